def matmul_kernel(
    a_ptr,
    b_ptr,
    c_ptr,
    M,
    N,
    K,
    stride_am,
    stride_ak,
    stride_bk,
    stride_bn,
    stride_cm,
    stride_cn,
    BLOCK_M: tl.constexpr,
    BLOCK_N: tl.constexpr,
    BLOCK_K: tl.constexpr,
    GROUP_M: tl.constexpr,
):
    pid = tl.program_id(axis=0)
    num_pid_m = tl.cdiv(M, BLOCK_M)
    num_pid_n = tl.cdiv(N, BLOCK_N)
    num_pid_in_group = GROUP_M * num_pid_n
    group_id = pid // num_pid_in_group
    first_pid_m = group_id * GROUP_M
    group_size_m = min(num_pid_m - first_pid_m, GROUP_M)
    pid_m = first_pid_m + ((pid % num_pid_in_group) % group_size_m)
    pid_n = (pid % num_pid_in_group) // group_size_m

    offs_am = (pid_m * BLOCK_M + tl.arange(0, BLOCK_M)) % M
    offs_bn = (pid_n * BLOCK_N + tl.arange(0, BLOCK_N)) % N
    offs_k = tl.arange(0, BLOCK_K)
    a_ptrs = a_ptr + offs_am[:, None] * stride_am + offs_k[None, :] * stride_ak
    b_ptrs = b_ptr + offs_k[:, None] * stride_bk + offs_bn[None, :] * stride_bn

    acc = tl.zeros((BLOCK_M, BLOCK_N), dtype=tl.float32)
    for kk in range(0, tl.cdiv(K, BLOCK_K)):
        a = tl.load(a_ptrs, mask=offs_k[None, :] < K - kk * BLOCK_K, other=0.0)
        b = tl.load(b_ptrs, mask=offs_k[:, None] < K - kk * BLOCK_K, other=0.0)
        acc = tl.dot(a, b, acc)
        a_ptrs += BLOCK_K * stride_ak
        b_ptrs += BLOCK_K * stride_bk

    c = acc.to(c_ptr.dtype.element_ty)
    offs_cm = pid_m * BLOCK_M + tl.arange(0, BLOCK_M)
    offs_cn = pid_n * BLOCK_N + tl.arange(0, BLOCK_N)
    c_ptrs = c_ptr + offs_cm[:, None] * stride_cm + offs_cn[None, :] * stride_cn
    mask = (offs_cm[:, None] < M) & (offs_cn[None, :] < N)
    tl.store(c_ptrs, c, mask=mask)

# config = {"BLOCK_K": 64, "BLOCK_M": 64, "BLOCK_N": 128, "GROUP_M": 8, "arch": "sm_80", "dtype": "fp32", "num_ctas": 1, "num_stages": 6, "num_warps": 4}
# arch = sm_80


// ===== COMPILED SASS (sm_80) =====

	.target	sm_80

	.elftype	@"ET_EXEC"


//--------------------- .note.nv.tkinfo           --------------------------
	.section	.note.nv.tkinfo,"",@"SHT_NOTE"
	.sectionflags	@"SHF_NOTE_NV_TKINFO"
	.tkinfo
        /*0018*/ 	.word	0x00000002
        /*0030*/ 	.string	""
        /*0030*/ 	.string	"ptxas"
        /*0030*/ 	.string	"Cuda compilation tools, release 13.0, V13.0.88"
        /*0030*/ 	.string	"Build cuda_13.0.r13.0/compiler.36424714_0"
        /*0030*/ 	.string	"-v  -suppress-debug-info  -lineinfo  -arch sm_80 "



//--------------------- .note.nv.cuinfo           --------------------------
	.section	.note.nv.cuinfo,"",@"SHT_NOTE"
	.sectionflags	@"SHF_NOTE_NV_CUINFO"
        /*0018*/ 	.short	0x0002
        /*001a*/ 	.short	0x0050
        /*001c*/ 	.short	0x0082
	.zero		2


//--------------------- .nv.info                  --------------------------
	.section	.nv.info,"",@"SHT_CUDA_INFO"
	.align	4


	//----- nvinfo : EIATTR_REGCOUNT
	.align		4
        /*0000*/ 	.byte	0x04, 0x2f
        /*0002*/ 	.short	(.L_1 - .L_0)
	.align		4
.L_0:
        /*0004*/ 	.word	index@(matmul_kernel)
        /*0008*/ 	.word	0x000000ff


	//----- nvinfo : EIATTR_FRAME_SIZE
	.align		4
.L_1:
        /*000c*/ 	.byte	0x04, 0x11
        /*000e*/ 	.short	(.L_3 - .L_2)
	.align		4
.L_2:
        /*0010*/ 	.word	index@(matmul_kernel)
        /*0014*/ 	.word	0x00000348


	//----- nvinfo : EIATTR_MIN_STACK_SIZE
	.align		4
.L_3:
        /*0018*/ 	.byte	0x04, 0x12
        /*001a*/ 	.short	(.L_5 - .L_4)
	.align		4
.L_4:
        /*001c*/ 	.word	index@(matmul_kernel)
        /*0020*/ 	.word	0x00000348
.L_5:


//--------------------- .nv.info.matmul_kernel    --------------------------
	.section	.nv.info.matmul_kernel,"",@"SHT_CUDA_INFO"
	.sectionflags	@""
	.align	4


	//----- nvinfo : EIATTR_CUDA_API_VERSION
	.align		4
        /*0000*/ 	.byte	0x04, 0x37
        /*0002*/ 	.short	(.L_7 - .L_6)
.L_6:
        /*0004*/ 	.word	0x00000082


	//----- nvinfo : EIATTR_SW2861232_WAR
	.align		4
.L_7:
        /*0008*/ 	.byte	0x01, 0x35
	.zero		2


	//----- nvinfo : EIATTR_PARAM_CBANK
	.align		4
        /*000c*/ 	.byte	0x04, 0x0a
        /*000e*/ 	.short	(.L_9 - .L_8)
	.align		4
.L_8:
        /*0010*/ 	.word	index@(.nv.constant0.matmul_kernel)
        /*0014*/ 	.short	0x0160
        /*0016*/ 	.short	0x0050


	//----- nvinfo : EIATTR_CBANK_PARAM_SIZE
	.align		4
.L_9:
        /*0018*/ 	.byte	0x03, 0x19
        /*001a*/ 	.short	0x0050


	//----- nvinfo : EIATTR_KPARAM_INFO
	.align		4
        /*001c*/ 	.byte	0x04, 0x17
        /*001e*/ 	.short	(.L_11 - .L_10)
.L_10:
        /*0020*/ 	.word	0x00000000
        /*0024*/ 	.short	0x000d
        /*0026*/ 	.short	0x0048
        /*0028*/ 	.byte	0x00, 0xf4, 0x21, 0x00


	//----- nvinfo : EIATTR_KPARAM_INFO
	.align		4
.L_11:
        /*002c*/ 	.byte	0x04, 0x17
        /*002e*/ 	.short	(.L_13 - .L_12)
.L_12:
        /*0030*/ 	.word	0x00000000
        /*0034*/ 	.short	0x000c
        /*0036*/ 	.short	0x0040
        /*0038*/ 	.byte	0x00, 0xf4, 0x21, 0x00


	//----- nvinfo : EIATTR_KPARAM_INFO
	.align		4
.L_13:
        /*003c*/ 	.byte	0x04, 0x17
        /*003e*/ 	.short	(.L_15 - .L_14)
.L_14:
        /*0040*/ 	.word	0x00000000
        /*0044*/ 	.short	0x000b
        /*0046*/ 	.short	0x0038
        /*0048*/ 	.byte	0x00, 0xf0, 0x11, 0x00


	//----- nvinfo : EIATTR_KPARAM_INFO
	.align		4
.L_15:
        /*004c*/ 	.byte	0x04, 0x17
        /*004e*/ 	.short	(.L_17 - .L_16)
.L_16:
        /*0050*/ 	.word	0x00000000
        /*0054*/ 	.short	0x000a
        /*0056*/ 	.short	0x0034
        /*0058*/ 	.byte	0x00, 0xf0, 0x11, 0x00


	//----- nvinfo : EIATTR_KPARAM_INFO
	.align		4
.L_17:
        /*005c*/ 	.byte	0x04, 0x17
        /*005e*/ 	.short	(.L_19 - .L_18)
.L_18:
        /*0060*/ 	.word	0x00000000
        /*0064*/ 	.short	0x0009
        /*0066*/ 	.short	0x0030
        /*0068*/ 	.byte	0x00, 0xf0, 0x11, 0x00


	//----- nvinfo : EIATTR_KPARAM_INFO
	.align		4
.L_19:
        /*006c*/ 	.byte	0x04, 0x17
        /*006e*/ 	.short	(.L_21 - .L_20)
.L_20:
        /*0070*/ 	.word	0x00000000
        /*0074*/ 	.short	0x0008
        /*0076*/ 	.short	0x002c
        /*0078*/ 	.byte	0x00, 0xf0, 0x11, 0x00


	//----- nvinfo : EIATTR_KPARAM_INFO
	.align		4
.L_21:
        /*007c*/ 	.byte	0x04, 0x17
        /*007e*/ 	.short	(.L_23 - .L_22)
.L_22:
        /*0080*/ 	.word	0x00000000
        /*0084*/ 	.short	0x0007
        /*0086*/ 	.short	0x0028
        /*0088*/ 	.byte	0x00, 0xf0, 0x11, 0x00


	//----- nvinfo : EIATTR_KPARAM_INFO
	.align		4
.L_23:
        /*008c*/ 	.byte	0x04, 0x17
        /*008e*/ 	.short	(.L_25 - .L_24)
.L_24:
        /*0090*/ 	.word	0x00000000
        /*0094*/ 	.short	0x0006
        /*0096*/ 	.short	0x0024
        /*0098*/ 	.byte	0x00, 0xf0, 0x11, 0x00


	//----- nvinfo : EIATTR_KPARAM_INFO
	.align		4
.L_25:
        /*009c*/ 	.byte	0x04, 0x17
        /*009e*/ 	.short	(.L_27 - .L_26)
.L_26:
        /*00a0*/ 	.word	0x00000000
        /*00a4*/ 	.short	0x0005
        /*00a6*/ 	.short	0x0020
        /*00a8*/ 	.byte	0x00, 0xf0, 0x11, 0x00


	//----- nvinfo : EIATTR_KPARAM_INFO
	.align		4
.L_27:
        /*00ac*/ 	.byte	0x04, 0x17
        /*00ae*/ 	.short	(.L_29 - .L_28)
.L_28:
        /*00b0*/ 	.word	0x00000000
        /*00b4*/ 	.short	0x0004
        /*00b6*/ 	.short	0x001c
        /*00b8*/ 	.byte	0x00, 0xf0, 0x11, 0x00


	//----- nvinfo : EIATTR_KPARAM_INFO
	.align		4
.L_29:
        /*00bc*/ 	.byte	0x04, 0x17
        /*00be*/ 	.short	(.L_31 - .L_30)
.L_30:
        /*00c0*/ 	.word	0x00000000
        /*00c4*/ 	.short	0x0003
        /*00c6*/ 	.short	0x0018
        /*00c8*/ 	.byte	0x00, 0xf0, 0x11, 0x00


	//----- nvinfo : EIATTR_KPARAM_INFO
	.align		4
.L_31:
        /*00cc*/ 	.byte	0x04, 0x17
        /*00ce*/ 	.short	(.L_33 - .L_32)
.L_32:
        /*00d0*/ 	.word	0x00000000
        /*00d4*/ 	.short	0x0002
        /*00d6*/ 	.short	0x0010
        /*00d8*/ 	.byte	0x00, 0xf4, 0x21, 0x00


	//----- nvinfo : EIATTR_KPARAM_INFO
	.align		4
.L_33:
        /*00dc*/ 	.byte	0x04, 0x17
        /*00de*/ 	.short	(.L_35 - .L_34)
.L_34:
        /*00e0*/ 	.word	0x00000000
        /*00e4*/ 	.short	0x0001
        /*00e6*/ 	.short	0x0008
        /*00e8*/ 	.byte	0x00, 0xf4, 0x21, 0x00


	//----- nvinfo : EIATTR_KPARAM_INFO
	.align		4
.L_35:
        /*00ec*/ 	.byte	0x04, 0x17
        /*00ee*/ 	.short	(.L_37 - .L_36)
.L_36:
        /*00f0*/ 	.word	0x00000000
        /*00f4*/ 	.short	0x0000
        /*00f6*/ 	.short	0x0000
        /*00f8*/ 	.byte	0x00, 0xf4, 0x21, 0x00


	//----- nvinfo : EIATTR_MAXREG_COUNT
	.align		4
.L_37:
        /*00fc*/ 	.byte	0x03, 0x1b
        /*00fe*/ 	.short	0x00ff


	//----- nvinfo : EIATTR_NUM_BARRIERS
	.align		4
        /*0100*/ 	.byte	0x02, 0x4c
        /*0102*/ 	.byte	0x01
	.zero		1


	//----- nvinfo : EIATTR_ANNOTATIONS
	.align		4
        /*0104*/ 	.byte	0x04, 0x55
        /*0106*/ 	.short	(.L_39 - .L_38)


	//   ....[0]....
.L_38:
        /*0108*/ 	.word	0x00000001
        /*010c*/ 	.byte	0xb0, 0x08, 0x00, 0x00, 0x01, 0x00, 0x00, 0x00, 0x10, 0x09, 0x00, 0x00, 0x01, 0x00, 0x00, 0x00
        /* <DEDUP_REMOVED lines=276> */
        /*125c*/ 	.byte	0x90, 0x3f, 0x01, 0x00


	//----- nvinfo : EIATTR_MERCURY_ISA_VERSION
	.align		4
.L_39:
        /*1260*/ 	.byte	0x03, 0x5f
        /*1262*/ 	.short	0x0000


	//----- nvinfo : EIATTR_EXIT_INSTR_OFFSETS
	.align		4
        /*1264*/ 	.byte	0x04, 0x1c
        /*1266*/ 	.short	(.L_41 - .L_40)


	//   ....[0]....
.L_40:
        /*1268*/ 	.word	0x00014290


	//   ....[1]....
        /*126c*/ 	.word	0x000142b0


	//----- nvinfo : EIATTR_REQNTID
	.align		4
.L_41:
        /*1270*/ 	.byte	0x04, 0x10
        /*1272*/ 	.short	(.L_43 - .L_42)
.L_42:
        /*1274*/ 	.word	0x00000080
        /*1278*/ 	.word	0x00000001
        /*127c*/ 	.word	0x00000001
.L_43:


//--------------------- .nv.callgraph             --------------------------
	.section	.nv.callgraph,"",@"SHT_CUDA_CALLGRAPH"
	.align	4
	.sectionentsize	8
	.align		4
        /*0000*/ 	.word	0x00000000
	.align		4
        /*0004*/ 	.word	0xffffffff
	.align		4
        /*0008*/ 	.word	0x00000000
	.align		4
        /*000c*/ 	.word	0xfffffffe
	.align		4
        /*0010*/ 	.word	0x00000000
	.align		4
        /*0014*/ 	.word	0xfffffffd
	.align		4
        /*0018*/ 	.word	0x00000000
	.align		4
        /*001c*/ 	.word	0xfffffffc


//--------------------- .nv.rel.action            --------------------------
	.section	.nv.rel.action,"",@"SHT_CUDA_RELOCINFO"
	.align	8
	.sectionentsize	8
        /*0000*/ 	.byte	0x73, 0x00, 0x00, 0x00, 0x00, 0x00, 0x00, 0x00, 0x00, 0x00, 0x00, 0x11, 0x25, 0x00, 0x05, 0x36


//--------------------- .nv.constant0.matmul_kernel --------------------------
	.section	.nv.constant0.matmul_kernel,"a",@progbits
	.sectionflags	@""
	.align	4
.nv.constant0.matmul_kernel:
	.zero		432


//--------------------- .text.matmul_kernel       --------------------------
	.section	.text.matmul_kernel,"ax",@progbits
	.sectioninfo	@"SHI_REGISTERS=255"
	.align	128
        .global         matmul_kernel
        .type           matmul_kernel,@function
        .size           matmul_kernel,(.L_x_4 - matmul_kernel)
        .other          matmul_kernel,@"STO_CUDA_ENTRY STV_DEFAULT"
matmul_kernel:
.text.matmul_kernel:
[----:B------:R-:W-:-:S03]  /*0000*/  IMAD.MOV.U32 R1, RZ, RZ, c[0x0][0x28] ;  /* 0x00000a00ff017624 */ /* 0x000fc600078e00ff */
[----:B------:R-:W-:Y:S01]  /*0010*/  IMAD.MOV.U32 R0, RZ, RZ, c[0x0][0x17c] ;  /* 0x00005f00ff007624 */ /* 0x000fe200078e00ff */
[----:B------:R-:W1:Y:S01]  /*0020*/  S2R R5, SR_CTAID.X ;  /* 0x0000000000057919 */ /* 0x000e620000002500 */
[----:B------:R-:W-:Y:S01]  /*0030*/  IADD3 R1, R1, -0x348, RZ ;  /* 0xfffffcb801017810 */ /* 0x000fe20007ffe0ff */
[----:B------:R-:W-:Y:S01]  /*0040*/  ULDC UR5, c[0x0][0x180] ;  /* 0x0000600000057ab9 */ /* 0x000fe20000000800 */
[----:B------:R-:W-:Y:S01]  /*0050*/  LOP3.LUT R9, R9, 0xf7ffffff, RZ, 0xc0, !PT ;  /* 0xf7ffffff09097812 */ /* 0x000fe200078ec0ff */
[----:B------:R-:W2:Y:S01]  /*0060*/  S2R R15, SR_TID.X ;  /* 0x00000000000f7919 */ /* 0x000ea20000002100 */
[----:B------:R-:W-:Y:S01]  /*0070*/  IADD3 R0, R0, 0x7f, RZ ;  /* 0x0000007f00007810 */ /* 0x000fe20007ffe0ff */
[----:B------:R-:W-:Y:S01]  /*0080*/  UIADD3 UR4, UR5, -0x40, URZ ;  /* 0xffffffc005047890 */ /* 0x000fe2000fffe03f */
[----:B------:R-:W-:Y:S01]  /*0090*/  IMAD.MOV.U32 R225, RZ, RZ, c[0x0][0x188] ;  /* 0x00006200ffe17624 */ /* 0x000fe200078e00ff */
[----:B------:R-:W-:Y:S01]  /*00a0*/  UIADD3 UR6, UR5, -0x80, URZ ;  /* 0xffffff8005067890 */ /* 0x000fe2000fffe03f */
[----:B------:R-:W-:-:S02]  /*00b0*/  SHF.R.S32.HI R3, RZ, 0x1f, R0 ;  /* 0x0000001fff037819 */ /* 0x000fc40000011400 */
[----:B------:R-:W-:Y:S02]  /*00c0*/  LOP3.LUT R250, R250, 0xfffffffe, RZ, 0xc0, !PT ;  /* 0xfffffffefafa7812 */ /* 0x000fe400078ec0ff */
[----:B------:R-:W-:-:S04]  /*00d0*/  LEA.HI R3, R3, R0, RZ, 0x7 ;  /* 0x0000000003037211 */ /* 0x000fc800078f38ff */
[----:B------:R-:W-:-:S05]  /*00e0*/  SHF.R.S32.HI R3, RZ, 0x7, R3 ;  /* 0x00000007ff037819 */ /* 0x000fca0000011403 */
[----:B------:R-:W-:Y:S01]  /*00f0*/  IMAD.SHL.U32 R4, R3, 0x8, RZ ;  /* 0x0000000803047824 */ /* 0x000fe200078e00ff */
[----:B-1----:R-:W-:-:S04]  /*0100*/  IABS R8, R5 ;  /* 0x0000000500087213 */ /* 0x002fc80000000000 */
[-C--:B------:R-:W-:Y:S02]  /*0110*/  IABS R7, R4.reuse ;  /* 0x0000000400077213 */ /* 0x080fe40000000000 */
[----:B------:R-:W-:Y:S02]  /*0120*/  IABS R10, R4 ;  /* 0x00000004000a7213 */ /* 0x000fe40000000000 */
[----:B------:R-:W1:Y:S01]  /*0130*/  I2F.RP R0, R7 ;  /* 0x0000000700007306 */ /* 0x000e620000209400 */
[----:B--2---:R-:W-:-:S07]  /*0140*/  LOP3.LUT R190, R15, 0x3f, RZ, 0xc0, !PT ;  /* 0x0000003f0fbe7812 */ /* 0x004fce00078ec0ff */
[----:B-1----:R-:W1:Y:S02]  /*0150*/  MUFU.RCP R0, R0 ;  /* 0x0000000000007308 */ /* 0x002e640000001000 */
[----:B-1----:R-:W-:Y:S01]  /*0160*/  IADD3 R2, R0, 0xffffffe, RZ ;  /* 0x0ffffffe00027810 */ /* 0x002fe20007ffe0ff */
[----:B------:R-:W-:Y:S01]  /*0170*/  IMAD.MOV R0, RZ, RZ, -R10 ;  /* 0x000000ffff007224 */ /* 0x000fe200078e0a0a */
[----:B------:R-:W-:-:S04]  /*0180*/  IABS R10, c[0x0][0x17c] ;  /* 0x00005f00000a7a13 */ /* 0x000fc80000000000 */
[----:B------:R1:W2:Y:S02]  /*0190*/  F2I.FTZ.U32.TRUNC.NTZ R3, R2 ;  /* 0x0000000200037305 */ /* 0x0002a4000021f000 */
[----:B-1----:R-:W-:Y:S02]  /*01a0*/  IMAD.MOV.U32 R2, RZ, RZ, RZ ;  /* 0x000000ffff027224 */ /* 0x002fe400078e00ff */
[----:B--2---:R-:W-:-:S04]  /*01b0*/  IMAD.MOV R6, RZ, RZ, -R3 ;  /* 0x000000ffff067224 */ /* 0x004fc800078e0a03 */
[----:B------:R-:W-:Y:S02]  /*01c0*/  IMAD R11, R6, R7, RZ ;  /* 0x00000007060b7224 */ /* 0x000fe400078e02ff */
[----:B------:R-:W-:Y:S02]  /*01d0*/  IMAD.MOV.U32 R6, RZ, RZ, R8 ;  /* 0x000000ffff067224 */ /* 0x000fe400078e0008 */
[----:B------:R-:W-:-:S06]  /*01e0*/  IMAD.HI.U32 R3, R3, R11, R2 ;  /* 0x0000000b03037227 */ /* 0x000fcc00078e0002 */
[----:B------:R-:W-:-:S04]  /*01f0*/  IMAD.HI.U32 R3, R3, R6, RZ ;  /* 0x0000000603037227 */ /* 0x000fc800078e00ff */
[----:B------:R-:W-:-:S05]  /*0200*/  IMAD R0, R3, R0, R6 ;  /* 0x0000000003007224 */ /* 0x000fca00078e0206 */
[----:B------:R-:W-:-:S13]  /*0210*/  ISETP.GT.U32.AND P1, PT, R7, R0, PT ;  /* 0x000000000700720c */ /* 0x000fda0003f24070 */
[----:B------:R-:W-:Y:S01]  /*0220*/  @!P1 IMAD.IADD R0, R0, 0x1, -R7 ;  /* 0x0000000100009824 */ /* 0x000fe200078e0a07 */
[----:B------:R-:W-:Y:S02]  /*0230*/  @!P1 IADD3 R3, R3, 0x1, RZ ;  /* 0x0000000103039810 */ /* 0x000fe40007ffe0ff */
[----:B------:R-:W-:Y:S02]  /*0240*/  ISETP.NE.AND P1, PT, R4, RZ, PT ;  /* 0x000000ff0400720c */ /* 0x000fe40003f25270 */
[----:B------:R-:W-:Y:S02]  /*0250*/  ISETP.GE.U32.AND P0, PT, R0, R7, PT ;  /* 0x000000070000720c */ /* 0x000fe40003f06070 */
[----:B------:R-:W-:-:S04]  /*0260*/  LOP3.LUT R0, R5, R4, RZ, 0x3c, !PT ;  /* 0x0000000405007212 */ /* 0x000fc800078e3cff */
[----:B------:R-:W-:Y:S01]  /*0270*/  ISETP.GE.AND P2, PT, R0, RZ, PT ;  /* 0x000000ff0000720c */ /* 0x000fe20003f46270 */
[----:B------:R-:W-:-:S05]  /*0280*/  IMAD.MOV.U32 R0, RZ, RZ, c[0x0][0x178] ;  /* 0x00005e00ff007624 */ /* 0x000fca00078e00ff */
[----:B------:R-:W-:Y:S02]  /*0290*/  IADD3 R0, R0, 0x3f, RZ ;  /* 0x0000003f00007810 */ /* 0x000fe40007ffe0ff */
[----:B------:R-:W-:-:S05]  /*02a0*/  @P0 IADD3 R3, R3, 0x1, RZ ;  /* 0x0000000103030810 */ /* 0x000fca0007ffe0ff */
[----:B------:R-:W-:Y:S01]  /*02b0*/  IMAD.MOV.U32 R2, RZ, RZ, R3 ;  /* 0x000000ffff027224 */ /* 0x000fe200078e0003 */
[----:B------:R-:W-:-:S03]  /*02c0*/  SHF.R.S32.HI R3, RZ, 0x1f, R0 ;  /* 0x0000001fff037819 */ /* 0x000fc60000011400 */
[----:B------:R-:W-:Y:S01]  /*02d0*/  @!P2 IMAD.MOV R2, RZ, RZ, -R2 ;  /* 0x000000ffff02a224 */ /* 0x000fe200078e0a02 */
[----:B------:R-:W-:Y:S02]  /*02e0*/  @!P1 LOP3.LUT R2, RZ, R4, RZ, 0x33, !PT ;  /* 0x00000004ff029212 */ /* 0x000fe400078e33ff */
[----:B------:R-:W-:-:S03]  /*02f0*/  LEA.HI R3, R3, R0, RZ, 0x6 ;  /* 0x0000000003037211 */ /* 0x000fc600078f30ff */
[----:B------:R-:W-:Y:S02]  /*0300*/  IMAD.SHL.U32 R17, R2, 0x8, RZ ;  /* 0x0000000802117824 */ /* 0x000fe400078e00ff */
[----:B------:R-:W-:-:S03]  /*0310*/  IMAD.MOV R2, RZ, RZ, -R2 ;  /* 0x000000ffff027224 */ /* 0x000fc600078e0a02 */
[----:B------:R-:W-:Y:S01]  /*0320*/  LEA.HI.SX32 R3, R3, -R17, 0x1a ;  /* 0x8000001103037211 */ /* 0x000fe200078fd2ff */
[----:B------:R-:W-:Y:S02]  /*0330*/  IMAD R8, R4, R2, R5 ;  /* 0x0000000204087224 */ /* 0x000fe400078e0205 */
[----:B------:R-:W-:Y:S01]  /*0340*/  IMAD.MOV.U32 R2, RZ, RZ, RZ ;  /* 0x000000ffff027224 */ /* 0x000fe200078e00ff */
[----:B------:R-:W-:Y:S02]  /*0350*/  IMNMX R19, R3, 0x8, PT ;  /* 0x0000000803137817 */ /* 0x000fe40003800200 */
[----:B------:R-:W-:Y:S02]  /*0360*/  IABS R11, R8 ;  /* 0x00000008000b7213 */ /* 0x000fe40000000000 */
[----:B------:R-:W-:-:S04]  /*0370*/  IABS R7, R19 ;  /* 0x0000001300077213 */ /* 0x000fc80000000000 */
[----:B------:R-:W1:Y:S08]  /*0380*/  I2F.RP R0, R7 ;  /* 0x0000000700007306 */ /* 0x000e700000209400 */
[----:B-1----:R-:W1:Y:S02]  /*0390*/  MUFU.RCP R0, R0 ;  /* 0x0000000000007308 */ /* 0x002e640000001000 */
[----:B-1----:R-:W-:-:S02]  /*03a0*/  IADD3 R3, R0, 0xffffffe, RZ ;  /* 0x0ffffffe00037810 */ /* 0x002fc40007ffe0ff */
[----:B------:R-:W-:-:S04]  /*03b0*/  IABS R0, R19 ;  /* 0x0000001300007213 */ /* 0x000fc80000000000 */
[----:B------:R-:W1:Y:S01]  /*03c0*/  F2I.FTZ.U32.TRUNC.NTZ R3, R3 ;  /* 0x0000000300037305 */ /* 0x000e62000021f000 */
[----:B------:R-:W-:Y:S02]  /*03d0*/  IMAD.MOV R0, RZ, RZ, -R0 ;  /* 0x000000ffff007224 */ /* 0x000fe400078e0a00 */
[----:B-1----:R-:W-:-:S04]  /*03e0*/  IMAD.MOV R6, RZ, RZ, -R3 ;  /* 0x000000ffff067224 */ /* 0x002fc800078e0a03 */
[----:B------:R-:W-:Y:S02]  /*03f0*/  IMAD R5, R6, R7, RZ ;  /* 0x0000000706057224 */ /* 0x000fe400078e02ff */
[----:B------:R-:W-:Y:S02]  /*0400*/  IMAD.MOV.U32 R6, RZ, RZ, R10 ;  /* 0x000000ffff067224 */ /* 0x000fe400078e000a */
[----:B------:R-:W-:Y:S01]  /*0410*/  IMAD.HI.U32 R2, R3, R5, R2 ;  /* 0x0000000503027227 */ /* 0x000fe200078e0002 */
[----:B------:R-:W-:Y:S01]  /*0420*/  IABS R5, c[0x0][0x178] ;  /* 0x00005e0000057a13 */ /* 0x000fe20000000000 */
[----:B------:R-:W1:Y:S04]  /*0430*/  I2F.RP R4, R6 ;  /* 0x0000000600047306 */ /* 0x000e680000209400 */
[----:B------:R-:W-:-:S04]  /*0440*/  IMAD.HI.U32 R2, R2, R11, RZ ;  /* 0x0000000b02027227 */ /* 0x000fc800078e00ff */
[----:B------:R-:W-:Y:S01]  /*0450*/  IMAD R0, R2, R0, R11 ;  /* 0x0000000002007224 */ /* 0x000fe200078e020b */
[----:B------:R-:W2:Y:S04]  /*0460*/  I2F.RP R3, R5 ;  /* 0x0000000500037306 */ /* 0x000ea80000209400 */
[----:B------:R-:W-:-:S04]  /*0470*/  ISETP.GT.U32.AND P1, PT, R7, R0, PT ;  /* 0x000000000700720c */ /* 0x000fc80003f24070 */
[----:B-1----:R-:W1:Y:S08]  /*0480*/  MUFU.RCP R4, R4 ;  /* 0x0000000400047308 */ /* 0x002e700000001000 */
[----:B--2---:R-:W2:Y:S01]  /*0490*/  MUFU.RCP R3, R3 ;  /* 0x0000000300037308 */ /* 0x004ea20000001000 */
[----:B------:R-:W-:Y:S01]  /*04a0*/  @!P1 IMAD.IADD R0, R0, 0x1, -R7 ;  /* 0x0000000100009824 */ /* 0x000fe200078e0a07 */
[----:B------:R-:W-:-:S02]  /*04b0*/  @!P1 IADD3 R2, R2, 0x1, RZ ;  /* 0x0000000102029810 */ /* 0x000fc40007ffe0ff */
[----:B------:R-:W-:Y:S02]  /*04c0*/  ISETP.NE.AND P1, PT, R19, RZ, PT ;  /* 0x000000ff1300720c */ /* 0x000fe40003f25270 */
[----:B------:R-:W-:Y:S02]  /*04d0*/  ISETP.GE.U32.AND P0, PT, R0, R7, PT ;  /* 0x000000070000720c */ /* 0x000fe40003f06070 */
[----:B------:R-:W-:Y:S02]  /*04e0*/  LOP3.LUT R0, R8, R19, RZ, 0x3c, !PT ;  /* 0x0000001308007212 */ /* 0x000fe400078e3cff */
[----:B-1----:R-:W-:Y:S02]  /*04f0*/  IADD3 R12, R4, 0xffffffe, RZ ;  /* 0x0ffffffe040c7810 */ /* 0x002fe40007ffe0ff */
[----:B------:R-:W-:Y:S02]  /*0500*/  ISETP.GE.AND P2, PT, R0, RZ, PT ;  /* 0x000000ff0000720c */ /* 0x000fe40003f46270 */
[----:B------:R1:W3:Y:S01]  /*0510*/  F2I.FTZ.U32.TRUNC.NTZ R13, R12 ;  /* 0x0000000c000d7305 */ /* 0x0002e2000021f000 */
[----:B------:R-:W-:-:S02]  /*0520*/  SHF.R.U32.HI R0, RZ, 0x6, R15 ;  /* 0x00000006ff007819 */ /* 0x000fc4000001160f */
[----:B--2---:R-:W-:Y:S02]  /*0530*/  IADD3 R10, R3, 0xffffffe, RZ ;  /* 0x0ffffffe030a7810 */ /* 0x004fe40007ffe0ff */
[----:B------:R-:W-:Y:S02]  /*0540*/  @P0 IADD3 R2, R2, 0x1, RZ ;  /* 0x0000000102020810 */ /* 0x000fe40007ffe0ff */
[----:B------:R-:W-:Y:S01]  /*0550*/  SGXT.U32 R0, R0, 0x1 ;  /* 0x000000010000781a */ /* 0x000fe20000000000 */
[----:B------:R-:W2:Y:S01]  /*0560*/  F2I.FTZ.U32.TRUNC.NTZ R11, R10 ;  /* 0x0000000a000b7305 */ /* 0x000ea2000021f000 */
[----:B-1----:R-:W-:Y:S01]  /*0570*/  IMAD.MOV.U32 R12, RZ, RZ, RZ ;  /* 0x000000ffff0c7224 */ /* 0x002fe200078e00ff */
[----:B------:R-:W-:Y:S01]  /*0580*/  SHF.R.S32.HI R4, RZ, 0x6, R15 ;  /* 0x00000006ff047819 */ /* 0x000fe2000001140f */
[----:B------:R-:W-:Y:S01]  /*0590*/  IMAD.MOV.U32 R14, RZ, RZ, R2 ;  /* 0x000000ffff0e7224 */ /* 0x000fe200078e0002 */
[----:B------:R-:W-:Y:S01]  /*05a0*/  LOP3.LUT R217, R0, 0x4, RZ, 0xfc, !PT ;  /* 0x0000000400d97812 */ /* 0x000fe200078efcff */
[----:B------:R-:W-:Y:S01]  /*05b0*/  IMAD.SHL.U32 R15, R190, 0x4, RZ ;  /* 0x00000004be0f7824 */ /* 0x000fe200078e00ff */
[----:B------:R-:W-:Y:S01]  /*05c0*/  SGXT R4, R4, 0x1 ;  /* 0x000000010404781a */ /* 0x000fe20000000200 */
[----:B------:R-:W-:Y:S01]  /*05d0*/  @!P2 IMAD.MOV R14, RZ, RZ, -R14 ;  /* 0x000000ffff0ea224 */ /* 0x000fe200078e0a0e */
[----:B------:R-:W-:Y:S01]  /*05e0*/  @!P1 LOP3.LUT R14, RZ, R19, RZ, 0x33, !PT ;  /* 0x00000013ff0e9212 */ /* 0x000fe200078e33ff */
[----:B---3--:R-:W-:Y:S01]  /*05f0*/  IMAD.MOV R7, RZ, RZ, -R13 ;  /* 0x000000ffff077224 */ /* 0x008fe200078e0a0d */
[----:B------:R-:W-:-:S02]  /*0600*/  LOP3.LUT R3, R15, 0x120, R4, 0x78, !PT ;  /* 0x000001200f037812 */ /* 0x000fc400078e7804 */
[----:B------:R-:W-:Y:S01]  /*0610*/  LOP3.LUT R4, R15, 0x110, R4, 0x78, !PT ;  /* 0x000001100f047812 */ /* 0x000fe200078e7804 */
[----:B------:R-:W-:Y:S01]  /*0620*/  IMAD.SHL.U32 R65, R14, 0x80, RZ ;  /* 0x000000800e417824 */ /* 0x000fe200078e00ff */
[C---:B------:R-:W-:Y:S01]  /*0630*/  LOP3.LUT R216, R0.reuse, 0x8, RZ, 0xfc, !PT ;  /* 0x0000000800d87812 */ /* 0x040fe200078efcff */
[----:B------:R-:W-:Y:S01]  /*0640*/  IMAD R7, R7, R6, RZ ;  /* 0x0000000607077224 */ /* 0x000fe200078e02ff */
[----:B------:R-:W-:Y:S01]  /*0650*/  LOP3.LUT R215, R0, 0xc, RZ, 0xfc, !PT ;  /* 0x0000000c00d77812 */ /* 0x000fe200078efcff */
[----:B--2---:R-:W-:Y:S01]  /*0660*/  IMAD.MOV R10, RZ, RZ, -R11 ;  /* 0x000000ffff0a7224 */ /* 0x004fe200078e0a0b */
[----:B------:R-:W-:Y:S01]  /*0670*/  LOP3.LUT R2, R65, R0, RZ, 0xfc, !PT ;  /* 0x0000000041027212 */ /* 0x000fe200078efcff */
[----:B------:R-:W-:Y:S01]  /*0680*/  IMAD.HI.U32 R7, R13, R7, R12 ;  /* 0x000000070d077227 */ /* 0x000fe200078e000c */
[----:B------:R-:W-:Y:S02]  /*0690*/  LOP3.LUT R140, R65, 0x4, R0, 0xfe, !PT ;  /* 0x00000004418c7812 */ /* 0x000fe400078efe00 */
[----:B------:R-:W-:Y:S01]  /*06a0*/  IABS R13, R2 ;  /* 0x00000002000d7213 */ /* 0x000fe20000000000 */
[----:B------:R-:W-:Y:S01]  /*06b0*/  IMAD.MOV R12, RZ, RZ, -R14 ;  /* 0x000000ffff0c7224 */ /* 0x000fe200078e0a0e */
[----:B------:R-:W-:-:S02]  /*06c0*/  IABS R18, R140 ;  /* 0x0000008c00127213 */ /* 0x000fc40000000000 */
[C-C-:B------:R-:W-:Y:S01]  /*06d0*/  LOP3.LUT R139, R65.reuse, 0x6, R0.reuse, 0xfe, !PT ;  /* 0x00000006418b7812 */ /* 0x140fe200078efe00 */
[----:B------:R-:W-:Y:S01]  /*06e0*/  IMAD.MOV.U32 R14, RZ, RZ, R13 ;  /* 0x000000ffff0e7224 */ /* 0x000fe200078e000d */
[----:B------:R-:W-:Y:S01]  /*06f0*/  LOP3.LUT R138, R65, 0x8, R0, 0xfe, !PT ;  /* 0x00000008418a7812 */ /* 0x000fe200078efe00 */
[----:B------:R-:W-:Y:S01]  /*0700*/  IMAD R12, R19, R12, R8 ;  /* 0x0000000c130c7224 */ /* 0x000fe200078e0208 */
[--C-:B------:R-:W-:Y:S01]  /*0710*/  LOP3.LUT R136, R65, 0xc, R0.reuse, 0xfe, !PT ;  /* 0x0000000c41887812 */ /* 0x100fe200078efe00 */
[----:B------:R-:W-:Y:S01]  /*0720*/  IMAD.HI.U32 R8, R7, R14, RZ ;  /* 0x0000000e07087227 */ /* 0x000fe200078e00ff */
[----:B------:R-:W-:Y:S02]  /*0730*/  IABS R19, R138 ;  /* 0x0000008a00137213 */ /* 0x000fe40000000000 */
[----:B------:R-:W-:Y:S01]  /*0740*/  IABS R23, R136 ;  /* 0x0000008800177213 */ /* 0x000fe20000000000 */
[----:B------:R-:W-:Y:S01]  /*0750*/  IMAD R13, R10, R5, RZ ;  /* 0x000000050a0d7224 */ /* 0x000fe200078e02ff */
[C-C-:B------:R-:W-:Y:S01]  /*0760*/  LOP3.LUT R134, R65.reuse, 0xe, R0.reuse, 0xfe, !PT ;  /* 0x0000000e41867812 */ /* 0x140fe200078efe00 */
[----:B------:R-:W-:Y:S01]  /*0770*/  IMAD.MOV.U32 R10, RZ, RZ, RZ ;  /* 0x000000ffff0a7224 */ /* 0x000fe200078e00ff */
[----:B------:R-:W-:Y:S01]  /*0780*/  LOP3.LUT R132, R65, 0x10, R0, 0xfe, !PT ;  /* 0x0000001041847812 */ /* 0x000fe200078efe00 */
[----:B------:R-:W-:Y:S01]  /*0790*/  IMAD.MOV R15, RZ, RZ, -R8 ;  /* 0x000000ffff0f7224 */ /* 0x000fe200078e0a08 */
[----:B------:R-:W-:Y:S01]  /*07a0*/  IABS R25, R134 ;  /* 0x0000008600197213 */ /* 0x000fe20000000000 */
[----:B------:R-:W-:Y:S01]  /*07b0*/  IMAD.HI.U32 R8, R11, R13, R10 ;  /* 0x0000000d0b087227 */ /* 0x000fe200078e000a */
[----:B------:R-:W-:-:S02]  /*07c0*/  LOP3.LUT R130, R65, 0x12, R0, 0xfe, !PT ;  /* 0x0000001241827812 */ /* 0x000fc400078efe00 */
[----:B------:R-:W-:Y:S01]  /*07d0*/  IABS R27, R132 ;  /* 0x00000084001b7213 */ /* 0x000fe20000000000 */
[C---:B------:R-:W-:Y:S01]  /*07e0*/  IMAD R11, R6.reuse, R15, R14 ;  /* 0x0000000f060b7224 */ /* 0x040fe200078e020e */
[----:B------:R-:W-:Y:S01]  /*07f0*/  IABS R29, R130 ;  /* 0x00000082001d7213 */ /* 0x000fe20000000000 */
[----:B------:R-:W-:Y:S01]  /*0800*/  IMAD.MOV.U32 R15, RZ, RZ, R18 ;  /* 0x000000ffff0f7224 */ /* 0x000fe200078e0012 */
[----:B------:R-:W-:Y:S01]  /*0810*/  LOP3.LUT R126, R65, 0x16, R0, 0xfe, !PT ;  /* 0x00000016417e7812 */ /* 0x000fe200078efe00 */
[----:B------:R-:W-:Y:S01]  /*0820*/  IMAD.IADD R10, R17, 0x1, R12 ;  /* 0x00000001110a7824 */ /* 0x000fe200078e020c */
[----:B------:R-:W-:Y:S01]  /*0830*/  IABS R17, R139 ;  /* 0x0000008b00117213 */ /* 0x000fe20000000000 */
[----:B------:R-:W-:Y:S01]  /*0840*/  IMAD.HI.U32 R12, R7, R15, RZ ;  /* 0x0000000f070c7227 */ /* 0x000fe200078e00ff */
[C---:B------:R-:W-:Y:S02]  /*0850*/  LOP3.LUT R141, R65.reuse, 0x2, R0, 0xfe, !PT ;  /* 0x00000002418d7812 */ /* 0x040fe400078efe00 */
[----:B------:R-:W-:Y:S01]  /*0860*/  IABS R33, R126 ;  /* 0x0000007e00217213 */ /* 0x000fe20000000000 */
[----:B------:R-:W-:Y:S01]  /*0870*/  IMAD.MOV R14, RZ, RZ, -R12 ;  /* 0x000000ffff0e7224 */ /* 0x000fe200078e0a0c */
[--C-:B------:R-:W-:Y:S01]  /*0880*/  LOP3.LUT R124, R65, 0x18, R0.reuse, 0xfe, !PT ;  /* 0x00000018417c7812 */ /* 0x100fe200078efe00 */
[----:B------:R-:W-:Y:S01]  /*0890*/  IMAD.HI.U32 R12, R7, R17, RZ ;  /* 0x00000011070c7227 */ /* 0x000fe200078e00ff */
[----:B------:R-:W-:Y:S01]  /*08a0*/  IABS R16, R141 ;  /* 0x0000008d00107213 */ /* 0x000fe20000000000 */
[----:B------:R-:W-:Y:S01]  /*08b0*/  STL [R1+0x2bc], R141 ;  /* 0x0002bc8d01007387 */ /* 0x000fe20000100800 */
[----:B------:R-:W-:Y:S01]  /*08c0*/  IABS R35, R124 ;  /* 0x0000007c00237213 */ /* 0x000fe20000000000 */
[C---:B------:R-:W-:Y:S01]  /*08d0*/  IMAD R15, R6.reuse, R14, R15 ;  /* 0x0000000e060f7224 */ /* 0x040fe200078e020f */
[--C-:B------:R-:W-:Y:S01]  /*08e0*/  LOP3.LUT R122, R65, 0x1a, R0.reuse, 0xfe, !PT ;  /* 0x0000001a417a7812 */ /* 0x100fe200078efe00 */
[----:B------:R-:W-:Y:S01]  /*08f0*/  IMAD.HI.U32 R14, R7, R19, RZ ;  /* 0x00000013070e7227 */ /* 0x000fe200078e00ff */
[C-C-:B------:R-:W-:Y:S01]  /*0900*/  LOP3.LUT R137, R65.reuse, 0xa, R0.reuse, 0xfe, !PT ;  /* 0x0000000a41897812 */ /* 0x140fe200078efe00 */
[----:B------:R-:W-:Y:S01]  /*0910*/  STL [R1+0x2b8], R140 ;  /* 0x0002b88c01007387 */ /* 0x000fe20000100800 */
[----:B------:R-:W-:Y:S01]  /*0920*/  LOP3.LUT R120, R65, 0x1c, R0, 0xfe, !PT ;  /* 0x0000001c41787812 */ /* 0x000fe200078efe00 */
[----:B------:R-:W-:Y:S01]  /*0930*/  IMAD.MOV R12, RZ, RZ, -R12 ;  /* 0x000000ffff0c7224 */ /* 0x000fe200078e0a0c */
[----:B------:R-:W-:Y:S01]  /*0940*/  IABS R37, R122 ;  /* 0x0000007a00257213 */ /* 0x000fe20000000000 */
[----:B------:R-:W-:Y:S01]  /*0950*/  IMAD.MOV R14, RZ, RZ, -R14 ;  /* 0x000000ffff0e7224 */ /* 0x000fe200078e0a0e */
[----:B------:R-:W-:Y:S01]  /*0960*/  IABS R21, R137 ;  /* 0x0000008900157213 */ /* 0x000fe20000000000 */
[C---:B------:R-:W-:Y:S01]  /*0970*/  IMAD R17, R6.reuse, R12, R17 ;  /* 0x0000000c06117224 */ /* 0x040fe200078e0211 */
[----:B------:R-:W-:Y:S01]  /*0980*/  IABS R39, R120 ;  /* 0x0000007800277213 */ /* 0x000fe20000000000 */
[----:B------:R-:W-:Y:S01]  /*0990*/  IMAD.HI.U32 R12, R7, R23, RZ ;  /* 0x00000017070c7227 */ /* 0x000fe200078e00ff */
[C-C-:B------:R-:W-:Y:S01]  /*09a0*/  LOP3.LUT R116, R65.reuse, 0x20, R0.reuse, 0xfe, !PT ;  /* 0x0000002041747812 */ /* 0x140fe200078efe00 */
[----:B------:R-:W-:Y:S01]  /*09b0*/  STL [R1+0x2b4], R139 ;  /* 0x0002b48b01007387 */ /* 0x000fe20000100800 */
[C---:B------:R-:W-:Y:S01]  /*09c0*/  LOP3.LUT R128, R65.reuse, 0x14, R0, 0xfe, !PT ;  /* 0x0000001441807812 */ /* 0x040fe200078efe00 */
[C---:B------:R-:W-:Y:S01]  /*09d0*/  IMAD R19, R6.reuse, R14, R19 ;  /* 0x0000000e06137224 */ /* 0x040fe200078e0213 */
        /* <DEDUP_REMOVED lines=8> */
[C---:B------:R-:W-:Y:S01]  /*0a60*/  LOP3.LUT R112, R65.reuse, 0x24, R0, 0xfe, !PT ;  /* 0x0000002441707812 */ /* 0x040fe200078efe00 */
[----:B------:R-:W-:Y:S01]  /*0a70*/  IMAD.MOV R14, RZ, RZ, -R12 ;  /* 0x000000ffff0e7224 */ /* 0x000fe200078e0a0c */
[--C-:B------:R-:W-:Y:S01]  /*0a80*/  LOP3.LUT R118, R65, 0x1e, R0.reuse, 0xfe, !PT ;  /* 0x0000001e41767812 */ /* 0x100fe200078efe00 */
[----:B------:R-:W-:Y:S01]  /*0a90*/  IMAD.HI.U32 R12, R7, R27, RZ ;  /* 0x0000001b070c7227 */ /* 0x000fe200078e00ff */
[--C-:B------:R-:W-:Y:S01]  /*0aa0*/  LOP3.LUT R110, R65, 0x26, R0.reuse, 0xfe, !PT ;  /* 0x00000026416e7812 */ /* 0x100fe200078efe00 */
[----:B------:R-:W-:Y:S01]  /*0ab0*/  STL [R1+0x2ac], R137 ;  /* 0x0002ac8901007387 */ /* 0x000fe20000100800 */
[----:B------:R-:W-:Y:S01]  /*0ac0*/  IABS R47, R112 ;  /* 0x00000070002f7213 */ /* 0x000fe20000000000 */
[C---:B------:R-:W-:Y:S01]  /*0ad0*/  IMAD R25, R6.reuse, R14, R25 ;  /* 0x0000000e06197224 */ /* 0x040fe200078e0219 */
[----:B------:R-:W-:Y:S01]  /*0ae0*/  IABS R41, R118 ;  /* 0x0000007600297213 */ /* 0x000fe20000000000 */
[----:B------:R-:W-:Y:S01]  /*0af0*/  IMAD.HI.U32 R14, R7, R29, RZ ;  /* 0x0000001d070e7227 */ /* 0x000fe200078e00ff */
[----:B------:R-:W-:Y:S01]  /*0b00*/  IABS R49, R110 ;  /* 0x0000006e00317213 */ /* 0x000fe20000000000 */
[----:B------:R-:W-:Y:S01]  /*0b10*/  STL [R1+0x2a8], R136 ;  /* 0x0002a88801007387 */ /* 0x000fe20000100800 */
[C---:B------:R-:W-:Y:S01]  /*0b20*/  LOP3.LUT R106, R65.reuse, 0x2a, R0, 0xfe, !PT ;  /* 0x0000002a416a7812 */ /* 0x040fe200078efe00 */
[----:B------:R-:W-:Y:S01]  /*0b30*/  IMAD.MOV R12, RZ, RZ, -R12 ;  /* 0x000000ffff0c7224 */ /* 0x000fe200078e0a0c */
[C---:B------:R-:W-:Y:S01]  /*0b40*/  LOP3.LUT R108, R65.reuse, 0x28, R0, 0xfe, !PT ;  /* 0x00000028416c7812 */ /* 0x040fe200078efe00 */
[----:B------:R-:W-:Y:S01]  /*0b50*/  IMAD.MOV R14, RZ, RZ, -R14 ;  /* 0x000000ffff0e7224 */ /* 0x000fe200078e0a0e */
[----:B------:R-:W-:Y:S01]  /*0b60*/  IABS R53, R106 ;  /* 0x0000006a00357213 */ /* 0x000fe20000000000 */
[C---:B------:R-:W-:Y:S01]  /*0b70*/  IMAD R27, R6.reuse, R12, R27 ;  /* 0x0000000c061b7224 */ /* 0x040fe200078e021b */
        /* <DEDUP_REMOVED lines=13> */
[----:B------:R-:W-:Y:S01]  /*0c50*/  IMAD.HI.U32 R12, R7, R35, RZ ;  /* 0x00000023070c7227 */ /* 0x000fe200078e00ff */
[----:B------:R-:W-:Y:S01]  /*0c60*/  IABS R61, R98 ;  /* 0x00000062003d7213 */ /* 0x000fe20000000000 */
[----:B------:R-:W-:Y:S01]  /*0c70*/  STL [R1+0x29c], R130 ;  /* 0x00029c8201007387 */ /* 0x000fe20000100800 */
[----:B------:R-:W-:Y:S01]  /*0c80*/  IABS R59, R100 ;  /* 0x00000064003b7213 */ /* 0x000fe20000000000 */
[----:B------:R-:W-:Y:S01]  /*0c90*/  IMAD.MOV R13, RZ, RZ, -R13 ;  /* 0x000000ffff0d7224 */ /* 0x000fe200078e0a0d */
[C-C-:B------:R-:W-:Y:S01]  /*0ca0*/  LOP3.LUT R96, R65.reuse, 0x34, R0.reuse, 0xfe, !PT ;  /* 0x0000003441607812 */ /* 0x140fe200078efe00 */
[C---:B------:R-:W-:Y:S01]  /*0cb0*/  IMAD R33, R6.reuse, R14, R33 ;  /* 0x0000000e06217224 */ /* 0x040fe200078e0221 */
[----:B------:R-:W-:Y:S01]  /*0cc0*/  LOP3.LUT R94, R65, 0x36, R0, 0xfe, !PT ;  /* 0x00000036415e7812 */ /* 0x000fe200078efe00 */
[----:B------:R-:W-:Y:S01]  /*0cd0*/  IMAD.MOV R14, RZ, RZ, -R12 ;  /* 0x000000ffff0e7224 */ /* 0x000fe200078e0a0c */
[----:B------:R-:W-:Y:S01]  /*0ce0*/  IABS R63, R96 ;  /* 0x00000060003f7213 */ /* 0x000fe20000000000 */
[----:B------:R-:W-:Y:S01]  /*0cf0*/  IMAD.HI.U32 R12, R7, R37, RZ ;  /* 0x00000025070c7227 */ /* 0x000fe200078e00ff */
[----:B------:R-:W-:Y:S01]  /*0d00*/  IABS R18, R94 ;  /* 0x0000005e00127213 */ /* 0x000fe20000000000 */
[----:B------:R-:W-:Y:S01]  /*0d10*/  STL [R1+0x298], R128 ;  /* 0x0002988001007387 */ /* 0x000fe20000100800 */
[C---:B------:R-:W-:Y:S01]  /*0d20*/  LOP3.LUT R88, R65.reuse, 0x3c, R0, 0xfe, !PT ;  /* 0x0000003c41587812 */ /* 0x040fe200078efe00 */
[C---:B------:R-:W-:Y:S01]  /*0d30*/  IMAD R13, R6.reuse, R13, R16 ;  /* 0x0000000d060d7224 */ /* 0x040fe200078e0210 */
[--C-:B------:R-:W-:Y:S01]  /*0d40*/  LOP3.LUT R92, R65, 0x38, R0.reuse, 0xfe, !PT ;  /* 0x00000038415c7812 */ /* 0x100fe200078efe00 */
[----:B------:R-:W-:Y:S01]  /*0d50*/  IMAD.HI.U32 R16, R7, R21, RZ ;  /* 0x0000001507107227 */ /* 0x000fe200078e00ff */
[----:B------:R-:W-:Y:S01]  /*0d60*/  IABS R71, R88 ;  /* 0x0000005800477213 */ /* 0x000fe20000000000 */
[----:B------:R1:W-:Y:S01]  /*0d70*/  STL [R1+0x294], R126 ;  /* 0x0002947e01007387 */ /* 0x0003e20000100800 */
[C-C-:B------:R-:W-:Y:S01]  /*0d80*/  LOP3.LUT R90, R65.reuse, 0x3a, R0.reuse, 0xfe, !PT ;  /* 0x0000003a415a7812 */ /* 0x140fe200078efe00 */
[----:B------:R-:W-:Y:S01]  /*0d90*/  IMAD R35, R6, R14, R35 ;  /* 0x0000000e06237224 */ /* 0x000fe200078e0223 */
[----:B------:R-:W-:Y:S01]  /*0da0*/  LOP3.LUT R86, R65, 0x3e, R0, 0xfe, !PT ;  /* 0x0000003e41567812 */ /* 0x000fe200078efe00 */
[C---:B------:R-:W-:Y:S01]  /*0db0*/  IMAD.HI.U32 R14, R7.reuse, R39, RZ ;  /* 0x00000027070e7227 */ /* 0x040fe200078e00ff */
[C---:B------:R-:W-:Y:S01]  /*0dc0*/  LOP3.LUT R78, R2.reuse, 0x46, RZ, 0xfc, !PT ;  /* 0x00000046024e7812 */ /* 0x040fe200078efcff */
[----:B------:R-:W-:Y:S01]  /*0dd0*/  STL [R1+0x290], R124 ;  /* 0x0002907c01007387 */ /* 0x000fe20000100800 */
[C---:B------:R-:W-:Y:S01]  /*0de0*/  LOP3.LUT R68, R2.reuse, 0x50, RZ, 0xfc, !PT ;  /* 0x0000005002447812 */ /* 0x040fe200078efcff */
[----:B------:R-:W-:Y:S01]  /*0df0*/  IMAD.MOV R12, RZ, RZ, -R12 ;  /* 0x000000ffff0c7224 */ /* 0x000fe200078e0a0c */
[----:B------:R-:W-:Y:S01]  /*0e00*/  IABS R81, R78 ;  /* 0x0000004e00517213 */ /* 0x000fe20000000000 */
[----:B------:R-:W-:Y:S01]  /*0e10*/  IMAD.MOV R16, RZ, RZ, -R16 ;  /* 0x000000ffff107224 */ /* 0x000fe200078e0a10 */
[----:B------:R-:W-:Y:S01]  /*0e20*/  IABS R91, R68 ;  /* 0x00000044005b7213 */ /* 0x000fe20000000000 */
[----:B------:R-:W-:Y:S01]  /*0e30*/  IMAD.MOV R14, RZ, RZ, -R14 ;  /* 0x000000ffff0e7224 */ /* 0x000fe200078e0a0e */
[----:B------:R-:W-:Y:S01]  /*0e40*/  LOP3.LUT R56, R2, 0x5a, RZ, 0xfc, !PT ;  /* 0x0000005a02387812 */ /* 0x000fe200078efcff */
[----:B------:R-:W-:Y:S01]  /*0e50*/  IMAD R37, R6, R12, R37 ;  /* 0x0000000c06257224 */ /* 0x000fe200078e0225 */
[----:B------:R-:W-:Y:S01]  /*0e60*/  LOP3.LUT R46, R2, 0x64, RZ, 0xfc, !PT ;  /* 0x00000064022e7812 */ /* 0x000fe200078efcff */
[C---:B------:R-:W-:Y:S01]  /*0e70*/  IMAD.HI.U32 R12, R7.reuse, R43, RZ ;  /* 0x0000002b070c7227 */ /* 0x040fe200078e00ff */
[----:B------:R-:W-:Y:S01]  /*0e80*/  IABS R101, R56 ;  /* 0x0000003800657213 */ /* 0x000fe20000000000 */
[----:B------:R-:W-:Y:S01]  /*0e90*/  STL [R1+0x28c], R122 ;  /* 0x00028c7a01007387 */ /* 0x000fe20000100800 */
[----:B------:R-:W-:Y:S01]  /*0ea0*/  IABS R111, R46 ;  /* 0x0000002e006f7213 */ /* 0x000fe20000000000 */
[----:B------:R-:W-:Y:S01]  /*0eb0*/  IMAD R21, R6, R16, R21 ;  /* 0x0000001006157224 */ /* 0x000fe200078e0215 */
[C---:B------:R-:W-:Y:S01]  /*0ec0*/  LOP3.LUT R36, R2.reuse, 0x6e, RZ, 0xfc, !PT ;  /* 0x0000006e02247812 */ /* 0x040fe200078efcff */
[C---:B------:R-:W-:Y:S01]  /*0ed0*/  IMAD.HI.U32 R16, R7.reuse, R31, RZ ;  /* 0x0000001f07107227 */ /* 0x040fe200078e00ff */
[----:B------:R-:W-:Y:S01]  /*0ee0*/  LOP3.LUT R22, R2, 0x7e, RZ, 0xfc, !PT ;  /* 0x0000007e02167812 */ /* 0x000fe200078efcff */
[----:B------:R-:W-:Y:S01]  /*0ef0*/  STL [R1+0x288], R120 ;  /* 0x0002887801007387 */ /* 0x000fe20000100800 */
[----:B------:R-:W-:Y:S01]  /*0f00*/  IABS R121, R36 ;  /* 0x0000002400797213 */ /* 0x000fe20000000000 */
[C---:B------:R-:W-:Y:S01]  /*0f10*/  IMAD R39, R6.reuse, R14, R39 ;  /* 0x0000000e06277224 */ /* 0x040fe200078e0227 */
[----:B------:R-:W-:Y:S01]  /*0f20*/  IABS R135, R22 ;  /* 0x0000001600877213 */ /* 0x000fe20000000000 */
[----:B------:R-:W-:Y:S01]  /*0f30*/  IMAD.MOV R14, RZ, RZ, -R12 ;  /* 0x000000ffff0e7224 */ /* 0x000fe200078e0a0c */
[C---:B------:R-:W-:Y:S01]  /*0f40*/  ISETP.GT.U32.AND P1, PT, R6.reuse, R13, PT ;  /* 0x0000000d0600720c */ /* 0x040fe20003f24070 */
[C---:B------:R-:W-:Y:S01]  /*0f50*/  IMAD.HI.U32 R12, R7.reuse, R45, RZ ;  /* 0x0000002d070c7227 */ /* 0x040fe200078e00ff */
[C---:B------:R-:W-:Y:S01]  /*0f60*/  ISETP.GT.U32.AND P3, PT, R6.reuse, R15, PT ;  /* 0x0000000f0600720c */ /* 0x040fe20003f64070 */
[----:B------:R-:W-:Y:S01]  /*0f70*/  STL [R1+0x284], R118 ;  /* 0x0002847601007387 */ /* 0x000fe20000100800 */
[C---:B------:R-:W-:Y:S01]  /*0f80*/  ISETP.GT.U32.AND P0, PT, R6.reuse, R11, PT ;  /* 0x0000000b0600720c */ /* 0x040fe20003f04070 */
[----:B------:R-:W-:Y:S01]  /*0f90*/  IMAD.MOV R16, RZ, RZ, -R16 ;  /* 0x000000ffff107224 */ /* 0x000fe200078e0a10 */
[C---:B------:R-:W-:Y:S01]  /*0fa0*/  ISETP.GT.U32.AND P4, PT, R6.reuse, R17, PT ;  /* 0x000000110600720c */ /* 0x040fe20003f84070 */
[----:B------:R-:W-:Y:S01]  /*0fb0*/  IMAD R43, R6, R14, R43 ;  /* 0x0000000e062b7224 */ /* 0x000fe200078e022b */
[----:B------:R-:W-:Y:S01]  /*0fc0*/  IABS R69, R90 ;  /* 0x0000005a00457213 */ /* 0x000fe20000000000 */
[----:B------:R-:W-:Y:S01]  /*0fd0*/  IMAD.MOV R14, RZ, RZ, -R12 ;  /* 0x000000ffff0e7224 */ /* 0x000fe200078e0a0c */
[----:B------:R-:W-:Y:S01]  /*0fe0*/  IABS R73, R86 ;  /* 0x0000005600497213 */ /* 0x000fe20000000000 */
[C---:B------:R-:W-:Y:S01]  /*0ff0*/  IMAD.HI.U32 R12, R7.reuse, R47, RZ ;  /* 0x0000002f070c7227 */ /* 0x040fe200078e00ff */
[C---:B------:R-:W-:Y:S01]  /*1000*/  LOP3.LUT R84, R2.reuse, 0x40, RZ, 0xfc, !PT ;  /* 0x0000004002547812 */ /* 0x040fe200078efcff */
[----:B------:R-:W-:Y:S01]  /*1010*/  STL [R1+0x280], R116 ;  /* 0x0002807401007387 */ /* 0x000fe20000100800 */
[----:B------:R-:W-:Y:S01]  /*1020*/  LOP3.LUT R82, R2, 0x42, RZ, 0xfc, !PT ;  /* 0x0000004202527812 */ /* 0x000fe200078efcff */
[----:B------:R-:W-:Y:S01]  /*1030*/  IMAD R31, R6, R16, R31 ;  /* 0x00000010061f7224 */ /* 0x000fe200078e021f */
[----:B------:R-:W-:Y:S01]  /*1040*/  IABS R75, R84 ;  /* 0x00000054004b7213 */ /* 0x000fe20000000000 */
[C---:B------:R-:W-:Y:S01]  /*1050*/  IMAD.HI.U32 R16, R7.reuse, R41, RZ ;  /* 0x0000002907107227 */ /* 0x040fe200078e00ff */
[----:B------:R-:W-:Y:S01]  /*1060*/  LOP3.LUT R80, R2, 0x44, RZ, 0xfc, !PT ;  /* 0x0000004402507812 */ /* 0x000fe200078efcff */
[----:B------:R-:W-:Y:S01]  /*1070*/  STL [R1+0x27c], R114 ;  /* 0x00027c7201007387 */ /* 0x000fe20000100800 */
[----:B------:R-:W-:Y:S01]  /*1080*/  IABS R77, R82 ;  /* 0x00000052004d7213 */ /* 0x000fe20000000000 */
[----:B------:R-:W-:Y:S01]  /*1090*/  IMAD R45, R6, R14, R45 ;  /* 0x0000000e062d7224 */ /* 0x000fe200078e022d */
[----:B------:R-:W-:Y:S01]  /*10a0*/  IABS R79, R80 ;  /* 0x00000050004f7213 */ /* 0x000fe20000000000 */
        /* <DEDUP_REMOVED lines=22> */
[----:B------:R-:W-:Y:S01]  /*1210*/  IMAD R49, R6, R14, R49 ;  /* 0x0000000e06317224 */ /* 0x000fe200078e0231 */
[----:B------:R-:W-:Y:S01]  /*1220*/  IABS R95, R64 ;  /* 0x00000040005f7213 */ /* 0x000fe20000000000 */
[----:B------:R-:W-:Y:S01]  /*1230*/  IMAD.MOV R14, RZ, RZ, -R12 ;  /* 0x000000ffff0e7224 */ /* 0x000fe200078e0a0c */
[C---:B------:R-:W-:Y:S01]  /*1240*/  LOP3.LUT R62, R2.reuse, 0x56, RZ, 0xfc, !PT ;  /* 0x00000056023e7812 */ /* 0x040fe200078efcff */
[C---:B------:R-:W-:Y:S01]  /*1250*/  IMAD.HI.U32 R12, R7.reuse, R55, RZ ;  /* 0x00000037070c7227 */ /* 0x040fe200078e00ff */
[----:B------:R-:W-:Y:S01]  /*1260*/  LOP3.LUT R60, R2, 0x58, RZ, 0xfc, !PT ;  /* 0x00000058023c7812 */ /* 0x000fe200078efcff */
[----:B------:R-:W-:Y:S01]  /*1270*/  STL [R1+0x26c], R106 ;  /* 0x00026c6a01007387 */ /* 0x000fe20000100800 */
[----:B------:R-:W-:Y:S01]  /*1280*/  IABS R97, R62 ;  /* 0x0000003e00617213 */ /* 0x000fe20000000000 */
[----:B------:R-:W-:Y:S01]  /*1290*/  IMAD.MOV R16, RZ, RZ, -R16 ;  /* 0x000000ffff107224 */ /* 0x000fe200078e0a10 */
[----:B------:R-:W-:Y:S01]  /*12a0*/  IABS R99, R60 ;  /* 0x0000003c00637213 */ /* 0x000fe20000000000 */
[----:B------:R-:W-:Y:S01]  /*12b0*/  IMAD R53, R6, R14, R53 ;  /* 0x0000000e06357224 */ /* 0x000fe200078e0235 */
[C---:B------:R-:W-:Y:S01]  /*12c0*/  LOP3.LUT R54, R2.reuse, 0x5c, RZ, 0xfc, !PT ;  /* 0x0000005c02367812 */ /* 0x040fe200078efcff */
[----:B------:R-:W-:Y:S01]  /*12d0*/  IMAD.MOV R14, RZ, RZ, -R12 ;  /* 0x000000ffff0e7224 */ /* 0x000fe200078e0a0c */
[----:B------:R-:W-:Y:S01]  /*12e0*/  LOP3.LUT R52, R2, 0x5e, RZ, 0xfc, !PT ;  /* 0x0000005e02347812 */ /* 0x000fe200078efcff */
[----:B------:R-:W-:Y:S01]  /*12f0*/  IMAD R51, R6, R16, R51 ;  /* 0x0000001006337224 */ /* 0x000fe200078e0233 */
[----:B------:R-:W-:Y:S01]  /*1300*/  IABS R103, R54 ;  /* 0x0000003600677213 */ /* 0x000fe20000000000 */
[C---:B------:R-:W-:Y:S01]  /*1310*/  IMAD.HI.U32 R12, R7.reuse, R57, RZ ;  /* 0x00000039070c7227 */ /* 0x040fe200078e00ff */
[----:B------:R-:W-:Y:S01]  /*1320*/  IABS R105, R52 ;  /* 0x0000003400697213 */ /* 0x000fe20000000000 */
[----:B------:R-:W-:Y:S01]  /*1330*/  STL [R1+0x268], R104 ;  /* 0x0002686801007387 */ /* 0x000fe20000100800 */
[C---:B------:R-:W-:Y:S01]  /*1340*/  LOP3.LUT R50, R2.reuse, 0x60, RZ, 0xfc, !PT ;  /* 0x0000006002327812 */ /* 0x040fe200078efcff */
        /* <DEDUP_REMOVED lines=23> */
[----:B------:R-:W-:Y:S01]  /*14c0*/  LOP3.LUT R34, R2, 0x70, RZ, 0xfc, !PT ;  /* 0x0000007002227812 */ /* 0x000fe200078efcff */
[----:B------:R-:W-:Y:S01]  /*14d0*/  IMAD.MOV.U32 R16, RZ, RZ, R18 ;  /* 0x000000ffff107224 */ /* 0x000fe200078e0012 */
[----:B------:R-:W-:Y:S01]  /*14e0*/  IABS R18, R92 ;  /* 0x0000005c00127213 */ /* 0x000fe20000000000 */
[----:B------:R-:W-:Y:S01]  /*14f0*/  IMAD R59, R6, R14, R59 ;  /* 0x0000000e063b7224 */ /* 0x000fe200078e023b */
[----:B------:R-:W-:Y:S01]  /*1500*/  IABS R123, R34 ;  /* 0x00000022007b7213 */ /* 0x000fe20000000000 */
[----:B------:R-:W-:Y:S01]  /*1510*/  IMAD.MOV R14, RZ, RZ, -R12 ;  /* 0x000000ffff0e7224 */ /* 0x000fe200078e0a0c */
[C---:B------:R-:W-:Y:S01]  /*1520*/  LOP3.LUT R32, R2.reuse, 0x72, RZ, 0xfc, !PT ;  /* 0x0000007202207812 */ /* 0x040fe200078efcff */
[----:B------:R-:W-:Y:S01]  /*1530*/  IMAD.HI.U32 R12, R7, R16, RZ ;  /* 0x00000010070c7227 */ /* 0x000fe200078e00ff */
[C---:B------:R-:W-:Y:S01]  /*1540*/  LOP3.LUT R30, R2.reuse, 0x74, RZ, 0xfc, !PT ;  /* 0x00000074021e7812 */ /* 0x040fe200078efcff */
[----:B------:R-:W-:Y:S01]  /*1550*/  STL [R1+0x258], R96 ;  /* 0x0002586001007387 */ /* 0x000fe20000100800 */
[----:B------:R-:W-:Y:S01]  /*1560*/  IABS R125, R32 ;  /* 0x00000020007d7213 */ /* 0x000fe20000000000 */
[----:B------:R-:W-:Y:S01]  /*1570*/  IMAD.MOV R67, RZ, RZ, -R12 ;  /* 0x000000ffff437224 */ /* 0x000fe200078e0a0c */
[----:B------:R-:W-:Y:S01]  /*1580*/  IABS R127, R30 ;  /* 0x0000001e007f7213 */ /* 0x000fe20000000000 */
[----:B------:R-:W-:Y:S01]  /*1590*/  @!P1 IMAD.IADD R13, R13, 0x1, -R6 ;  /* 0x000000010d0d9824 */ /* 0x000fe200078e0a06 */
[----:B------:R-:W-:Y:S01]  /*15a0*/  LOP3.LUT R26, R2, 0x78, RZ, 0xfc, !PT ;  /* 0x00000078021a7812 */ /* 0x000fe200078efcff */
[----:B------:R-:W-:Y:S01]  /*15b0*/  IMAD R65, R6, R67, R16 ;  /* 0x0000004306417224 */ /* 0x000fe200078e0210 */
[C---:B------:R-:W-:Y:S01]  /*15c0*/  LOP3.LUT R28, R2.reuse, 0x76, RZ, 0xfc, !PT ;  /* 0x00000076021c7812 */ /* 0x040fe200078efcff */
[----:B------:R-:W-:Y:S01]  /*15d0*/  IMAD.HI.U32 R16, R7, R71, RZ ;  /* 0x0000004707107227 */ /* 0x000fe200078e00ff */
[----:B------:R-:W-:Y:S01]  /*15e0*/  IABS R131, R26 ;  /* 0x0000001a00837213 */ /* 0x000fe20000000000 */
[----:B------:R-:W-:Y:S01]  /*15f0*/  STL [R1+0x254], R94 ;  /* 0x0002545e01007387 */ /* 0x000fe20000100800 */
[----:B------:R-:W-:Y:S01]  /*1600*/  LOP3.LUT R24, R2, 0x7a, RZ, 0xfc, !PT ;  /* 0x0000007a02187812 */ /* 0x000fe200078efcff */
[----:B------:R-:W-:Y:S01]  /*1610*/  IMAD.MOV R16, RZ, RZ, -R16 ;  /* 0x000000ffff107224 */ /* 0x000fe200078e0a10 */
[----:B------:R-:W-:Y:S01]  /*1620*/  IABS R129, R28 ;  /* 0x0000001c00817213 */ /* 0x000fe20000000000 */
[----:B------:R-:W-:Y:S01]  /*1630*/  @!P3 IMAD.IADD R15, R15, 0x1, -R6 ;  /* 0x000000010f0fb824 */ /* 0x000fe200078e0a06 */
[C---:B------:R-:W-:Y:S01]  /*1640*/  ISETP.GT.U32.AND P3, PT, R6.reuse, R13, PT ;  /* 0x0000000d0600720c */ /* 0x040fe20003f64070 */
[C---:B------:R-:W-:Y:S01]  /*1650*/  IMAD R71, R6.reuse, R16, R71 ;  /* 0x0000001006477224 */ /* 0x040fe200078e0247 */
[----:B------:R-:W-:Y:S01]  /*1660*/  IABS R133, R24 ;  /* 0x0000001800857213 */ /* 0x000fe20000000000 */
[----:B------:R-:W-:Y:S01]  /*1670*/  IMAD.HI.U32 R16, R7, R81, RZ ;  /* 0x0000005107107227 */ /* 0x000fe200078e00ff */
[----:B------:R-:W-:Y:S01]  /*1680*/  ISETP.GT.U32.AND P1, PT, R6, R15, PT ;  /* 0x0000000f0600720c */ /* 0x000fe20003f24070 */
[----:B------:R-:W-:Y:S01]  /*1690*/  STL [R1+0x250], R92 ;  /* 0x0002505c01007387 */ /* 0x000fe20000100800 */
[----:B------:R-:W-:Y:S01]  /*16a0*/  LOP3.LUT R20, R2, 0x7c, RZ, 0xfc, !PT ;  /* 0x0000007c02147812 */ /* 0x000fe200078efcff */
[----:B------:R-:W-:Y:S01]  /*16b0*/  IMAD.MOV R16, RZ, RZ, -R16 ;  /* 0x000000ffff107224 */ /* 0x000fe200078e0a10 */
[----:B------:R-:W-:Y:S01]  /*16c0*/  LOP3.LUT R214, R0, 0x10, RZ, 0xfc, !PT ;  /* 0x0000001000d67812 */ /* 0x000fe200078efcff */
[----:B------:R-:W-:Y:S01]  /*16d0*/  @!P0 IMAD.IADD R11, R11, 0x1, -R6 ;  /* 0x000000010b0b8824 */ /* 0x000fe200078e0a06 */
[C---:B------:R-:W-:Y:S01]  /*16e0*/  ISETP.GT.U32.AND P0, PT, R6.reuse, R19, PT ;  /* 0x000000130600720c */ /* 0x040fe20003f04070 */
[C---:B------:R-:W-:Y:S01]  /*16f0*/  IMAD R81, R6.reuse, R16, R81 ;  /* 0x0000001006517224 */ /* 0x040fe200078e0251 */
[----:B------:R-:W-:Y:S01]  /*1700*/  STL [R1+0x24c], R90 ;  /* 0x00024c5a01007387 */ /* 0x000fe20000100800 */
[----:B------:R-:W-:Y:S01]  /*1710*/  IMAD.HI.U32 R16, R7, R91, RZ ;  /* 0x0000005b07107227 */ /* 0x000fe200078e00ff */
[----:B------:R-:W-:-:S02]  /*1720*/  ISETP.GT.U32.AND P5, PT, R6, R11, PT ;  /* 0x0000000b0600720c */ /* 0x000fc40003fa4070 */
[----:B------:R-:W-:Y:S01]  /*1730*/  STL [R1+0x248], R88 ;  /* 0x0002485801007387 */ /* 0x000fe20000100800 */
[----:B------:R-:W-:Y:S01]  /*1740*/  IMAD.MOV R16, RZ, RZ, -R16 ;  /* 0x000000ffff107224 */ /* 0x000fe200078e0a10 */
[----:B------:R-:W-:Y:S01]  /*1750*/  LOP3.LUT R213, R0, 0x14, RZ, 0xfc, !PT ;  /* 0x0000001400d57812 */ /* 0x000fe200078efcff */
[----:B------:R-:W-:Y:S01]  /*1760*/  @!P4 IMAD.IADD R17, R17, 0x1, -R6 ;  /* 0x000000011111c824 */ /* 0x000fe200078e0a06 */
[C---:B------:R-:W-:Y:S01]  /*1770*/  ISETP.GT.U32.AND P4, PT, R6.reuse, R21, PT ;  /* 0x000000150600720c */ /* 0x040fe20003f84070 */
[C---:B------:R-:W-:Y:S01]  /*1780*/  IMAD R91, R6.reuse, R16, R91 ;  /* 0x00000010065b7224 */ /* 0x040fe200078e025b */
[----:B------:R-:W-:Y:S01]  /*1790*/  STL [R1+0x244], R86 ;  /* 0x0002445601007387 */ /* 0x000fe20000100800 */
[----:B------:R-:W-:Y:S01]  /*17a0*/  IMAD.HI.U32 R16, R7, R101, RZ ;  /* 0x0000006507107227 */ /* 0x000fe200078e00ff */
[----:B------:R-:W-:Y:S02]  /*17b0*/  ISETP.GT.U32.AND P6, PT, R6, R17, PT ;  /* 0x000000110600720c */ /* 0x000fe40003fc4070 */
[----:B------:R-:W-:Y:S01]  /*17c0*/  STL [R1+0x240], R84 ;  /* 0x0002405401007387 */ /* 0x000fe20000100800 */
[----:B------:R-:W-:Y:S01]  /*17d0*/  IMAD.MOV R16, RZ, RZ, -R16 ;  /* 0x000000ffff107224 */ /* 0x000fe200078e0a10 */
[----:B------:R-:W-:Y:S01]  /*17e0*/  LOP3.LUT R212, R0, 0x18, RZ, 0xfc, !PT ;  /* 0x0000001800d47812 */ /* 0x000fe200078efcff */
[----:B------:R-:W-:Y:S01]  /*17f0*/  @!P3 IMAD.IADD R13, R13, 0x1, -R6 ;  /* 0x000000010d0db824 */ /* 0x000fe200078e0a06 */
[C---:B------:R-:W-:Y:S01]  /*1800*/  ISETP.GT.U32.AND P3, PT, R6.reuse, R27, PT ;  /* 0x0000001b0600720c */ /* 0x040fe20003f64070 */
[----:B------:R-:W-:Y:S01]  /*1810*/  IMAD R101, R6, R16, R101 ;  /* 0x0000001006657224 */ /* 0x000fe200078e0265 */
[----:B------:R-:W-:Y:S01]  /*1820*/  STL [R1+0x324], R82 ;  /* 0x0003245201007387 */ /* 0x000fe20000100800 */
[----:B------:R-:W-:Y:S01]  /*1830*/  IMAD.HI.U32 R16, R7, R111, RZ ;  /* 0x0000006f07107227 */ /* 0x000fe200078e00ff */
[----:B------:R-:W-:-:S02]  /*1840*/  LOP3.LUT R211, R0, 0x1c, RZ, 0xfc, !PT ;  /* 0x0000001c00d37812 */ /* 0x000fc400078efcff */
        /* <DEDUP_REMOVED lines=8> */
[C---:B------:R-:W-:Y:S02]  /*18d0*/  LOP3.LUT R209, R0.reuse, 0x24, RZ, 0xfc, !PT ;  /* 0x0000002400d17812 */ /* 0x040fe400078efcff */
        /* <DEDUP_REMOVED lines=12> */
[--C-:B------:R-:W-:Y:S01]  /*19a0*/  @!P4 IMAD.IADD R21, R21, 0x1, -R6.reuse ;  /* 0x000000011515c824 */ /* 0x100fe200078e0a06 */
[C---:B------:R-:W-:Y:S01]  /*19b0*/  ISETP.GT.U32.AND P4, PT, R6.reuse, R31, PT ;  /* 0x0000001f0600720c */ /* 0x040fe20003f84070 */
[C---:B------:R-:W-:Y:S01]  /*19c0*/  IMAD R135, R6.reuse, R16, R135 ;  /* 0x0000001006877224 */ /* 0x040fe200078e0287 */
[----:B------:R-:W-:Y:S01]  /*19d0*/  STL [R1+0x328], R70 ;  /* 0x0003284601007387 */ /* 0x000fe20000100800 */
[--C-:B------:R-:W-:Y:S01]  /*19e0*/  @!P6 IMAD.IADD R17, R17, 0x1, -R6.reuse ;  /* 0x000000011111e824 */ /* 0x100fe200078e0a06 */
[C---:B------:R-:W-:Y:S01]  /*19f0*/  ISETP.GT.U32.AND P6, PT, R6.reuse, R21, PT ;  /* 0x000000150600720c */ /* 0x040fe20003fc4070 */
        /* <DEDUP_REMOVED lines=10> */
[C---:B------:R-:W-:Y:S01]  /*1aa0*/  IMAD R63, R6.reuse, R14, R63 ;  /* 0x0000000e063f7224 */ /* 0x040fe200078e023f */
[C---:B------:R-:W-:Y:S01]  /*1ab0*/  ISETP.GT.U32.AND P4, PT, R6.reuse, R37, PT ;  /* 0x000000250600720c */ /* 0x040fe20003f84070 */
[--C-:B------:R-:W-:Y:S01]  /*1ac0*/  @!P6 IMAD.IADD R21, R21, 0x1, -R6.reuse ;  /* 0x000000011515e824 */ /* 0x100fe200078e0a06 */
[C---:B------:R-:W-:Y:S01]  /*1ad0*/  ISETP.GT.U32.AND P6, PT, R6.reuse, R29, PT ;  /* 0x0000001d0600720c */ /* 0x040fe20003fc4070 */
[--C-:B------:R-:W-:Y:S01]  /*1ae0*/  @!P2 IMAD.IADD R135, R135, 0x1, -R6.reuse ;  /* 0x000000018787a824 */ /* 0x100fe200078e0a06 */
[----:B------:R-:W-:Y:S01]  /*1af0*/  ISETP.GT.U32.AND P2, PT, R6, R23, PT ;  /* 0x000000170600720c */ /* 0x000fe20003f44070 */
[--C-:B------:R-:W-:Y:S01]  /*1b00*/  @!P5 IMAD.IADD R19, R19, 0x1, -R6.reuse ;  /* 0x000000011313d824 */ /* 0x100fe200078e0a06 */
[----:B------:R-:W-:Y:S01]  /*1b10*/  STL [R1+0x320], R68 ;  /* 0x0003204401007387 */ /* 0x000fe20000100800 */
[--C-:B------:R-:W-:Y:S01]  /*1b20*/  @!P0 IMAD.IADD R35, R35, 0x1, -R6.reuse ;  /* 0x0000000123238824 */ /* 0x100fe200078e0a06 */
[----:B------:R-:W-:Y:S01]  /*1b30*/  LOP3.LUT R205, R0, 0x34, RZ, 0xfc, !PT ;  /* 0x0000003400cd7812 */ /* 0x000fe200078efcff */
[--C-:B------:R-:W-:Y:S01]  /*1b40*/  @!P1 IMAD.IADD R27, R27, 0x1, -R6.reuse ;  /* 0x000000011b1b9824 */ /* 0x100fe200078e0a06 */
[C---:B------:R-:W-:Y:S01]  /*1b50*/  ISETP.GT.U32.AND P1, PT, R6.reuse, R41, PT ;  /* 0x000000290600720c */ /* 0x040fe20003f24070 */
[--C-:B------:R-:W-:Y:S01]  /*1b60*/  @!P3 IMAD.IADD R25, R25, 0x1, -R6.reuse ;  /* 0x000000011919b824 */ /* 0x100fe200078e0a06 */
[C---:B------:R-:W-:Y:S01]  /*1b70*/  ISETP.GT.U32.AND P3, PT, R6.reuse, R39, PT ;  /* 0x000000270600720c */ /* 0x040fe20003f64070 */
[--C-:B------:R-:W-:Y:S01]  /*1b80*/  @!P4 IMAD.IADD R37, R37, 0x1, -R6.reuse ;  /* 0x000000012525c824 */ /* 0x100fe200078e0a06 */
[----:B------:R-:W-:Y:S01]  /*1b90*/  STL [R1+0x31c], R66 ;  /* 0x00031c4201007387 */ /* 0x000fe20000100800 */
[--C-:B------:R-:W-:Y:S01]  /*1ba0*/  @!P6 IMAD.IADD R29, R29, 0x1, -R6.reuse ;  /* 0x000000011d1de824 */ /* 0x100fe200078e0a06 */
[C---:B------:R-:W-:Y:S01]  /*1bb0*/  ISETP.GT.U32.AND P6, PT, R6.reuse, R43, PT ;  /* 0x0000002b0600720c */ /* 0x040fe20003fc4070 */
[--C-:B------:R-:W-:Y:S01]  /*1bc0*/  @!P2 IMAD.IADD R23, R23, 0x1, -R6.reuse ;  /* 0x000000011717a824 */ /* 0x100fe200078e0a06 */
[C---:B------:R-:W-:Y:S01]  /*1bd0*/  ISETP.GT.U32.AND P2, PT, R6.reuse, R33, PT ;  /* 0x000000210600720c */ /* 0x040fe20003f44070 */
[----:B------:R-:W-:Y:S01]  /*1be0*/  IMAD.HI.U32 R12, R7, R18, RZ ;  /* 0x00000012070c7227 */ /* 0x000fe200078e00ff */
[C---:B------:R-:W-:Y:S01]  /*1bf0*/  ISETP.GT.U32.AND P4, PT, R6.reuse, R37, PT ;  /* 0x000000250600720c */ /* 0x040fe20003f84070 */
[----:B------:R-:W-:Y:S01]  /*1c00*/  STL [R1+0x318], R64 ;  /* 0x0003184001007387 */ /* 0x000fe20000100800 */
[----:B------:R-:W-:Y:S01]  /*1c10*/  ISETP.GT.U32.AND P5, PT, R6, R23, PT ;  /* 0x000000170600720c */ /* 0x000fe20003fa4070 */
[--C-:B------:R-:W-:Y:S01]  /*1c20*/  @!P1 IMAD.IADD R41, R41, 0x1, -R6.reuse ;  /* 0x0000000129299824 */ /* 0x100fe200078e0a06 */
[----:B------:R-:W-:Y:S01]  /*1c30*/  LOP3.LUT R204, R0, 0x38, RZ, 0xfc, !PT ;  /* 0x0000003800cc7812 */ /* 0x000fe200078efcff */
[--C-:B------:R-:W-:Y:S01]  /*1c40*/  @!P3 IMAD.IADD R39, R39, 0x1, -R6.reuse ;  /* 0x000000012727b824 */ /* 0x100fe200078e0a06 */
[C---:B------:R-:W-:Y:S01]  /*1c50*/  ISETP.GT.U32.AND P3, PT, R6.reuse, R49, PT ;  /* 0x000000310600720c */ /* 0x040fe20003f64070 */
[----:B------:R-:W-:Y:S01]  /*1c60*/  IMAD.HI.U32 R14, R7, R69, RZ ;  /* 0x00000045070e7227 */ /* 0x000fe200078e00ff */
[----:B------:R-:W-:Y:S01]  /*1c70*/  ISETP.GT.U32.AND P1, PT, R6, R41, PT ;  /* 0x000000290600720c */ /* 0x000fe20003f24070 */
[----:B------:R-:W-:Y:S01]  /*1c80*/  STL [R1+0x314], R62 ;  /* 0x0003143e01007387 */ /* 0x000fe20000100800 */
[----:B------:R-:W-:Y:S01]  /*1c90*/  LOP3.LUT R202, R0, 0x3c, RZ, 0xfc, !PT ;  /* 0x0000003c00ca7812 */ /* 0x000fe200078efcff */
        /* <DEDUP_REMOVED lines=10> */
[----:B------:R-:W-:Y:S01]  /*1d40*/  @!P1 IMAD.IADD R41, R41, 0x1, -R6 ;  /* 0x0000000129299824 */ /* 0x000fe200078e0a06 */
[C---:B------:R-:W-:Y:S01]  /*1d50*/  ISETP.GT.U32.AND P1, PT, R6.reuse, R57, PT ;  /* 0x000000390600720c */ /* 0x040fe20003f24070 */
[----:B------:R-:W-:Y:S01]  /*1d60*/  IMAD.MOV R67, RZ, RZ, -R12 ;  /* 0x000000ffff437224 */ /* 0x000fe200078e0a0c */
        /* <DEDUP_REMOVED lines=8> */
[----:B------:R-:W-:Y:S01]  /*1df0*/  ISETP.GT.U32.AND P5, PT, R6, R39, PT ;  /* 0x000000270600720c */ /* 0x000fe20003fa4070 */
[----:B------:R-:W-:Y:S01]  /*1e00*/  IMAD.MOV R14, RZ, RZ, -R14 ;  /* 0x000000ffff0e7224 */ /* 0x000fe200078e0a0e */
[----:B------:R-:W-:Y:S01]  /*1e10*/  STL [R1+0x310], R60 ;  /* 0x0003103c01007387 */ /* 0x000fe20000100800 */
[----:B------:R-:W-:Y:S01]  /*1e20*/  IMAD.HI.U32 R12, R7, R73, RZ ;  /* 0x00000049070c7227 */ /* 0x000fe200078e00ff */
[----:B------:R-:W-:-:S02]  /*1e30*/  LOP3.LUT R201, R0, 0x2, RZ, 0xfc, !PT ;  /* 0x0000000200c97812 */ /* 0x000fc400078efcff */
[----:B------:R-:W-:Y:S01]  /*1e40*/  STL [R1+0x30c], R56 ;  /* 0x00030c3801007387 */ /* 0x000fe20000100800 */
[--C-:B------:R-:W-:Y:S01]  /*1e50*/  @!P2 IMAD.IADD R45, R45, 0x1, -R6.reuse ;  /* 0x000000012d2da824 */ /* 0x100fe200078e0a06 */
[C---:B------:R-:W-:Y:S01]  /*1e60*/  ISETP.GT.U32.AND P2, PT, R6.reuse, R53, PT ;  /* 0x000000350600720c */ /* 0x040fe20003f44070 */
[C---:B------:R-:W-:Y:S01]  /*1e70*/  IMAD R69, R6.reuse, R14, R69 ;  /* 0x0000000e06457224 */ /* 0x040fe200078e0245 */
[----:B------:R-:W-:Y:S01]  /*1e80*/  STL [R1+0x308], R54 ;  /* 0x0003083601007387 */ /* 0x000fe20000100800 */
[--C-:B------:R-:W-:Y:S01]  /*1e90*/  @!P0 IMAD.IADD R47, R47, 0x1, -R6.reuse ;  /* 0x000000012f2f8824 */ /* 0x100fe200078e0a06 */
[C---:B------:R-:W-:Y:S01]  /*1ea0*/  ISETP.GT.U32.AND P0, PT, R6.reuse, R45, PT ;  /* 0x0000002d0600720c */ /* 0x040fe20003f04070 */
[--C-:B------:R-:W-:Y:S01]  /*1eb0*/  @!P5 IMAD.IADD R39, R39, 0x1, -R6.reuse ;  /* 0x000000012727d824 */ /* 0x100fe200078e0a06 */
[----:B------:R-:W-:Y:S01]  /*1ec0*/  STL [R1+0x304], R52 ;  /* 0x0003043401007387 */ /* 0x000fe20000100800 */
[--C-:B------:R-:W-:Y:S01]  /*1ed0*/  @!P3 IMAD.IADD R55, R55, 0x1, -R6.reuse ;  /* 0x000000013737b824 */ /* 0x100fe200078e0a06 */
[C---:B------:R-:W-:Y:S01]  /*1ee0*/  ISETP.GT.U32.AND P5, PT, R6.reuse, R47, PT ;  /* 0x0000002f0600720c */ /* 0x040fe20003fa4070 */
[----:B------:R-:W-:Y:S01]  /*1ef0*/  @!P1 IMAD.IADD R57, R57, 0x1, -R6 ;  /* 0x0000000139399824 */ /* 0x000fe200078e0a06 */
[C---:B------:R-:W-:Y:S01]  /*1f00*/  ISETP.GT.U32.AND P3, PT, R6.reuse, R63, PT ;  /* 0x0000003f0600720c */ /* 0x040fe20003f64070 */
[----:B------:R-:W-:Y:S01]  /*1f10*/  IMAD.MOV R14, RZ, RZ, -R12 ;  /* 0x000000ffff0e7224 */ /* 0x000fe200078e0a0c */
[----:B------:R-:W-:Y:S01]  /*1f20*/  STL [R1+0x300], R50 ;  /* 0x0003003201007387 */ /* 0x000fe20000100800 */
        /* <DEDUP_REMOVED lines=8> */
[----:B------:R-:W-:Y:S01]  /*1fb0*/  @!P4 IMAD.IADD R43, R43, 0x1, -R6 ;  /* 0x000000012b2bc824 */ /* 0x000fe200078e0a06 */
[C---:B------:R-:W-:Y:S01]  /*1fc0*/  ISETP.GT.U32.AND P4, PT, R6.reuse, R59, PT ;  /* 0x0000003b0600720c */ /* 0x040fe20003f84070 */
[----:B------:R-:W-:Y:S01]  /*1fd0*/  IMAD R73, R6, R14, R73 ;  /* 0x0000000e06497224 */ /* 0x000fe200078e0249 */
[----:B------:R-:W-:Y:S01]  /*1fe0*/  STL [R1+0x2f8], R46 ;  /* 0x0002f82e01007387 */ /* 0x000fe20000100800 */
[----:B------:R-:W-:Y:S01]  /*1ff0*/  IMAD.MOV R14, RZ, RZ, -R12 ;  /* 0x000000ffff0e7224 */ /* 0x000fe200078e0a0c */
[----:B------:R-:W-:Y:S01]  /*2000*/  LOP3.LUT R199, R0, 0xa, RZ, 0xfc, !PT ;  /* 0x0000000a00c77812 */ /* 0x000fe200078efcff */
[----:B------:R-:W-:Y:S01]  /*2010*/  @!P2 IMAD.IADD R51, R51, 0x1, -R6 ;  /* 0x000000013333a824 */ /* 0x000fe200078e0a06 */
[----:B------:R-:W-:Y:S01]  /*2020*/  ISETP.GT.U32.AND P2, PT, R6, R65, PT ;  /* 0x000000410600720c */ /* 0x000fe20003f44070 */
[----:B------:R-:W-:Y:S01]  /*2030*/  IMAD.HI.U32 R12, R7, R77, RZ ;  /* 0x0000004d070c7227 */ /* 0x000fe200078e00ff */
[----:B------:R-:W-:Y:S01]  /*2040*/  STL [R1+0x2f4], R44 ;  /* 0x0002f42c01007387 */ /* 0x000fe20000100800 */
[----:B------:R-:W-:-:S02]  /*2050*/  LOP3.LUT R198, R0, 0xe, RZ, 0xfc, !PT ;  /* 0x0000000e00c67812 */ /* 0x000fc400078efcff */
[C---:B------:R-:W-:Y:S01]  /*2060*/  IMAD R67, R6.reuse, R67, R18 ;  /* 0x0000004306437224 */ /* 0x040fe200078e0212 */
[----:B------:R-:W-:Y:S01]  /*2070*/  STL [R1+0x2f0], R42 ;  /* 0x0002f02a01007387 */ /* 0x000fe20000100800 */
[----:B------:R-:W-:Y:S01]  /*2080*/  IMAD R75, R6, R14, R75 ;  /* 0x0000000e064b7224 */ /* 0x000fe200078e024b */
[----:B------:R-:W-:Y:S01]  /*2090*/  LOP3.LUT R197, R0, 0x12, RZ, 0xfc, !PT ;  /* 0x0000001200c57812 */ /* 0x000fe200078efcff */
[----:B------:R-:W-:Y:S01]  /*20a0*/  @!P5 IMAD.IADD R47, R47, 0x1, -R6 ;  /* 0x000000012f2fd824 */ /* 0x000fe200078e0a06 */
[----:B------:R-:W-:Y:S01]  /*20b0*/  ISETP.GT.U32.AND P5, PT, R6, R61, PT ;  /* 0x0000003d0600720c */ /* 0x000fe20003fa4070 */
[----:B------:R-:W-:Y:S01]  /*20c0*/  IMAD.HI.U32 R14, R7, R79, RZ ;  /* 0x0000004f070e7227 */ /* 0x000fe200078e00ff */
[----:B------:R-:W-:Y:S01]  /*20d0*/  STL [R1+0x2ec], R40 ;  /* 0x0002ec2801007387 */ /* 0x000fe20000100800 */
[----:B------:R-:W-:Y:S02]  /*20e0*/  LOP3.LUT R196, R0, 0x16, RZ, 0xfc, !PT ;  /* 0x0000001600c47812 */ /* 0x000fe400078efcff */
[----:B------:R-:W-:Y:S01]  /*20f0*/  IMAD.MOV R12, RZ, RZ, -R12 ;  /* 0x000000ffff0c7224 */ /* 0x000fe200078e0a0c */
[----:B------:R-:W-:Y:S01]  /*2100*/  STL [R1+0x2e8], R38 ;  /* 0x0002e82601007387 */ /* 0x000fe20000100800 */
[--C-:B------:R-:W-:Y:S01]  /*2110*/  @!P0 IMAD.IADD R53, R53, 0x1, -R6.reuse ;  /* 0x0000000135358824 */ /* 0x100fe200078e0a06 */
[----:B------:R-:W-:Y:S01]  /*2120*/  ISETP.GT.U32.AND P0, PT, R6, R67, PT ;  /* 0x000000430600720c */ /* 0x000fe20003f04070 */
[----:B------:R-:W-:Y:S01]  /*2130*/  @!P3 IMAD.IADD R63, R63, 0x1, -R6 ;  /* 0x000000013f3fb824 */ /* 0x000fe200078e0a06 */
[----:B------:R-:W-:Y:S01]  /*2140*/  STL [R1+0x2e4], R36 ;  /* 0x0002e42401007387 */ /* 0x000fe20000100800 */
[----:B------:R-:W-:Y:S01]  /*2150*/  IMAD.MOV R14, RZ, RZ, -R14 ;  /* 0x000000ffff0e7224 */ /* 0x000fe200078e0a0e */
[----:B------:R-:W-:Y:S01]  /*2160*/  LOP3.LUT R195, R0, 0x1a, RZ, 0xfc, !PT ;  /* 0x0000001a00c37812 */ /* 0x000fe200078efcff */
[----:B------:R-:W-:Y:S01]  /*2170*/  IMAD R77, R6, R12, R77 ;  /* 0x0000000c064d7224 */ /* 0x000fe200078e024d */
[----:B------:R-:W-:Y:S01]  /*2180*/  STL [R1+0x2e0], R34 ;  /* 0x0002e02201007387 */ /* 0x000fe20000100800 */
[----:B------:R-:W-:Y:S01]  /*2190*/  IMAD.HI.U32 R12, R7, R83, RZ ;  /* 0x00000053070c7227 */ /* 0x000fe200078e00ff */
[----:B------:R-:W-:-:S02]  /*21a0*/  LOP3.LUT R194, R0, 0x1e, RZ, 0xfc, !PT ;  /* 0x0000001e00c27812 */ /* 0x000fc400078efcff */
[----:B------:R-:W-:Y:S01]  /*21b0*/  STL [R1+0x2dc], R32 ;  /* 0x0002dc2001007387 */ /* 0x000fe20000100800 */
        /* <DEDUP_REMOVED lines=15> */
[----:B------:R-:W-:Y:S01]  /*22b0*/  @!P5 IMAD.IADD R61, R61, 0x1, -R6 ;  /* 0x000000013d3dd824 */ /* 0x000fe200078e0a06 */
[C---:B------:R-:W-:Y:S01]  /*22c0*/  ISETP.GT.U32.AND P5, PT, R6.reuse, R71, PT ;  /* 0x000000470600720c */ /* 0x040fe20003fa4070 */
[----:B------:R-:W-:Y:S01]  /*22d0*/  IMAD.MOV R14, RZ, RZ, -R12 ;  /* 0x000000ffff0e7224 */ /* 0x000fe200078e0a0c */
[----:B------:R-:W-:Y:S01]  /*22e0*/  STL [R1+0x2d0], R26 ;  /* 0x0002d01a01007387 */ /* 0x000fe20000100800 */
[----:B------:R-:W-:Y:S01]  /*22f0*/  IMAD.HI.U32 R12, R7, R87, RZ ;  /* 0x00000057070c7227 */ /* 0x000fe200078e00ff */
[C---:B------:R-:W-:Y:S02]  /*2300*/  ISETP.GT.U32.AND P3, PT, R6.reuse, R61, PT ;  /* 0x0000003d0600720c */ /* 0x040fe40003f64070 */
[----:B------:R-:W-:Y:S01]  /*2310*/  STL [R1+0x2cc], R24 ;  /* 0x0002cc1801007387 */ /* 0x000fe20000100800 */
[----:B------:R-:W-:Y:S01]  /*2320*/  @!P0 IMAD.IADD R67, R67, 0x1, -R6 ;  /* 0x0000000143438824 */ /* 0x000fe200078e0a06 */
[C---:B------:R-:W-:Y:S01]  /*2330*/  ISETP.GT.U32.AND P0, PT, R6.reuse, R75, PT ;  /* 0x0000004b0600720c */ /* 0x040fe20003f04070 */
[----:B------:R-:W-:Y:S01]  /*2340*/  IMAD R85, R6, R14, R85 ;  /* 0x0000000e06557224 */ /* 0x000fe200078e0255 */
[----:B------:R-:W-:Y:S01]  /*2350*/  STL [R1+0x2c8], R20 ;  /* 0x0002c81401007387 */ /* 0x000fe20000100800 */
[----:B------:R-:W-:Y:S01]  /*2360*/  IMAD.HI.U32 R14, R7, R89, RZ ;  /* 0x00000059070e7227 */ /* 0x000fe200078e00ff */
[----:B------:R-:W-:-:S03]  /*2370*/  LOP3.LUT R191, R0, 0x36, RZ, 0xfc, !PT ;  /* 0x0000003600bf7812 */ /* 0x000fc600078efcff */
[----:B------:R-:W-:Y:S02]  /*2380*/  IMAD.MOV R12, RZ, RZ, -R12 ;  /* 0x000000ffff0c7224 */ /* 0x000fe400078e0a0c */
[--C-:B------:R-:W-:Y:S01]  /*2390*/  @!P4 IMAD.IADD R69, R69, 0x1, -R6.reuse ;  /* 0x000000014545c824 */ /* 0x100fe200078e0a06 */
[C---:B------:R-:W-:Y:S01]  /*23a0*/  ISETP.GT.U32.AND P4, PT, R6.reuse, R77, PT ;  /* 0x0000004d0600720c */ /* 0x040fe20003f84070 */
[----:B------:R-:W-:Y:S01]  /*23b0*/  @!P1 IMAD.IADD R63, R63, 0x1, -R6 ;  /* 0x000000013f3f9824 */ /* 0x000fe200078e0a06 */
[C---:B------:R-:W-:Y:S01]  /*23c0*/  ISETP.GT.U32.AND P1, PT, R6.reuse, R83, PT ;  /* 0x000000530600720c */ /* 0x040fe20003f24070 */
[----:B------:R-:W-:Y:S02]  /*23d0*/  IMAD.MOV R14, RZ, RZ, -R14 ;  /* 0x000000ffff0e7224 */ /* 0x000fe400078e0a0e */
[C---:B------:R-:W-:Y:S02]  /*23e0*/  IMAD R87, R6.reuse, R12, R87 ;  /* 0x0000000c06577224 */ /* 0x040fe400078e0257 */
[----:B------:R-:W-:Y:S01]  /*23f0*/  @!P2 IMAD.IADD R73, R73, 0x1, -R6 ;  /* 0x000000014949a824 */ /* 0x000fe200078e0a06 */
[----:B------:R-:W-:Y:S01]  /*2400*/  ISETP.GT.U32.AND P2, PT, R6, R67, PT ;  /* 0x000000430600720c */ /* 0x000fe20003f44070 */
[----:B------:R-:W-:-:S04]  /*2410*/  IMAD.HI.U32 R12, R7, R93, RZ ;  /* 0x0000005d070c7227 */ /* 0x000fc800078e00ff */
[----:B------:R-:W-:Y:S02]  /*2420*/  IMAD R89, R6, R14, R89 ;  /* 0x0000000e06597224 */ /* 0x000fe400078e0259 */
[----:B------:R-:W-:Y:S02]  /*2430*/  IMAD.MOV R14, RZ, RZ, -R12 ;  /* 0x000000ffff0e7224 */ /* 0x000fe400078e0a0c */
[----:B------:R-:W-:-:S04]  /*2440*/  IMAD.HI.U32 R12, R7, R95, RZ ;  /* 0x0000005f070c7227 */ /* 0x000fc800078e00ff */
[--C-:B------:R-:W-:Y:S01]  /*2450*/  @!P5 IMAD.IADD R71, R71, 0x1, -R6.reuse ;  /* 0x000000014747d824 */ /* 0x100fe200078e0a06 */
[C---:B------:R-:W-:Y:S01]  /*2460*/  ISETP.GT.U32.AND P5, PT, R6.reuse, R79, PT ;  /* 0x0000004f0600720c */ /* 0x040fe20003fa4070 */
[--C-:B------:R-:W-:Y:S01]  /*2470*/  @!P3 IMAD.IADD R61, R61, 0x1, -R6.reuse ;  /* 0x000000013d3db824 */ /* 0x100fe200078e0a06 */
[C---:B------:R-:W-:Y:S01]  /*2480*/  ISETP.GT.U32.AND P3, PT, R6.reuse, R81, PT ;  /* 0x000000510600720c */ /* 0x040fe20003f64070 */
[----:B------:R-:W-:Y:S01]  /*2490*/  @!P0 IMAD.IADD R75, R75, 0x1, -R6 ;  /* 0x000000014b4b8824 */ /* 0x000fe200078e0a06 */
[C---:B------:R-:W-:Y:S01]  /*24a0*/  ISETP.GT.U32.AND P0, PT, R6.reuse, R69, PT ;  /* 0x000000450600720c */ /* 0x040fe20003f04070 */
[C---:B------:R-:W-:Y:S02]  /*24b0*/  IMAD R93, R6.reuse, R14, R93 ;  /* 0x0000000e065d7224 */ /* 0x040fe400078e025d */
[----:B------:R-:W-:Y:S02]  /*24c0*/  IMAD.MOV R14, RZ, RZ, -R12 ;  /* 0x000000ffff0e7224 */ /* 0x000fe400078e0a0c */
[----:B------:R-:W-:Y:S01]  /*24d0*/  @!P4 IMAD.IADD R77, R77, 0x1, -R6 ;  /* 0x000000014d4dc824 */ /* 0x000fe200078e0a06 */
[----:B------:R-:W-:Y:S01]  /*24e0*/  ISETP.GT.U32.AND P4, PT, R6, R135, PT ;  /* 0x000000870600720c */ /* 0x000fe20003f84070 */
[----:B------:R-:W-:-:S04]  /*24f0*/  IMAD.HI.U32 R12, R7, R97, RZ ;  /* 0x00000061070c7227 */ /* 0x000fc800078e00ff */
[--C-:B------:R-:W-:Y:S01]  /*2500*/  @!P1 IMAD.IADD R83, R83, 0x1, -R6.reuse ;  /* 0x0000000153539824 */ /* 0x100fe200078e0a06 */
[C---:B------:R-:W-:Y:S01]  /*2510*/  ISETP.GT.U32.AND P1, PT, R6.reuse, R75, PT ;  /* 0x0000004b0600720c */ /* 0x040fe20003f24070 */
[C---:B------:R-:W-:Y:S02]  /*2520*/  IMAD R95, R6.reuse, R14, R95 ;  /* 0x0000000e065f7224 */ /* 0x040fe400078e025f */
[----:B------:R-:W-:Y:S01]  /*2530*/  @!P2 IMAD.IADD R67, R67, 0x1, -R6 ;  /* 0x000000014343a824 */ /* 0x000fe200078e0a06 */
[----:B------:R-:W-:Y:S01]  /*2540*/  ISETP.GT.U32.AND P2, PT, R6, R77, PT ;  /* 0x0000004d0600720c */ /* 0x000fe20003f44070 */
[----:B------:R-:W-:-:S04]  /*2550*/  IMAD.HI.U32 R14, R7, R99, RZ ;  /* 0x00000063070e7227 */ /* 0x000fc800078e00ff */
[----:B------:R-:W-:Y:S02]  /*2560*/  IMAD.MOV R12, RZ, RZ, -R12 ;  /* 0x000000ffff0c7224 */ /* 0x000fe400078e0a0c */
[----:B------:R-:W-:Y:S01]  /*2570*/  @!P6 IMAD.IADD R49, R49, 0x1, -R6 ;  /* 0x000000013131e824 */ /* 0x000fe200078e0a06 */
[C---:B------:R-:W-:Y:S01]  /*2580*/  ISETP.GT.U32.AND P6, PT, R6.reuse, R55, PT ;  /* 0x000000370600720c */ /* 0x040fe20003fc4070 */
[----:B------:R-:W-:Y:S02]  /*2590*/  IMAD.MOV R14, RZ, RZ, -R14 ;  /* 0x000000ffff0e7224 */ /* 0x000fe400078e0a0e */
[----:B------:R-:W-:Y:S02]  /*25a0*/  IMAD R97, R6, R12, R97 ;  /* 0x0000000c06617224 */ /* 0x000fe400078e0261 */
[----:B------:R-:W-:-:S04]  /*25b0*/  IMAD.HI.U32 R12, R7, R103, RZ ;  /* 0x00000067070c7227 */ /* 0x000fc800078e00ff */
        /* <DEDUP_REMOVED lines=14> */
[----:B------:R-:W-:Y:S02]  /*26a0*/  IMAD.MOV R14, RZ, RZ, -R12 ;  /* 0x000000ffff0e7224 */ /* 0x000fe400078e0a0c */
[----:B------:R-:W-:-:S04]  /*26b0*/  IMAD.HI.U32 R12, R7, R107, RZ ;  /* 0x0000006b070c7227 */ /* 0x000fc800078e00ff */
[----:B------:R-:W-:Y:S01]  /*26c0*/  @!P6 IMAD.IADD R55, R55, 0x1, -R6 ;  /* 0x000000013737e824 */ /* 0x000fe200078e0a06 */
[C---:B------:R-:W-:Y:S01]  /*26d0*/  ISETP.GT.U32.AND P6, PT, R6.reuse, R59, PT ;  /* 0x0000003b0600720c */ /* 0x040fe20003fc4070 */
[----:B------:R-:W-:Y:S02]  /*26e0*/  IMAD R105, R6, R14, R105 ;  /* 0x0000000e06697224 */ /* 0x000fe400078e0269 */
[----:B------:R-:W-:-:S04]  /*26f0*/  IMAD.HI.U32 R14, R7, R109, RZ ;  /* 0x0000006d070e7227 */ /* 0x000fc800078e00ff */
        /* <DEDUP_REMOVED lines=10> */
[--C-:B------:R-:W-:Y:S01]  /*27a0*/  @!P5 IMAD.IADD R71, R71, 0x1, -R6.reuse ;  /* 0x000000014747d824 */ /* 0x100fe200078e0a06 */
[C---:B------:R-:W-:Y:S01]  /*27b0*/  ISETP.GT.U32.AND P5, PT, R6.reuse, R85, PT ;  /* 0x000000550600720c */ /* 0x040fe20003fa4070 */
        /* <DEDUP_REMOVED lines=21> */
[--C-:B------:R-:W-:Y:S01]  /*2910*/  @!P5 IMAD.IADD R85, R85, 0x1, -R6.reuse ;  /* 0x000000015555d824 */ /* 0x100fe200078e0a06 */
[C---:B------:R-:W-:Y:S01]  /*2920*/  ISETP.GT.U32.AND P5, PT, R6.reuse, R99, PT ;  /* 0x000000630600720c */ /* 0x040fe20003fa4070 */
[--C-:B------:R-:W-:Y:S01]  /*2930*/  @!P1 IMAD.IADD R103, R103, 0x1, -R6.reuse ;  /* 0x0000000167679824 */ /* 0x100fe200078e0a06 */
[C---:B------:R-:W-:Y:S01]  /*2940*/  ISETP.GT.U32.AND P1, PT, R6.reuse, R91, PT ;  /* 0x0000005b0600720c */ /* 0x040fe20003f24070 */
[----:B------:R-:W-:Y:S01]  /*2950*/  @!P2 IMAD.IADD R105, R105, 0x1, -R6 ;  /* 0x000000016969a824 */ /* 0x000fe200078e0a06 */
[C---:B------:R-:W-:Y:S01]  /*2960*/  ISETP.GT.U32.AND P2, PT, R6.reuse, R93, PT ;  /* 0x0000005d0600720c */ /* 0x040fe20003f44070 */
[----:B------:R-:W-:Y:S02]  /*2970*/  IMAD.MOV R14, RZ, RZ, -R14 ;  /* 0x000000ffff0e7224 */ /* 0x000fe400078e0a0e */
[----:B------:R-:W-:-:S02]  /*2980*/  IMAD R117, R6, R12, R117 ;  /* 0x0000000c06757224 */ /* 0x000fc400078e0275 */
        /* <DEDUP_REMOVED lines=12> */
[C---:B------:R-:W-:Y:S01]  /*2a50*/  ISETP.GT.U32.AND P0, PT, R6.reuse, R95, PT ;  /* 0x0000005f0600720c */ /* 0x040fe20003f04070 */
[----:B------:R-:W-:Y:S02]  /*2a60*/  IMAD.MOV R14, RZ, RZ, -R12 ;  /* 0x000000ffff0e7224 */ /* 0x000fe400078e0a0c */
[----:B------:R-:W-:Y:S01]  /*2a70*/  @!P5 IMAD.IADD R99, R99, 0x1, -R6 ;  /* 0x000000016363d824 */ /* 0x000fe200078e0a06 */
[----:B------:R-:W-:Y:S01]  /*2a80*/  ISETP.GT.U32.AND P5, PT, R6, R87, PT ;  /* 0x000000570600720c */ /* 0x000fe20003fa4070 */
[----:B------:R-:W-:-:S04]  /*2a90*/  IMAD.HI.U32 R12, R7, R127, RZ ;  /* 0x0000007f070c7227 */ /* 0x000fc800078e00ff */
[--C-:B------:R-:W-:Y:S01]  /*2aa0*/  @!P1 IMAD.IADD R91, R91, 0x1, -R6.reuse ;  /* 0x000000015b5b9824 */ /* 0x100fe200078e0a06 */
[C---:B------:R-:W-:Y:S01]  /*2ab0*/  ISETP.GT.U32.AND P1, PT, R6.reuse, R103, PT ;  /* 0x000000670600720c */ /* 0x040fe20003f24070 */
[----:B------:R-:W-:Y:S01]  /*2ac0*/  @!P2 IMAD.IADD R93, R93, 0x1, -R6 ;  /* 0x000000015d5da824 */ /* 0x000fe200078e0a06 */
[C---:B------:R-:W-:Y:S01]  /*2ad0*/  ISETP.GT.U32.AND P2, PT, R6.reuse, R105, PT ;  /* 0x000000690600720c */ /* 0x040fe20003f44070 */
[----:B------:R-:W-:Y:S02]  /*2ae0*/  IMAD.MOV R12, RZ, RZ, -R12 ;  /* 0x000000ffff0c7224 */ /* 0x000fe400078e0a0c */
[----:B------:R-:W-:Y:S01]  /*2af0*/  @!P6 IMAD.IADD R83, R83, 0x1, -R6 ;  /* 0x000000015353e824 */ /* 0x000fe200078e0a06 */
[C---:B------:R-:W-:Y:S01]  /*2b00*/  ISETP.GT.U32.AND P6, PT, R6.reuse, R97, PT ;  /* 0x000000610600720c */ /* 0x040fe20003fc4070 */
[----:B------:R-:W-:Y:S02]  /*2b10*/  IMAD R127, R6, R12, R127 ;  /* 0x0000000c067f7224 */ /* 0x000fe400078e027f */
[----:B------:R-:W-:-:S04]  /*2b20*/  IMAD.HI.U32 R12, R7, R131, RZ ;  /* 0x00000083070c7227 */ /* 0x000fc800078e00ff */
[--C-:B------:R-:W-:Y:S01]  /*2b30*/  @!P3 IMAD.IADD R89, R89, 0x1, -R6.reuse ;  /* 0x000000015959b824 */ /* 0x100fe200078e0a06 */
[C---:B------:R-:W-:Y:S01]  /*2b40*/  ISETP.GT.U32.AND P3, PT, R6.reuse, R101, PT ;  /* 0x000000650600720c */ /* 0x040fe20003f64070 */
[----:B------:R-:W-:Y:S01]  /*2b50*/  @!P0 IMAD.IADD R95, R95, 0x1, -R6 ;  /* 0x000000015f5f8824 */ /* 0x000fe200078e0a06 */
[C---:B------:R-:W-:Y:S01]  /*2b60*/  ISETP.GT.U32.AND P0, PT, R6.reuse, R107, PT ;  /* 0x0000006b0600720c */ /* 0x040fe20003f04070 */
[----:B------:R-:W-:Y:S02]  /*2b70*/  IMAD.MOV R12, RZ, RZ, -R12 ;  /* 0x000000ffff0c7224 */ /* 0x000fe400078e0a0c */
[--C-:B------:R-:W-:Y:S01]  /*2b80*/  @!P5 IMAD.IADD R87, R87, 0x1, -R6.reuse ;  /* 0x000000015757d824 */ /* 0x100fe200078e0a06 */
[C---:B------:R-:W-:Y:S01]  /*2b90*/  ISETP.GT.U32.AND P5, PT, R6.reuse, R99, PT ;  /* 0x000000630600720c */ /* 0x040fe20003fa4070 */
[--C-:B------:R-:W-:Y:S01]  /*2ba0*/  @!P1 IMAD.IADD R103, R103, 0x1, -R6.reuse ;  /* 0x0000000167679824 */ /* 0x100fe200078e0a06 */
[C---:B------:R-:W-:Y:S01]  /*2bb0*/  ISETP.GT.U32.AND P1, PT, R6.reuse, R117, PT ;  /* 0x000000750600720c */ /* 0x040fe20003f24070 */
[----:B------:R-:W-:Y:S01]  /*2bc0*/  @!P2 IMAD.IADD R105, R105, 0x1, -R6 ;  /* 0x000000016969a824 */ /* 0x000fe200078e0a06 */
[C---:B------:R-:W-:Y:S01]  /*2bd0*/  ISETP.GT.U32.AND P2, PT, R6.reuse, R119, PT ;  /* 0x000000770600720c */ /* 0x040fe20003f44070 */
[----:B------:R-:W-:-:S02]  /*2be0*/  IMAD R125, R6, R14, R125 ;  /* 0x0000000e067d7224 */ /* 0x000fc400078e027d */
[----:B------:R-:W-:Y:S02]  /*2bf0*/  IMAD R131, R6, R12, R131 ;  /* 0x0000000c06837224 */ /* 0x000fe400078e0283 */
[----:B------:R-:W-:-:S04]  /*2c00*/  IMAD.HI.U32 R14, R7, R129, RZ ;  /* 0x00000081070e7227 */ /* 0x000fc800078e00ff */
[----:B------:R-:W-:-:S04]  /*2c10*/  IMAD.HI.U32 R12, R7, R133, RZ ;  /* 0x00000085070c7227 */ /* 0x000fc800078e00ff */
[----:B------:R-:W-:Y:S01]  /*2c20*/  @!P6 IMAD.IADD R97, R97, 0x1, -R6 ;  /* 0x000000016161e824 */ /* 0x000fe200078e0a06 */
[C---:B------:R-:W-:Y:S01]  /*2c30*/  ISETP.GT.U32.AND P6, PT, R6.reuse, R85, PT ;  /* 0x000000550600720c */ /* 0x040fe20003fc4070 */
[----:B------:R-:W-:Y:S02]  /*2c40*/  IMAD.MOV R14, RZ, RZ, -R14 ;  /* 0x000000ffff0e7224 */ /* 0x000fe400078e0a0e */
[----:B------:R-:W-:Y:S02]  /*2c50*/  IMAD.MOV R12, RZ, RZ, -R12 ;  /* 0x000000ffff0c7224 */ /* 0x000fe400078e0a0c */
[--C-:B------:R-:W-:Y:S01]  /*2c60*/  @!P4 IMAD.IADD R109, R109, 0x1, -R6.reuse ;  /* 0x000000016d6dc824 */ /* 0x100fe200078e0a06 */
[C---:B------:R-:W-:Y:S01]  /*2c70*/  ISETP.GT.U32.AND P4, PT, R6.reuse, R97, PT ;  /* 0x000000610600720c */ /* 0x040fe20003f84070 */
[----:B------:R-:W-:Y:S01]  /*2c80*/  @!P3 IMAD.IADD R101, R101, 0x1, -R6 ;  /* 0x000000016565b824 */ /* 0x000fe200078e0a06 */
[C---:B------:R-:W-:Y:S01]  /*2c90*/  ISETP.GT.U32.AND P3, PT, R6.reuse, R115, PT ;  /* 0x000000730600720c */ /* 0x040fe20003f64070 */
[C---:B------:R-:W-:Y:S01]  /*2ca0*/  IMAD R129, R6.reuse, R14, R129 ;  /* 0x0000000e06817224 */ /* 0x040fe200078e0281 */
[----:B------:R-:W-:Y:S01]  /*2cb0*/  IABS R14, R20 ;  /* 0x00000014000e7213 */ /* 0x000fe20000000000 */
[----:B------:R-:W-:-:S02]  /*2cc0*/  IMAD R133, R6, R12, R133 ;  /* 0x0000000c06857224 */ /* 0x000fc400078e0285 */
        /* <DEDUP_REMOVED lines=8> */
[----:B------:R-:W-:Y:S02]  /*2d50*/  IMAD.MOV.U32 R12, RZ, RZ, R14 ;  /* 0x000000ffff0c7224 */ /* 0x000fe400078e000e */
[----:B------:R-:W-:Y:S01]  /*2d60*/  @!P4 IMAD.IADD R97, R97, 0x1, -R6 ;  /* 0x000000016161c824 */ /* 0x000fe200078e0a06 */
[----:B------:R-:W-:Y:S01]  /*2d70*/  ISETP.GT.U32.AND P4, PT, R6, R111, PT ;  /* 0x0000006f0600720c */ /* 0x000fe20003f84070 */
[----:B------:R-:W-:-:S04]  /*2d80*/  IMAD.HI.U32 R7, R7, R12, RZ ;  /* 0x0000000c07077227 */ /* 0x000fc800078e00ff */
[--C-:B------:R-:W-:Y:S01]  /*2d90*/  @!P3 IMAD.IADD R115, R115, 0x1, -R6.reuse ;  /* 0x000000017373b824 */ /* 0x100fe200078e0a06 */
[C---:B------:R-:W-:Y:S01]  /*2da0*/  ISETP.GT.U32.AND P3, PT, R6.reuse, R129, PT ;  /* 0x000000810600720c */ /* 0x040fe20003f64070 */
[----:B------:R-:W-:Y:S02]  /*2db0*/  IMAD.MOV R7, RZ, RZ, -R7 ;  /* 0x000000ffff077224 */ /* 0x000fe400078e0a07 */
[--C-:B------:R-:W-:Y:S02]  /*2dc0*/  @!P0 IMAD.IADD R121, R121, 0x1, -R6.reuse ;  /* 0x0000000179798824 */ /* 0x100fe400078e0a06 */
[--C-:B------:R-:W-:Y:S01]  /*2dd0*/  @!P5 IMAD.IADD R113, R113, 0x1, -R6.reuse ;  /* 0x000000017171d824 */ /* 0x100fe200078e0a06 */
[C---:B------:R-:W-:Y:S01]  /*2de0*/  ISETP.GT.U32.AND P5, PT, R6.reuse, R127, PT ;  /* 0x0000007f0600720c */ /* 0x040fe20003fa4070 */
[--C-:B------:R-:W-:Y:S01]  /*2df0*/  @!P6 IMAD.IADD R85, R85, 0x1, -R6.reuse ;  /* 0x000000015555e824 */ /* 0x100fe200078e0a06 */
[C---:B------:R-:W-:Y:S01]  /*2e00*/  ISETP.GT.U32.AND P6, PT, R6.reuse, R109, PT ;  /* 0x0000006d0600720c */ /* 0x040fe20003fc4070 */
[----:B------:R-:W-:Y:S01]  /*2e10*/  @!P1 IMAD.IADD R131, R131, 0x1, -R6 ;  /* 0x0000000183839824 */ /* 0x000fe200078e0a06 */
[C---:B------:R-:W-:Y:S01]  /*2e20*/  ISETP.GT.U32.AND P1, PT, R6.reuse, R119, PT ;  /* 0x000000770600720c */ /* 0x040fe20003f24070 */
[----:B------:R-:W-:-:S02]  /*2e30*/  IMAD R7, R6, R7, R12 ;  /* 0x0000000706077224 */ /* 0x000fc400078e020c */
        /* <DEDUP_REMOVED lines=12> */
[----:B------:R-:W-:Y:S01]  /*2f00*/  IMAD R58, R10, 0x40, R190 ;  /* 0x000000400a3a7824 */ /* 0x000fe200078e02be */
[C---:B------:R-:W-:Y:S01]  /*2f10*/  ISETP.GT.U32.AND P1, PT, R6.reuse, R131, PT ;  /* 0x000000830600720c */ /* 0x040fe20003f24070 */
[--C-:B------:R-:W-:Y:S01]  /*2f20*/  @!P2 IMAD.IADD R121, R121, 0x1, -R6.reuse ;  /* 0x000000017979a824 */ /* 0x100fe200078e0a06 */
[C---:B------:R-:W-:Y:S01]  /*2f30*/  ISETP.GT.U32.AND P2, PT, R6.reuse, R133, PT ;  /* 0x000000850600720c */ /* 0x040fe20003f44070 */
[--C-:B------:R-:W-:Y:S01]  /*2f40*/  @!P0 IMAD.IADD R7, R7, 0x1, -R6.reuse ;  /* 0x0000000107078824 */ /* 0x100fe200078e0a06 */
[----:B------:R-:W-:Y:S01]  /*2f50*/  IABS R149, R58 ;  /* 0x0000003a00957213 */ /* 0x000fe20000000000 */
[--C-:B------:R-:W-:Y:S01]  /*2f60*/  @!P4 IMAD.IADD R125, R125, 0x1, -R6.reuse ;  /* 0x000000017d7dc824 */ /* 0x100fe200078e0a06 */
[C---:B------:R-:W-:Y:S01]  /*2f70*/  ISETP.GT.U32.AND P4, PT, R6.reuse, R113, PT ;  /* 0x000000710600720c */ /* 0x040fe20003f84070 */
[--C-:B------:R-:W-:Y:S01]  /*2f80*/  @!P3 IMAD.IADD R117, R117, 0x1, -R6.reuse ;  /* 0x000000017575b824 */ /* 0x100fe200078e0a06 */
[C---:B------:R-:W-:Y:S01]  /*2f90*/  ISETP.GT.U32.AND P3, PT, R6.reuse, R7, PT ;  /* 0x000000070600720c */ /* 0x040fe20003f64070 */
[--C-:B------:R-:W-:Y:S01]  /*2fa0*/  @!P5 IMAD.IADD R115, R115, 0x1, -R6.reuse ;  /* 0x000000017373d824 */ /* 0x100fe200078e0a06 */
[C---:B------:R-:W-:Y:S01]  /*2fb0*/  ISETP.GT.U32.AND P5, PT, R6.reuse, R127, PT ;  /* 0x0000007f0600720c */ /* 0x040fe20003fa4070 */
[--C-:B------:R-:W-:Y:S01]  /*2fc0*/  @!P6 IMAD.IADD R123, R123, 0x1, -R6.reuse ;  /* 0x000000017b7be824 */ /* 0x100fe200078e0a06 */
[----:B------:R-:W-:Y:S01]  /*2fd0*/  ISETP.GT.U32.AND P6, PT, R6, R111, PT ;  /* 0x0000006f0600720c */ /* 0x000fe20003fc4070 */
[--C-:B------:R-:W-:Y:S01]  /*2fe0*/  @!P1 IMAD.IADD R131, R131, 0x1, -R6.reuse ;  /* 0x0000000183839824 */ /* 0x100fe200078e0a06 */
[----:B------:R-:W-:Y:S01]  /*2ff0*/  ISETP.GE.AND P1, PT, R2, RZ, PT ;  /* 0x000000ff0200720c */ /* 0x000fe20003f26270 */
[----:B------:R-:W-:Y:S01]  /*3000*/  IMAD.HI.U32 R8, R8, R149, RZ ;  /* 0x0000009508087227 */ /* 0x000fe200078e00ff */
[C---:B------:R-:W-:Y:S01]  /*3010*/  ISETP.GT.U32.AND P0, PT, R6.reuse, R123, PT ;  /* 0x0000007b0600720c */ /* 0x040fe20003f04070 */
[----:B------:R-:W-:Y:S02]  /*3020*/  STL [R1+0x2c0], R58 ;  /* 0x0002c03a01007387 */ /* 0x000fe40000100800 */
[----:B------:R-:W-:Y:S01]  /*3030*/  @!P2 IMAD.IADD R133, R133, 0x1, -R6 ;  /* 0x000000018585a824 */ /* 0x000fe200078e0a06 */
[----:B------:R-:W-:Y:S01]  /*3040*/  ISETP.GE.AND P2, PT, R141, RZ, PT ;  /* 0x000000ff8d00720c */ /* 0x000fe20003f46270 */
[----:B------:R-:W-:Y:S01]  /*3050*/  IMAD.MOV R8, RZ, RZ, -R8 ;  /* 0x000000ffff087224 */ /* 0x000fe200078e0a08 */
[----:B------:R2:W-:Y:S01]  /*3060*/  STL [R1+0x340], R2 ;  /* 0x0003400201007387 */ /* 0x0005e20000100800 */
[----:B------:R-:W-:Y:S01]  /*3070*/  @!P4 IMAD.IADD R113, R113, 0x1, -R6 ;  /* 0x000000017171c824 */ /* 0x000fe200078e0a06 */
[----:B------:R-:W-:Y:S01]  /*3080*/  ISETP.GT.U32.AND P4, PT, R6, R125, PT ;  /* 0x0000007d0600720c */ /* 0x000fe20003f84070 */
[----:B------:R-:W-:-:S02]  /*3090*/  IMAD R149, R5, R8, R149 ;  /* 0x0000000805957224 */ /* 0x000fc400078e0295 */
[--C-:B------:R-:W-:Y:S01]  /*30a0*/  @!P3 IMAD.IADD R7, R7, 0x1, -R6.reuse ;  /* 0x000000010707b824 */ /* 0x100fe200078e0a06 */
[----:B------:R-:W-:Y:S01]  /*30b0*/  ISETP.GE.AND P3, PT, R140, RZ, PT ;  /* 0x000000ff8c00720c */ /* 0x000fe20003f66270 */
[----:B------:R-:W-:Y:S02]  /*30c0*/  IMAD.MOV.U32 R8, RZ, RZ, 0x3f ;  /* 0x0000003fff087424 */ /* 0x000fe400078e00ff */
[--C-:B------:R-:W-:Y:S01]  /*30d0*/  @!P5 IMAD.IADD R127, R127, 0x1, -R6.reuse ;  /* 0x000000017f7fd824 */ /* 0x100fe200078e0a06 */
[----:B------:R-:W-:Y:S01]  /*30e0*/  ISETP.GT.U32.AND P5, PT, R5, R149, PT ;  /* 0x000000950500720c */ /* 0x000fe20003fa4070 */
[--C-:B------:R-:W-:Y:S01]  /*30f0*/  @!P6 IMAD.IADD R111, R111, 0x1, -R6.reuse ;  /* 0x000000016f6fe824 */ /* 0x100fe200078e0a06 */
[----:B------:R-:W-:Y:S01]  /*3100*/  ISETP.GT.U32.AND P6, PT, R6, R129, PT ;  /* 0x000000810600720c */ /* 0x000fe20003fc4070 */
[----:B------:R-:W-:Y:S01]  /*3110*/  @!P1 IMAD.MOV R11, RZ, RZ, -R11 ;  /* 0x000000ffff0b9224 */ /* 0x000fe200078e0a0b */
[----:B------:R-:W-:Y:S01]  /*3120*/  ISETP.GE.AND P1, PT, R137, RZ, PT ;  /* 0x000000ff8900720c */ /* 0x000fe20003f26270 */
[----:B------:R-:W-:Y:S01]  /*3130*/  @!P2 IMAD.MOV R13, RZ, RZ, -R13 ;  /* 0x000000ffff0da224 */ /* 0x000fe200078e0a0d */
[----:B------:R-:W-:Y:S01]  /*3140*/  IADD3 R189, R8, c[0x0][0x180], RZ ;  /* 0x0000600008bd7a10 */ /* 0x000fe20007ffe0ff */
[--C-:B------:R-:W-:Y:S01]  /*3150*/  @!P0 IMAD.IADD R123, R123, 0x1, -R6.reuse ;  /* 0x000000017b7b8824 */ /* 0x100fe200078e0a06 */
[----:B------:R-:W-:Y:S01]  /*3160*/  ISETP.GE.AND P2, PT, R136, RZ, PT ;  /* 0x000000ff8800720c */ /* 0x000fe20003f46270 */
[--C-:B------:R-:W-:Y:S01]  /*3170*/  @!P4 IMAD.IADD R125, R125, 0x1, -R6.reuse ;  /* 0x000000017d7dc824 */ /* 0x100fe200078e0a06 */
[----:B------:R-:W-:Y:S01]  /*3180*/  ISETP.GT.AND P0, PT, R189, 0x3f, PT ;  /* 0x0000003fbd00780c */ /* 0x000fe20003f04270 */
[----:B------:R-:W-:Y:S01]  /*3190*/  @!P3 IMAD.MOV R15, RZ, RZ, -R15 ;  /* 0x000000ffff0fb224 */ /* 0x000fe200078e0a0f */
[----:B------:R-:W-:Y:S01]  /*31a0*/  ISETP.GE.AND P4, PT, R190, c[0x0][0x180], PT ;  /* 0x00006000be007a0c */ /* 0x000fe20003f86270 */
[----:B------:R-:W-:Y:S01]  /*31b0*/  @!P5 IMAD.IADD R149, R149, 0x1, -R5 ;  /* 0x000000019595d824 */ /* 0x000fe200078e0a05 */
[----:B------:R-:W-:Y:S01]  /*31c0*/  SEL R229, RZ, 0x4, !P0 ;  /* 0x00000004ffe57807 */ /* 0x000fe20004000000 */
[----:B------:R-:W-:Y:S01]  /*31d0*/  @!P6 IMAD.IADD R129, R129, 0x1, -R6 ;  /* 0x000000018181e824 */ /* 0x000fe200078e0a06 */
[----:B------:R-:W-:Y:S01]  /*31e0*/  ISETP.GE.AND P3, PT, R134, RZ, PT ;  /* 0x000000ff8600720c */ /* 0x000fe20003f66270 */
[----:B------:R-:W-:Y:S01]  /*31f0*/  @!P1 IMAD.MOV R21, RZ, RZ, -R21 ;  /* 0x000000ffff159224 */ /* 0x000fe200078e0a15 */
[----:B------:R-:W-:-:S02]  /*3200*/  ISETP.GE.AND P5, PT, R138, RZ, PT ;  /* 0x000000ff8a00720c */ /* 0x000fc40003fa6270 */
[----:B------:R-:W-:Y:S01]  /*3210*/  SEL R6, R229, RZ, !P4 ;  /* 0x000000ffe5067207 */ /* 0x000fe20006000000 */
[----:B------:R-:W-:Y:S01]  /*3220*/  @!P2 IMAD.MOV R23, RZ, RZ, -R23 ;  /* 0x000000ffff17a224 */ /* 0x000fe200078e0a17 */
[----:B------:R-:W-:Y:S02]  /*3230*/  ISETP.GE.AND P1, PT, R128, RZ, PT ;  /* 0x000000ff8000720c */ /* 0x000fe40003f26270 */
[----:B------:R-:W-:Y:S02]  /*3240*/  ISETP.GE.AND P4, PT, R139, RZ, PT ;  /* 0x000000ff8b00720c */ /* 0x000fe40003f86270 */
[----:B------:R-:W-:Y:S02]  /*3250*/  ISETP.GE.AND P2, PT, R126, RZ, PT ;  /* 0x000000ff7e00720c */ /* 0x000fe40003f46270 */
[----:B-1----:R-:W-:Y:S01]  /*3260*/  LOP3.LUT R126, R0, 0x22, RZ, 0xfc, !PT ;  /* 0x00000022007e7812 */ /* 0x002fe200078efcff */
[----:B------:R-:W-:Y:S01]  /*3270*/  @!P3 IMAD.MOV R25, RZ, RZ, -R25 ;  /* 0x000000ffff19b224 */ /* 0x000fe200078e0a19 */
[----:B------:R-:W-:Y:S01]  /*3280*/  ISETP.GE.AND P3, PT, R124, RZ, PT ;  /* 0x000000ff7c00720c */ /* 0x000fe20003f66270 */
[----:B------:R-:W-:Y:S01]  /*3290*/  @!P5 IMAD.MOV R19, RZ, RZ, -R19 ;  /* 0x000000ffff13d224 */ /* 0x000fe200078e0a13 */
[----:B------:R-:W-:-:S02]  /*32a0*/  ISETP.GE.AND P5, PT, R130, RZ, PT ;  /* 0x000000ff8200720c */ /* 0x000fc40003fa6270 */
[----:B------:R-:W-:Y:S01]  /*32b0*/  LOP3.LUT R128, R0, 0x2a, RZ, 0xfc, !PT ;  /* 0x0000002a00807812 */ /* 0x000fe200078efcff */
[----:B------:R-:W-:Y:S01]  /*32c0*/  @!P1 IMAD.MOV R31, RZ, RZ, -R31 ;  /* 0x000000ffff1f9224 */ /* 0x000fe200078e0a1f */
[----:B------:R-:W-:Y:S01]  /*32d0*/  ISETP.GE.AND P1, PT, R118, RZ, PT ;  /* 0x000000ff7600720c */ /* 0x000fe20003f26270 */
[----:B------:R-:W-:Y:S01]  /*32e0*/  @!P4 IMAD.MOV R17, RZ, RZ, -R17 ;  /* 0x000000ffff11c224 */ /* 0x000fe200078e0a11 */
[----:B------:R-:W-:Y:S01]  /*32f0*/  ISETP.GE.AND P4, PT, R132, RZ, PT ;  /* 0x000000ff8400720c */ /* 0x000fe20003f86270 */
[----:B------:R-:W-:Y:S01]  /*3300*/  @!P2 IMAD.MOV R33, RZ, RZ, -R33 ;  /* 0x000000ffff21a224 */ /* 0x000fe200078e0a21 */
[----:B------:R-:W-:Y:S02]  /*3310*/  ISETP.GE.AND P2, PT, R116, RZ, PT ;  /* 0x000000ff7400720c */ /* 0x000fe40003f46270 */
[----:B------:R-:W-:Y:S01]  /*3320*/  LOP3.LUT R130, R0, 0x32, RZ, 0xfc, !PT ;  /* 0x0000003200827812 */ /* 0x000fe200078efcff */
        /* <DEDUP_REMOVED lines=11> */
[----:B--2---:R-:W-:Y:S01]  /*33e0*/  LOP3.LUT R2, R0, 0x3e, RZ, 0xfc, !PT ;  /* 0x0000003e00027812 */ /* 0x004fe200078efcff */
[----:B------:R-:W-:Y:S01]  /*33f0*/  @!P3 IMAD.MOV R45, RZ, RZ, -R45 ;  /* 0x000000ffff2db224 */ /* 0x000fe200078e0a2d */
[----:B------:R-:W-:Y:S01]  /*3400*/  ISETP.GE.AND P3, PT, R104, RZ, PT ;  /* 0x000000ff6800720c */ /* 0x000fe20003f66270 */
[----:B------:R-:W-:Y:S01]  /*3410*/  @!P5 IMAD.MOV R39, RZ, RZ, -R39 ;  /* 0x000000ffff27d224 */ /* 0x000fe200078e0a27 */
[----:B------:R-:W-:-:S02]  /*3420*/  ISETP.GE.AND P5, PT, R110, RZ, PT ;  /* 0x000000ff6e00720c */ /* 0x000fc40003fa6270 */
[----:B------:R-:W-:Y:S01]  /*3430*/  ISETP.GE.AND P6, PT, R0, c[0x0][0x180], PT ;  /* 0x0000600000007a0c */ /* 0x000fe20003fc6270 */
[----:B------:R-:W-:Y:S01]  /*3440*/  @!P1 IMAD.MOV R51, RZ, RZ, -R51 ;  /* 0x000000ffff339224 */ /* 0x000fe200078e0a33 */
[----:B------:R-:W-:Y:S01]  /*3450*/  ISETP.GE.AND P1, PT, R98, RZ, PT ;  /* 0x000000ff6200720c */ /* 0x000fe20003f26270 */
[----:B------:R-:W-:Y:S01]  /*3460*/  @!P4 IMAD.MOV R37, RZ, RZ, -R37 ;  /* 0x000000ffff25c224 */ /* 0x000fe200078e0a25 */
[----:B------:R-:W-:Y:S01]  /*3470*/  ISETP.GE.AND P4, PT, R112, RZ, PT ;  /* 0x000000ff7000720c */ /* 0x000fe20003f86270 */
[----:B------:R-:W-:Y:S01]  /*3480*/  @!P2 IMAD.MOV R53, RZ, RZ, -R53 ;  /* 0x000000ffff35a224 */ /* 0x000fe200078e0a35 */
[----:B------:R-:W-:Y:S02]  /*3490*/  ISETP.GE.AND P2, PT, R96, RZ, PT ;  /* 0x000000ff6000720c */ /* 0x000fe40003f46270 */
[----:B------:R-:W-:Y:S01]  /*34a0*/  SEL R203, R229, RZ, !P6 ;  /* 0x000000ffe5cb7207 */ /* 0x000fe20007000000 */
[----:B------:R-:W-:Y:S01]  /*34b0*/  @!P3 IMAD.MOV R55, RZ, RZ, -R55 ;  /* 0x000000ffff37b224 */ /* 0x000fe200078e0a37 */
[----:B------:R-:W-:Y:S01]  /*34c0*/  ISETP.GE.AND P3, PT, R94, RZ, PT ;  /* 0x000000ff5e00720c */ /* 0x000fe20003f66270 */
[----:B------:R-:W-:Y:S01]  /*34d0*/  @!P5 IMAD.MOV R49, RZ, RZ, -R49 ;  /* 0x000000ffff31d224 */ /* 0x000fe200078e0a31 */
[----:B------:R-:W-:-:S02]  /*34e0*/  ISETP.GE.AND P5, PT, R100, RZ, PT ;  /* 0x000000ff6400720c */ /* 0x000fc40003fa6270 */
[----:B------:R-:W-:Y:S01]  /*34f0*/  @P0 LOP3.LUT R9, R9, 0x8000000, RZ, 0xfc, !PT ;  /* 0x0800000009090812 */ /* 0x000fe200078efcff */
        /* <DEDUP_REMOVED lines=10> */
[----:B------:R-:W-:-:S03]  /*35a0*/  ISETP.GE.AND P5, PT, R90, RZ, PT ;  /* 0x000000ff5a00720c */ /* 0x000fc60003fa6270 */
[----:B------:R-:W-:Y:S01]  /*35b0*/  @!P1 IMAD.MOV R71, RZ, RZ, -R71 ;  /* 0x000000ffff479224 */ /* 0x000fe200078e0a47 */
[----:B------:R-:W-:Y:S01]  /*35c0*/  ISETP.GE.AND P1, PT, R78, RZ, PT ;  /* 0x000000ff4e00720c */ /* 0x000fe20003f26270 */
[----:B------:R-:W-:Y:S01]  /*35d0*/  @!P4 IMAD.MOV R57, RZ, RZ, -R57 ;  /* 0x000000ffff39c224 */ /* 0x000fe200078e0a39 */
[----:B------:R-:W-:Y:S01]  /*35e0*/  ISETP.GE.AND P4, PT, R92, RZ, PT ;  /* 0x000000ff5c00720c */ /* 0x000fe20003f86270 */
[----:B------:R-:W-:Y:S01]  /*35f0*/  @!P2 IMAD.MOV R73, RZ, RZ, -R73 ;  /* 0x000000ffff49a224 */ /* 0x000fe200078e0a49 */
[----:B------:R-:W-:-:S03]  /*3600*/  ISETP.GE.AND P2, PT, R76, RZ, PT ;  /* 0x000000ff4c00720c */ /* 0x000fc60003f46270 */
        /* <DEDUP_REMOVED lines=45> */
[----:B------:R-:W-:Y:S01]  /*38e0*/  ISETP.GT.U32.AND P1, PT, R5, R149, PT ;  /* 0x000000950500720c */ /* 0x000fe20003f24070 */
[----:B------:R-:W-:Y:S01]  /*38f0*/  @!P4 IMAD.MOV R107, RZ, RZ, -R107 ;  /* 0x000000ffff6bc224 */ /* 0x000fe200078e0a6b */
[----:B------:R-:W-:Y:S01]  /*3900*/  ISETP.GE.AND P4, PT, R40, RZ, PT ;  /* 0x000000ff2800720c */ /* 0x000fe20003f86270 */
[----:B------:R-:W-:Y:S01]  /*3910*/  @!P2 IMAD.MOV R123, RZ, RZ, -R123 ;  /* 0x000000ffff7ba224 */ /* 0x000fe200078e0a7b */
[----:B------:R-:W-:-:S03]  /*3920*/  ISETP.GE.AND P2, PT, R26, RZ, PT ;  /* 0x000000ff1a00720c */ /* 0x000fc60003f46270 */
[----:B------:R-:W-:Y:S01]  /*3930*/  @!P3 IMAD.MOV R125, RZ, RZ, -R125 ;  /* 0x000000ffff7db224 */ /* 0x000fe200078e0a7d */
[----:B------:R-:W-:Y:S01]  /*3940*/  ISETP.GE.AND P3, PT, R24, RZ, PT ;  /* 0x000000ff1800720c */ /* 0x000fe20003f66270 */
[----:B------:R-:W-:Y:S01]  /*3950*/  @!P5 IMAD.MOV R119, RZ, RZ, -R119 ;  /* 0x000000ffff77d224 */ /* 0x000fe200078e0a77 */
[----:B------:R-:W-:Y:S02]  /*3960*/  ISETP.GE.AND P5, PT, R28, RZ, PT ;  /* 0x000000ff1c00720c */ /* 0x000fe40003fa6270 */
[----:B------:R-:W-:Y:S01]  /*3970*/  LOP3.LUT R28, RZ, c[0x0][0x17c], RZ, 0x33, !PT ;  /* 0x00005f00ff1c7a12 */ /* 0x000fe200078e33ff */
[----:B------:R-:W-:Y:S01]  /*3980*/  @!P1 IMAD.IADD R149, R149, 0x1, -R5 ;  /* 0x0000000195959824 */ /* 0x000fe200078e0a05 */
[----:B------:R-:W-:Y:S01]  /*3990*/  ISETP.NE.AND P1, PT, RZ, c[0x0][0x17c], PT ;  /* 0x00005f00ff007a0c */ /* 0x000fe20003f25270 */
[----:B------:R-:W-:Y:S01]  /*39a0*/  @!P4 IMAD.MOV R117, RZ, RZ, -R117 ;  /* 0x000000ffff75c224 */ /* 0x000fe200078e0a75 */
[----:B------:R-:W-:Y:S01]  /*39b0*/  ISETP.GE.AND P4, PT, R30, RZ, PT ;  /* 0x000000ff1e00720c */ /* 0x000fe20003f86270 */
[----:B------:R-:W-:Y:S01]  /*39c0*/  @!P2 IMAD.MOV R131, RZ, RZ, -R131 ;  /* 0x000000ffff83a224 */ /* 0x000fe200078e0a83 */
[----:B------:R-:W-:-:S02]  /*39d0*/  ISETP.GE.AND P2, PT, R20, RZ, PT ;  /* 0x000000ff1400720c */ /* 0x000fc40003f46270 */
[----:B------:R-:W-:Y:S01]  /*39e0*/  SEL R8, R28, R15, !P1 ;  /* 0x0000000f1c087207 */ /* 0x000fe20004800000 */
[----:B------:R-:W-:Y:S01]  /*39f0*/  IMAD R15, R190, c[0x0][0x18c], RZ ;  /* 0x00006300be0f7a24 */ /* 0x000fe200078e02ff */
[C---:B------:R-:W-:Y:S01]  /*3a00*/  SEL R5, R28.reuse, R11, !P1 ;  /* 0x0000000b1c057207 */ /* 0x040fe20004800000 */
[----:B------:R-:W-:Y:S01]  /*3a10*/  @!P3 IMAD.MOV R133, RZ, RZ, -R133 ;  /* 0x000000ffff85b224 */ /* 0x000fe200078e0a85 */
[----:B------:R-:W-:Y:S01]  /*3a20*/  SEL R30, R28, R17, !P1 ;  /* 0x000000111c1e7207 */ /* 0x000fe20004800000 */
[----:B------:R-:W-:Y:S01]  /*3a30*/  @!P5 IMAD.MOV R129, RZ, RZ, -R129 ;  /* 0x000000ffff81d224 */ /* 0x000fe200078e0a81 */
[----:B------:R-:W-:Y:S01]  /*3a40*/  LEA R124, P3, R15, c[0x0][0x168], 0x2 ;  /* 0x00005a000f7c7a11 */ /* 0x000fe200078610ff */
[----:B------:R-:W-:Y:S01]  /*3a50*/  IMAD R5, R5, c[0x0][0x190], RZ ;  /* 0x0000640005057a24 */ /* 0x000fe200078e02ff */
[----:B------:R-:W-:Y:S01]  /*3a60*/  ISETP.NE.U32.AND P5, PT, R6, RZ, PT ;  /* 0x000000ff0600720c */ /* 0x000fe20003fa5070 */
[----:B------:R-:W-:Y:S01]  /*3a70*/  @!P4 IMAD.MOV R127, RZ, RZ, -R127 ;  /* 0x000000ffff7fc224 */ /* 0x000fe200078e0a7f */
[----:B------:R-:W-:Y:S01]  /*3a80*/  LEA.HI.X.SX32 R10, R15, c[0x0][0x16c], 0x2, P3 ;  /* 0x00005b000f0a7a11 */ /* 0x000fe200018f16ff */
[----:B------:R-:W-:Y:S01]  /*3a90*/  @!P2 IMAD.MOV R7, RZ, RZ, -R7 ;  /* 0x000000ffff07a224 */ /* 0x000fe200078e0a07 */
[----:B------:R-:W-:Y:S01]  /*3aa0*/  ISETP.GE.AND P4, PT, R22, RZ, PT ;  /* 0x000000ff1600720c */ /* 0x000fe20003f86270 */
[----:B------:R-:W-:Y:S01]  /*3ab0*/  IMAD R60, R30, c[0x0][0x190], RZ ;  /* 0x000064001e3c7a24 */ /* 0x000fe200078e02ff */
[----:B------:R-:W-:Y:S01]  /*3ac0*/  ISETP.GE.AND P3, PT, R58, RZ, PT ;  /* 0x000000ff3a00720c */ /* 0x000fe20003f66270 */
[----:B------:R-:W-:Y:S01]  /*3ad0*/  IMAD R8, R8, c[0x0][0x190], RZ ;  /* 0x0000640008087a24 */ /* 0x000fe200078e02ff */
[----:B------:R-:W-:Y:S01]  /*3ae0*/  ISETP.NE.AND P2, PT, RZ, c[0x0][0x178], PT ;  /* 0x00005e00ff007a0c */ /* 0x000fe20003f45270 */
[----:B------:R-:W-:Y:S01]  /*3af0*/  STL [R1+0x12c], R5 ;  /* 0x00012c0501007387 */ /* 0x000fe20000100800 */
[----:B------:R-:W-:-:S02]  /*3b00*/  SEL R6, R28, R13, !P1 ;  /* 0x0000000d1c067207 */ /* 0x000fc40004800000 */
[C---:B------:R-:W-:Y:S02]  /*3b10*/  SEL R32, R28.reuse, R19, !P1 ;  /* 0x000000131c207207 */ /* 0x040fe40004800000 */
[----:B------:R-:W-:Y:S01]  /*3b20*/  SEL R31, R28, R31, !P1 ;  /* 0x0000001f1c1f7207 */ /* 0x000fe20004800000 */
[----:B------:R-:W-:Y:S01]  /*3b30*/  IMAD R6, R6, c[0x0][0x190], RZ ;  /* 0x0000640006067a24 */ /* 0x000fe200078e02ff */
[C---:B------:R-:W-:Y:S01]  /*3b40*/  SEL R36, R28.reuse, R21, !P1 ;  /* 0x000000151c247207 */ /* 0x040fe20004800000 */
[----:B------:R-:W-:Y:S01]  /*3b50*/  @!P4 IMAD.MOV R135, RZ, RZ, -R135 ;  /* 0x000000ffff87c224 */ /* 0x000fe200078e0a87 */
[----:B------:R-:W-:Y:S01]  /*3b60*/  SEL R40, R28, R23, !P1 ;  /* 0x000000171c287207 */ /* 0x000fe20004800000 */
[----:B------:R-:W-:Y:S01]  /*3b70*/  @!P3 IMAD.MOV R149, RZ, RZ, -R149 ;  /* 0x000000ffff95b224 */ /* 0x000fe200078e0a95 */
[-C--:B------:R-:W-:Y:S01]  /*3b80*/  LEA R30, P4, R5, R124.reuse, 0x2 ;  /* 0x0000007c051e7211 */ /* 0x080fe200078810ff */
[----:B------:R-:W-:Y:S01]  /*3b90*/  IMAD R32, R32, c[0x0][0x190], RZ ;  /* 0x0000640020207a24 */ /* 0x000fe200078e02ff */
[----:B------:R-:W-:Y:S01]  /*3ba0*/  @!P2 LOP3.LUT R149, RZ, c[0x0][0x178], RZ, 0x33, !PT ;  /* 0x00005e00ff95aa12 */ /* 0x000fe200078e33ff */
[----:B------:R-:W-:Y:S01]  /*3bb0*/  IMAD R36, R36, c[0x0][0x190], RZ ;  /* 0x0000640024247a24 */ /* 0x000fe200078e02ff */
[----:B------:R-:W-:Y:S01]  /*3bc0*/  SEL R46, R28, R25, !P1 ;  /* 0x000000191c2e7207 */ /* 0x000fe20004800000 */
[----:B------:R-:W-:Y:S01]  /*3bd0*/  IMAD R40, R40, c[0x0][0x190], RZ ;  /* 0x0000640028287a24 */ /* 0x000fe200078e02ff */
[----:B------:R-:W-:Y:S01]  /*3be0*/  LEA R156, P2, R6, R124, 0x2 ;  /* 0x0000007c069c7211 */ /* 0x000fe200078410ff */
[----:B------:R-:W-:Y:S01]  /*3bf0*/  STL [R1+0x128], R6 ;  /* 0x0001280601007387 */ /* 0x000fe20000100800 */
[----:B------:R-:W-:Y:S01]  /*3c00*/  SEL R16, R28, R85, !P1 ;  /* 0x000000551c107207 */ /* 0x000fe20004800000 */
[----:B------:R-:W-:Y:S01]  /*3c10*/  IMAD R85, R31, c[0x0][0x190], RZ ;  /* 0x000064001f557a24 */ /* 0x000fe200078e02ff */
[----:B------:R-:W-:Y:S01]  /*3c20*/  LEA.HI.X.SX32 R31, R5, R10, 0x2, P4 ;  /* 0x0000000a051f7211 */ /* 0x000fe200020f16ff */
[----:B------:R-:W-:Y:S01]  /*3c30*/  IMAD R46, R46, c[0x0][0x190], RZ ;  /* 0x000064002e2e7a24 */ /* 0x000fe200078e02ff */
[C---:B------:R-:W-:Y:S01]  /*3c40*/  SEL R48, R28.reuse, R27, !P1 ;  /* 0x0000001b1c307207 */ /* 0x040fe20004800000 */
[----:B------:R-:W-:Y:S01]  /*3c50*/  STL [R1+0x124], R8 ;  /* 0x0001240801007387 */ /* 0x000fe20000100800 */
[----:B------:R-:W-:Y:S01]  /*3c60*/  SEL R29, R28, R29, !P1 ;  /* 0x0000001d1c1d7207 */ /* 0x000fe20004800000 */
[----:B------:R-:W-:Y:S01]  /*3c70*/  IMAD R16, R16, c[0x0][0x190], RZ ;  /* 0x0000640010107a24 */ /* 0x000fe200078e02ff */
[-C--:B------:R-:W-:Y:S01]  /*3c80*/  LEA R158, P3, R8, R124.reuse, 0x2 ;  /* 0x0000007c089e7211 */ /* 0x080fe200078610ff */
[----:B------:R-:W-:Y:S01]  /*3c90*/  IMAD R48, R48, c[0x0][0x190], RZ ;  /* 0x0000640030307a24 */ /* 0x000fe200078e02ff */
[----:B------:R-:W-:Y:S01]  /*3ca0*/  LEA R154, P4, R60, R124, 0x2 ;  /* 0x0000007c3c9a7211 */ /* 0x000fe200078810ff */
[----:B------:R-:W-:Y:S01]  /*3cb0*/  IMAD R29, R29, c[0x0][0x190], RZ ;  /* 0x000064001d1d7a24 */ /* 0x000fe200078e02ff */
[----:B------:R-:W-:Y:S01]  /*3cc0*/  LEA.HI.X.SX32 R157, R6, R10, 0x2, P2 ;  /* 0x0000000a069d7211 */ /* 0x000fe200010f16ff */
[----:B------:R1:W-:Y:S01]  /*3cd0*/  STL [R1+0x11c], R60 ;  /* 0x00011c3c01007387 */ /* 0x0003e20000100800 */
[----:B------:R-:W-:Y:S01]  /*3ce0*/  LEA R122, P2, R32, R124, 0x2 ;  /* 0x0000007c207a7211 */ /* 0x000fe200078410ff */
[----:B------:R-:W-:Y:S01]  /*3cf0*/  IMAD R149, R149, c[0x0][0x184], RZ ;  /* 0x0000610095957a24 */ /* 0x000fe200078e02ff */
[C---:B------:R-:W-:Y:S01]  /*3d00*/  SEL R63, R28.reuse, R63, !P1 ;  /* 0x0000003f1c3f7207 */ /* 0x040fe20004800000 */
[----:B------:R2:W-:Y:S01]  /*3d10*/  STL [R1+0x118], R32 ;  /* 0x0001182001007387 */ /* 0x0005e20000100800 */
[----:B------:R-:W-:-:S02]  /*3d20*/  SEL R21, R28, R123, !P1 ;  /* 0x0000007b1c157207 */ /* 0x000fc40004800000 */
[-C--:B------:R-:W-:Y:S01]  /*3d30*/  LEA.HI.X.SX32 R159, R8, R10.reuse, 0x2, P3 ;  /* 0x0000000a089f7211 */ /* 0x080fe200018f16ff */
[----:B------:R-:W-:Y:S01]  /*3d40*/  IMAD R74, R63, c[0x0][0x190], RZ ;  /* 0x000064003f4a7a24 */ /* 0x000fe200078e02ff */
[----:B------:R-:W-:Y:S01]  /*3d50*/  LEA.HI.X.SX32 R155, R60, R10, 0x2, P4 ;  /* 0x0000000a3c9b7211 */ /* 0x000fe200020f16ff */
[----:B------:R-:W-:Y:S01]  /*3d60*/  STL [R1+0x114], R36 ;  /* 0x0001142401007387 */ /* 0x000fe20000100800 */
[C---:B------:R-:W-:Y:S01]  /*3d70*/  SEL R33, R28.reuse, R33, !P1 ;  /* 0x000000211c217207 */ /* 0x040fe20004800000 */
[----:B------:R-:W-:Y:S01]  /*3d80*/  IMAD R21, R21, c[0x0][0x190], RZ ;  /* 0x0000640015157a24 */ /* 0x000fe200078e02ff */
[----:B------:R-:W-:Y:S01]  /*3d90*/  SEL R50, R28, R35, !P1 ;  /* 0x000000231c327207 */ /* 0x000fe20004800000 */
[----:B------:R-:W-:Y:S01]  /*3da0*/  STL [R1+0x110], R40 ;  /* 0x0001102801007387 */ /* 0x000fe20000100800 */
[-C--:B------:R-:W-:Y:S01]  /*3db0*/  LEA R92, P3, R36, R124.reuse, 0x2 ;  /* 0x0000007c245c7211 */ /* 0x080fe200078610ff */
[----:B------:R-:W-:Y:S01]  /*3dc0*/  IMAD R58, R33, c[0x0][0x190], RZ ;  /* 0x00006400213a7a24 */ /* 0x000fe200078e02ff */
[----:B------:R-:W-:Y:S01]  /*3dd0*/  LEA R62, P4, R40, R124, 0x2 ;  /* 0x0000007c283e7211 */ /* 0x000fe200078810ff */
[----:B------:R-:W-:Y:S01]  /*3de0*/  IMAD R50, R50, c[0x0][0x190], RZ ;  /* 0x0000640032327a24 */ /* 0x000fe200078e02ff */
[----:B------:R-:W-:Y:S01]  /*3df0*/  LEA.HI.X.SX32 R123, R32, R10, 0x2, P2 ;  /* 0x0000000a207b7211 */ /* 0x000fe200010f16ff */
[----:B------:R-:W-:Y:S01]  /*3e00*/  STL [R1+0x10c], R46 ;  /* 0x00010c2e01007387 */ /* 0x000fe20000100800 */
[----:B------:R-:W-:-:S02]  /*3e10*/  SEL R37, R28, R37, !P1 ;  /* 0x000000251c257207 */ /* 0x000fc40004800000 */
[----:B------:R-:W-:Y:S01]  /*3e20*/  LEA R152, P2, R46, R124, 0x2 ;  /* 0x0000007c2e987211 */ /* 0x000fe200078410ff */
[----:B------:R-:W-:Y:S01]  /*3e30*/  STL [R1+0x104], R48 ;  /* 0x0001043001007387 */ /* 0x000fe20000100800 */
[C---:B------:R-:W-:Y:S01]  /*3e40*/  SEL R44, R28.reuse, R93, !P1 ;  /* 0x0000005d1c2c7207 */ /* 0x040fe20004800000 */
[----:B------:R-:W-:Y:S01]  /*3e50*/  IMAD R37, R37, c[0x0][0x190], RZ ;  /* 0x0000640025257a24 */ /* 0x000fe200078e02ff */
[----:B------:R-:W-:Y:S01]  /*3e60*/  SEL R61, R28, R61, !P1 ;  /* 0x0000003d1c3d7207 */ /* 0x000fe20004800000 */
[----:B------:R-:W-:Y:S01]  /*3e70*/  STL [R1+0x100], R29 ;  /* 0x0001001d01007387 */ /* 0x000fe20000100800 */
[-C--:B------:R-:W-:Y:S01]  /*3e80*/  LEA.HI.X.SX32 R93, R36, R10.reuse, 0x2, P3 ;  /* 0x0000000a245d7211 */ /* 0x080fe200018f16ff */
[----:B------:R-:W-:Y:S01]  /*3e90*/  IMAD R44, R44, c[0x0][0x190], RZ ;  /* 0x000064002c2c7a24 */ /* 0x000fe200078e02ff */
[----:B------:R-:W-:Y:S01]  /*3ea0*/  LEA.HI.X.SX32 R63, R40, R10, 0x2, P4 ;  /* 0x0000000a283f7211 */ /* 0x000fe200020f16ff */
[----:B------:R-:W-:Y:S01]  /*3eb0*/  IMAD R76, R61, c[0x0][0x190], RZ ;  /* 0x000064003d4c7a24 */ /* 0x000fe200078e02ff */
[C---:B------:R-:W-:Y:S01]  /*3ec0*/  SEL R52, R28.reuse, R39, !P1 ;  /* 0x000000271c347207 */ /* 0x040fe20004800000 */
[----:B------:R-:W-:Y:S01]  /*3ed0*/  STL [R1+0xfc], R85 ;  /* 0x0000fc5501007387 */ /* 0x000fe20000100800 */
[----:B------:R-:W-:-:S02]  /*3ee0*/  SEL R54, R28, R41, !P1 ;  /* 0x000000291c367207 */ /* 0x000fc40004800000 */
[-C--:B------:R-:W-:Y:S01]  /*3ef0*/  LEA R120, P3, R48, R124.reuse, 0x2 ;  /* 0x0000007c30787211 */ /* 0x080fe200078610ff */
[----:B------:R-:W-:Y:S01]  /*3f00*/  IMAD R52, R52, c[0x0][0x190], RZ ;  /* 0x0000640034347a24 */ /* 0x000fe200078e02ff */
[----:B------:R-:W-:Y:S01]  /*3f10*/  LEA R90, P4, R29, R124, 0x2 ;  /* 0x0000007c1d5a7211 */ /* 0x000fe200078810ff */
[----:B------:R-:W-:Y:S01]  /*3f20*/  IMAD R54, R54, c[0x0][0x190], RZ ;  /* 0x0000640036367a24 */ /* 0x000fe200078e02ff */
[----:B------:R-:W-:Y:S01]  /*3f30*/  LEA.HI.X.SX32 R153, R46, R10, 0x2, P2 ;  /* 0x0000000a2e997211 */ /* 0x000fe200010f16ff */
[----:B------:R3:W-:Y:S01]  /*3f40*/  STL [R1+0xf8], R58 ;  /* 0x0000f83a01007387 */ /* 0x0007e20000100800 */
[C---:B------:R-:W-:Y:S02]  /*3f50*/  SEL R56, R28.reuse, R43, !P1 ;  /* 0x0000002b1c387207 */ /* 0x040fe40004800000 */
[----:B-1----:R-:W-:Y:S01]  /*3f60*/  LEA R60, P2, R85, R124, 0x2 ;  /* 0x0000007c553c7211 */ /* 0x002fe200078410ff */
[----:B------:R-:W-:Y:S01]  /*3f70*/  STL [R1+0xf0], R50 ;  /* 0x0000f03201007387 */ /* 0x000fe20000100800 */
[----:B------:R-:W-:Y:S01]  /*3f80*/  SEL R64, R28, R91, !P1 ;  /* 0x0000005b1c407207 */ /* 0x000fe20004800000 */
[----:B------:R-:W-:Y:S01]  /*3f90*/  IMAD R84, R56, c[0x0][0x190], RZ ;  /* 0x0000640038547a24 */ /* 0x000fe200078e02ff */
[----:B------:R-:W-:Y:S01]  /*3fa0*/  SEL R20, R28, R121, !P1 ;  /* 0x000000791c147207 */ /* 0x000fe20004800000 */
[----:B------:R-:W-:Y:S01]  /*3fb0*/  STL [R1+0xe8], R37 ;  /* 0x0000e82501007387 */ /* 0x000fe20000100800 */
[-C--:B------:R-:W-:Y:S01]  /*3fc0*/  LEA.HI.X.SX32 R121, R48, R10.reuse, 0x2, P3 ;  /* 0x0000000a30797211 */ /* 0x080fe200018f16ff */
[----:B------:R-:W-:Y:S01]  /*3fd0*/  IMAD R64, R64, c[0x0][0x190], RZ ;  /* 0x0000640040407a24 */ /* 0x000fe200078e02ff */
[----:B------:R-:W-:Y:S01]  /*3fe0*/  LEA.HI.X.SX32 R91, R29, R10, 0x2, P4 ;  /* 0x0000000a1d5b7211 */ /* 0x000fe200020f16ff */
[----:B------:R-:W-:Y:S01]  /*3ff0*/  STL [R1+0xe4], R52 ;  /* 0x0000e43401007387 */ /* 0x000fe20000100800 */
[----:B------:R-:W-:Y:S01]  /*4000*/  SEL R45, R28, R45, !P1 ;  /* 0x0000002d1c2d7207 */ /* 0x000fe20004800000 */
[----:B------:R-:W-:Y:S01]  /*4010*/  IMAD R20, R20, c[0x0][0x190], RZ ;  /* 0x0000640014147a24 */ /* 0x000fe200078e02ff */
[----:B------:R-:W-:Y:S01]  /*4020*/  SEL R47, R28, R47, !P1 ;  /* 0x0000002f1c2f7207 */ /* 0x000fe20004800000 */
[----:B------:R-:W-:Y:S01]  /*4030*/  STL [R1+0xe0], R54 ;  /* 0x0000e03601007387 */ /* 0x000fe20000100800 */
[-C--:B--2---:R-:W-:Y:S01]  /*4040*/  LEA R32, P3, R58, R124.reuse, 0x2 ;  /* 0x0000007c3a207211 */ /* 0x084fe200078610ff */
[----:B------:R-:W-:Y:S01]  /*4050*/  IMAD R45, R45, c[0x0][0x190], RZ ;  /* 0x000064002d2d7a24 */ /* 0x000fe200078e02ff */
[----:B------:R-:W-:Y:S01]  /*4060*/  LEA R118, P4, R50, R124, 0x2 ;  /* 0x0000007c32767211 */ /* 0x000fe200078810ff */
[----:B------:R-:W-:Y:S01]  /*4070*/  IMAD R47, R47, c[0x0][0x190], RZ ;  /* 0x000064002f2f7a24 */ /* 0x000fe200078e02ff */
[----:B------:R-:W-:Y:S01]  /*4080*/  LEA.HI.X.SX32 R61, R85, R10, 0x2, P2 ;  /* 0x0000000a553d7211 */ /* 0x000fe200010f16ff */
[----:B------:R1:W-:Y:S01]  /*4090*/  STL [R1+0xd8], R84 ;  /* 0x0000d85401007387 */ /* 0x0003e20000100800 */
[----:B------:R-:W-:-:S02]  /*40a0*/  SEL R49, R28, R49, !P1 ;  /* 0x000000311c317207 */ /* 0x000fc40004800000 */
[----:B------:R-:W-:Y:S01]  /*40b0*/  LEA R88, P2, R37, R124, 0x2 ;  /* 0x0000007c25587211 */ /* 0x000fe200078410ff */
[----:B------:R-:W-:Y:S01]  /*40c0*/  STL [R1+0xd4], R45 ;  /* 0x0000d42d01007387 */ /* 0x000fe20000100800 */
[C---:B------:R-:W-:Y:S01]  /*40d0*/  SEL R59, R28.reuse, R59, !P1 ;  /* 0x0000003b1c3b7207 */ /* 0x040fe20004800000 */
[----:B------:R-:W-:Y:S01]  /*40e0*/  IMAD R49, R49, c[0x0][0x190], RZ ;  /* 0x0000640031317a24 */ /* 0x000fe200078e02ff */
[C---:B------:R-:W-:Y:S01]  /*40f0*/  SEL R19, R28.reuse, R119, !P1 ;  /* 0x000000771c137207 */ /* 0x040fe20004800000 */
[----:B------:R-:W-:Y:S01]  /*4100*/  STL [R1+0xd0], R47 ;  /* 0x0000d02f01007387 */ /* 0x000fe20000100800 */
[----:B------:R-:W-:Y:S01]  /*4110*/  SEL R137, R28, R89, !P1 ;  /* 0x000000591c897207 */ /* 0x000fe20004800000 */
[----:B------:R-:W-:Y:S01]  /*4120*/  IMAD R78, R59, c[0x0][0x190], RZ ;  /* 0x000064003b4e7a24 */ /* 0x000fe200078e02ff */
[-C--:B------:R-:W-:Y:S01]  /*4130*/  LEA.HI.X.SX32 R33, R58, R10.reuse, 0x2, P3 ;  /* 0x0000000a3a217211 */ /* 0x080fe200018f16ff */
[----:B------:R-:W-:Y:S01]  /*4140*/  STL [R1+0xc8], R49 ;  /* 0x0000c83101007387 */ /* 0x000fe20000100800 */
[----:B------:R-:W-:Y:S01]  /*4150*/  LEA.HI.X.SX32 R119, R50, R10, 0x2, P4 ;  /* 0x0000000a32777211 */ /* 0x000fe200020f16ff */
[----:B------:R-:W-:Y:S01]  /*4160*/  IMAD R19, R19, c[0x0][0x190], RZ ;  /* 0x0000640013137a24 */ /* 0x000fe200078e02ff */
[----:B------:R-:W-:-:S02]  /*4170*/  SEL R51, R28, R51, !P1 ;  /* 0x000000331c337207 */ /* 0x000fc40004800000 */
[----:B------:R-:W-:Y:S02]  /*4180*/  SEL R53, R28, R53, !P1 ;  /* 0x000000351c357207 */ /* 0x000fe40004800000 */
[-C--:B---3--:R-:W-:Y:S01]  /*4190*/  LEA R58, P3, R52, R124.reuse, 0x2 ;  /* 0x0000007c343a7211 */ /* 0x088fe200078610ff */
[----:B------:R-:W-:Y:S01]  /*41a0*/  IMAD R51, R51, c[0x0][0x190], RZ ;  /* 0x0000640033337a24 */ /* 0x000fe200078e02ff */
[----:B------:R-:W-:Y:S01]  /*41b0*/  LEA R150, P4, R54, R124, 0x2 ;  /* 0x0000007c36967211 */ /* 0x000fe200078810ff */
[----:B------:R-:W-:Y:S01]  /*41c0*/  IMAD R53, R53, c[0x0][0x190], RZ ;  /* 0x0000640035357a24 */ /* 0x000fe200078e02ff */
[----:B------:R-:W-:Y:S02]  /*41d0*/  LEA.HI.X.SX32 R89, R37, R10, 0x2, P2 ;  /* 0x0000000a25597211 */ /* 0x000fe400010f16ff */
[----:B------:R-:W-:Y:S01]  /*41e0*/  SEL R55, R28, R55, !P1 ;  /* 0x000000371c377207 */ /* 0x000fe20004800000 */
[----:B------:R-:W-:Y:S01]  /*41f0*/  STL [R1+0xc4], R51 ;  /* 0x0000c43301007387 */ /* 0x000fe20000100800 */
[----:B------:R-:W-:-:S02]  /*4200*/  LEA R116, P2, R84, R124, 0x2 ;  /* 0x0000007c54747211 */ /* 0x000fc400078410ff */
[C---:B------:R-:W-:Y:S01]  /*4210*/  SEL R57, R28.reuse, R57, !P1 ;  /* 0x000000391c397207 */ /* 0x040fe20004800000 */
[----:B------:R-:W-:Y:S01]  /*4220*/  IMAD R82, R55, c[0x0][0x190], RZ ;  /* 0x0000640037527a24 */ /* 0x000fe200078e02ff */
[----:B------:R-:W-:Y:S01]  /*4230*/  SEL R18, R28, R117, !P1 ;  /* 0x000000751c127207 */ /* 0x000fe20004800000 */
[----:B------:R-:W-:Y:S01]  /*4240*/  STL [R1+0xc0], R53 ;  /* 0x0000c03501007387 */ /* 0x000fe20000100800 */
[-C--:B------:R-:W-:Y:S01]  /*4250*/  LEA.HI.X.SX32 R59, R52, R10.reuse, 0x2, P3 ;  /* 0x0000000a343b7211 */ /* 0x080fe200018f16ff */
[----:B------:R-:W-:Y:S01]  /*4260*/  IMAD R80, R57, c[0x0][0x190], RZ ;  /* 0x0000640039507a24 */ /* 0x000fe200078e02ff */
[----:B------:R-:W-:Y:S01]  /*4270*/  LEA.HI.X.SX32 R151, R54, R10, 0x2, P4 ;  /* 0x0000000a36977211 */ /* 0x000fe200020f16ff */
[----:B------:R2:W-:Y:S01]  /*4280*/  STL [R1+0xbc], R82 ;  /* 0x0000bc5201007387 */ /* 0x0005e20000100800 */
[-C--:B------:R-:W-:Y:S01]  /*4290*/  LEA R86, P3, R45, R124.reuse, 0x2 ;  /* 0x0000007c2d567211 */ /* 0x080fe200078610ff */
[----:B------:R-:W-:Y:S01]  /*42a0*/  IMAD R18, R18, c[0x0][0x190], RZ ;  /* 0x0000640012127a24 */ /* 0x000fe200078e02ff */
[----:B------:R-:W-:Y:S01]  /*42b0*/  LEA R56, P4, R47, R124, 0x2 ;  /* 0x0000007c2f387211 */ /* 0x000fe200078810ff */
[----:B------:R3:W-:Y:S01]  /*42c0*/  STL [R1+0xb8], R80 ;  /* 0x0000b85001007387 */ /* 0x0007e20000100800 */
[----:B------:R-:W-:-:S02]  /*42d0*/  LEA.HI.X.SX32 R117, R84, R10, 0x2, P2 ;  /* 0x0000000a54757211 */ /* 0x000fc400010f16ff */
[----:B------:R-:W-:Y:S01]  /*42e0*/  LEA R146, P2, R49, R124, 0x2 ;  /* 0x0000007c31927211 */ /* 0x000fe200078410ff */
[----:B------:R4:W-:Y:S01]  /*42f0*/  STL [R1+0xb4], R78 ;  /* 0x0000b44e01007387 */ /* 0x0009e20000100800 */
[C---:B------:R-:W-:Y:S02]  /*4300*/  SEL R13, R28.reuse, R87, !P1 ;  /* 0x000000571c0d7207 */ /* 0x040fe40004800000 */
[-C--:B------:R-:W-:Y:S01]  /*4310*/  LEA.HI.X.SX32 R87, R45, R10.reuse, 0x2, P3 ;  /* 0x0000000a2d577211 */ /* 0x080fe200018f16ff */
[----:B------:R-:W-:Y:S01]  /*4320*/  STL [R1+0xb0], R76 ;  /* 0x0000b04c01007387 */ /* 0x000fe20000100800 */
[----:B------:R-:W-:Y:S02]  /*4330*/  LEA.HI.X.SX32 R57, R47, R10, 0x2, P4 ;  /* 0x0000000a2f397211 */ /* 0x000fe400020f16ff */
[----:B------:R-:W-:Y:S01]  /*4340*/  SEL R65, R28, R65, !P1 ;  /* 0x000000411c417207 */ /* 0x000fe20004800000 */
[----:B------:R-:W-:Y:S01]  /*4350*/  STL [R1+0xac], R74 ;  /* 0x0000ac4a01007387 */ /* 0x000fe20000100800 */
[----:B------:R-:W-:-:S02]  /*4360*/  LEA R114, P3, R51, R124, 0x2 ;  /* 0x0000007c33727211 */ /* 0x000fc400078610ff */
[----:B-1----:R-:W-:Y:S01]  /*4370*/  LEA R84, P4, R53, R124, 0x2 ;  /* 0x0000007c35547211 */ /* 0x002fe200078810ff */
[----:B------:R-:W-:Y:S01]  /*4380*/  IMAD R65, R65, c[0x0][0x190], RZ ;  /* 0x0000640041417a24 */ /* 0x000fe200078e02ff */
[----:B------:R-:W-:Y:S02]  /*4390*/  LEA.HI.X.SX32 R147, R49, R10, 0x2, P2 ;  /* 0x0000000a31937211 */ /* 0x000fe400010f16ff */
[----:B------:R-:W-:Y:S02]  /*43a0*/  SEL R67, R28, R67, !P1 ;  /* 0x000000431c437207 */ /* 0x000fe40004800000 */
[----:B------:R-:W-:Y:S01]  /*43b0*/  LEA R54, P2, R82, R124, 0x2 ;  /* 0x0000007c52367211 */ /* 0x000fe200078410ff */
[----:B------:R-:W-:Y:S01]  /*43c0*/  STL [R1+0xa8], R65 ;  /* 0x0000a84101007387 */ /* 0x000fe20000100800 */
[C---:B------:R-:W-:Y:S01]  /*43d0*/  SEL R17, R28.reuse, R115, !P1 ;  /* 0x000000731c117207 */ /* 0x040fe20004800000 */
[----:B------:R-:W-:Y:S01]  /*43e0*/  IMAD R67, R67, c[0x0][0x190], RZ ;  /* 0x0000640043437a24 */ /* 0x000fe200078e02ff */
[----:B------:R-:W-:-:S02]  /*43f0*/  SEL R83, R28, R83, !P1 ;  /* 0x000000531c537207 */ /* 0x000fc40004800000 */
[-C--:B------:R-:W-:Y:S01]  /*4400*/  LEA.HI.X.SX32 R115, R51, R10.reuse, 0x2, P3 ;  /* 0x0000000a33737211 */ /* 0x080fe200018f16ff */
[----:B------:R-:W-:Y:S01]  /*4410*/  IMAD R17, R17, c[0x0][0x190], RZ ;  /* 0x0000640011117a24 */ /* 0x000fe200078e02ff */
[----:B------:R-:W-:Y:S01]  /*4420*/  LEA.HI.X.SX32 R85, R53, R10, 0x2, P4 ;  /* 0x0000000a35557211 */ /* 0x000fe200020f16ff */
[----:B------:R-:W-:Y:S01]  /*4430*/  STL [R1+0xa4], R67 ;  /* 0x0000a44301007387 */ /* 0x000fe20000100800 */
[C---:B------:R-:W-:Y:S02]  /*4440*/  SEL R69, R28.reuse, R69, !P1 ;  /* 0x000000451c457207 */ /* 0x040fe40004800000 */
[----:B------:R-:W-:Y:S02]  /*4450*/  SEL R71, R28, R71, !P1 ;  /* 0x000000471c477207 */ /* 0x000fe40004800000 */
[-C--:B------:R-:W-:Y:S01]  /*4460*/  LEA R144, P3, R80, R124.reuse, 0x2 ;  /* 0x0000007c50907211 */ /* 0x080fe200078610ff */
[----:B------:R-:W-:Y:S01]  /*4470*/  IMAD R69, R69, c[0x0][0x190], RZ ;  /* 0x0000640045457a24 */ /* 0x000fe200078e02ff */
[----:B------:R-:W-:Y:S01]  /*4480*/  LEA R112, P4, R78, R124, 0x2 ;  /* 0x0000007c4e707211 */ /* 0x000fe200078810ff */
[----:B------:R-:W-:Y:S01]  /*4490*/  IMAD R71, R71, c[0x0][0x190], RZ ;  /* 0x0000640047477a24 */ /* 0x000fe200078e02ff */
[----:B------:R-:W-:-:S02]  /*44a0*/  LEA.HI.X.SX32 R55, R82, R10, 0x2, P2 ;  /* 0x0000000a52377211 */ /* 0x000fc400010f16ff */
[----:B------:R-:W-:Y:S01]  /*44b0*/  SEL R73, R28, R73, !P1 ;  /* 0x000000491c497207 */ /* 0x000fe20004800000 */
[----:B------:R-:W-:Y:S01]  /*44c0*/  STL [R1+0xa0], R69 ;  /* 0x0000a04501007387 */ /* 0x000fe20000100800 */
[----:B--2---:R-:W-:Y:S02]  /*44d0*/  LEA R82, P2, R76, R124, 0x2 ;  /* 0x0000007c4c527211 */ /* 0x004fe400078410ff */
[C---:B------:R-:W-:Y:S01]  /*44e0*/  SEL R11, R28.reuse, R113, !P1 ;  /* 0x000000711c0b7207 */ /* 0x040fe20004800000 */
[----:B------:R-:W-:Y:S01]  /*44f0*/  IMAD R72, R73, c[0x0][0x190], RZ ;  /* 0x0000640049487a24 */ /* 0x000fe200078e02ff */
[----:B------:R-:W-:Y:S01]  /*4500*/  SEL R27, R28, R7, !P1 ;  /* 0x000000071c1b7207 */ /* 0x000fe20004800000 */
[----:B------:R-:W-:Y:S01]  /*4510*/  IMAD R7, R83, c[0x0][0x190], RZ ;  /* 0x0000640053077a24 */ /* 0x000fe200078e02ff */
[-C--:B------:R-:W-:Y:S01]  /*4520*/  LEA.HI.X.SX32 R145, R80, R10.reuse, 0x2, P3 ;  /* 0x0000000a50917211 */ /* 0x080fe200018f16ff */
[----:B------:R-:W-:Y:S01]  /*4530*/  STL [R1+0x9c], R71 ;  /* 0x00009c4701007387 */ /* 0x000fe20000100800 */
        /* <DEDUP_REMOVED lines=10> */
[----:B------:R-:W-:-:S02]  /*45e0*/  LEA.HI.X.SX32 R83, R76, R10, 0x2, P2 ;  /* 0x0000000a4c537211 */ /* 0x000fc400010f16ff */
[C---:B------:R-:W-:Y:S01]  /*45f0*/  SEL R79, R28.reuse, R79, !P1 ;  /* 0x0000004f1c4f7207 */ /* 0x040fe20004800000 */
[----:B------:R-:W-:Y:S01]  /*4600*/  STL [R1+0x94], R70 ;  /* 0x0000944601007387 */ /* 0x000fe20000100800 */
[----:B------:R-:W-:Y:S02]  /*4610*/  LEA R110, P2, R67, R124, 0x2 ;  /* 0x0000007c436e7211 */ /* 0x000fe400078410ff */
[C---:B------:R-:W-:Y:S01]  /*4620*/  SEL R81, R28.reuse, R81, !P1 ;  /* 0x000000511c517207 */ /* 0x040fe20004800000 */
[----:B------:R-:W-:Y:S01]  /*4630*/  IMAD R66, R79, c[0x0][0x190], RZ ;  /* 0x000064004f427a24 */ /* 0x000fe200078e02ff */
[----:B------:R-:W-:Y:S01]  /*4640*/  SEL R12, R28, R111, !P1 ;  /* 0x0000006f1c0c7207 */ /* 0x000fe20004800000 */
[----:B------:R-:W-:Y:S01]  /*4650*/  STL [R1+0x90], R68 ;  /* 0x0000904401007387 */ /* 0x000fe20000100800 */
[-C--:B------:R-:W-:Y:S01]  /*4660*/  LEA.HI.X.SX32 R53, R74, R10.reuse, 0x2, P3 ;  /* 0x0000000a4a357211 */ /* 0x080fe200018f16ff */
[----:B------:R-:W-:Y:S01]  /*4670*/  IMAD R15, R81, c[0x0][0x190], RZ ;  /* 0x00006400510f7a24 */ /* 0x000fe200078e02ff */
[----:B------:R-:W-:Y:S01]  /*4680*/  LEA.HI.X.SX32 R143, R65, R10, 0x2, P4 ;  /* 0x0000000a418f7211 */ /* 0x000fe200020f16ff */
[----:B------:R-:W-:Y:S01]  /*4690*/  STL [R1+0x8c], R66 ;  /* 0x00008c4201007387 */ /* 0x000fe20000100800 */
[-C--:B---3--:R-:W-:Y:S01]  /*46a0*/  LEA R80, P3, R69, R124.reuse, 0x2 ;  /* 0x0000007c45507211 */ /* 0x088fe200078610ff */
[----:B------:R-:W-:Y:S01]  /*46b0*/  IMAD R12, R12, c[0x0][0x190], RZ ;  /* 0x000064000c0c7a24 */ /* 0x000fe200078e02ff */
[----:B------:R-:W-:Y:S01]  /*46c0*/  LEA R50, P4, R71, R124, 0x2 ;  /* 0x0000007c47327211 */ /* 0x000fe200078810ff */
[----:B------:R1:W-:Y:S01]  /*46d0*/  STL [R1+0x88], R15 ;  /* 0x0000880f01007387 */ /* 0x0003e20000100800 */
[----:B------:R-:W-:-:S02]  /*46e0*/  LEA.HI.X.SX32 R111, R67, R10, 0x2, P2 ;  /* 0x0000000a436f7211 */ /* 0x000fc400010f16ff */
[----:B------:R-:W-:Y:S01]  /*46f0*/  LEA R140, P2, R72, R124, 0x2 ;  /* 0x0000007c488c7211 */ /* 0x000fe200078410ff */
[----:B------:R2:W-:Y:S01]  /*4700*/  STL [R1+0x84], R7 ;  /* 0x0000840701007387 */ /* 0x0005e20000100800 */
[-C--:B------:R-:W-:Y:S02]  /*4710*/  LEA.HI.X.SX32 R81, R69, R10.reuse, 0x2, P3 ;  /* 0x0000000a45517211 */ /* 0x080fe400018f16ff */
[----:B------:R-:W-:Y:S01]  /*4720*/  LEA.HI.X.SX32 R51, R71, R10, 0x2, P4 ;  /* 0x0000000a47337211 */ /* 0x000fe200020f16ff */
[----:B------:R-:W-:Y:S01]  /*4730*/  STL [R1+0x80], R16 ;  /* 0x0000801001007387 */ /* 0x000fe20000100800 */
[----:B------:R-:W-:Y:S02]  /*4740*/  LEA R108, P3, R70, R124, 0x2 ;  /* 0x0000007c466c7211 */ /* 0x000fe400078610ff */
[----:B------:R-:W-:Y:S02]  /*4750*/  LEA.HI.X.SX32 R141, R72, R10, 0x2, P2 ;  /* 0x0000000a488d7211 */ /* 0x000fe400010f16ff */
[----:B----4-:R-:W-:-:S02]  /*4760*/  LEA R78, P4, R68, R124, 0x2 ;  /* 0x0000007c444e7211 */ /* 0x010fc400078810ff */
[----:B------:R-:W-:Y:S02]  /*4770*/  LEA R48, P2, R66, R124, 0x2 ;  /* 0x0000007c42307211 */ /* 0x000fe400078410ff */
[----:B------:R-:W-:Y:S02]  /*4780*/  SEL R14, R28, R109, !P1 ;  /* 0x0000006d1c0e7207 */ /* 0x000fe40004800000 */
[-C--:B------:R-:W-:Y:S02]  /*4790*/  LEA.HI.X.SX32 R109, R70, R10.reuse, 0x2, P3 ;  /* 0x0000000a466d7211 */ /* 0x080fe400018f16ff */
[----:B------:R-:W-:Y:S01]  /*47a0*/  LEA.HI.X.SX32 R79, R68, R10, 0x2, P4 ;  /* 0x0000000a444f7211 */ /* 0x000fe200020f16ff */
[----:B------:R-:W-:Y:S01]  /*47b0*/  IMAD R14, R14, c[0x0][0x190], RZ ;  /* 0x000064000e0e7a24 */ /* 0x000fe200078e02ff */
[-C--:B------:R-:W-:Y:S02]  /*47c0*/  LEA R138, P3, R15, R124.reuse, 0x2 ;  /* 0x0000007c0f8a7211 */ /* 0x080fe400078610ff */
[----:B------:R-:W-:-:S02]  /*47d0*/  LEA R106, P4, R7, R124, 0x2 ;  /* 0x0000007c076a7211 */ /* 0x000fc400078810ff */
[-C--:B------:R-:W-:Y:S02]  /*47e0*/  LEA.HI.X.SX32 R49, R66, R10.reuse, 0x2, P2 ;  /* 0x0000000a42317211 */ /* 0x080fe400010f16ff */
[----:B------:R-:W-:Y:S02]  /*47f0*/  ISETP.GE.AND P2, PT, R217, c[0x0][0x180], PT ;  /* 0x00006000d9007a0c */ /* 0x000fe40003f46270 */
[----:B------:R-:W-:Y:S02]  /*4800*/  SEL R34, R28, R107, !P1 ;  /* 0x0000006b1c227207 */ /* 0x000fe40004800000 */
[-C--:B------:R-:W-:Y:S01]  /*4810*/  LEA.HI.X.SX32 R139, R15, R10.reuse, 0x2, P3 ;  /* 0x0000000a0f8b7211 */ /* 0x080fe200018f16ff */
[----:B-1----:R-:W-:Y:S01]  /*4820*/  IMAD R15, R13, c[0x0][0x190], RZ ;  /* 0x000064000d0f7a24 */ /* 0x002fe200078e02ff */
[----:B------:R-:W-:Y:S01]  /*4830*/  LEA.HI.X.SX32 R107, R7, R10, 0x2, P4 ;  /* 0x0000000a076b7211 */ /* 0x000fe200020f16ff */
[----:B------:R-:W-:Y:S01]  /*4840*/  IMAD R34, R34, c[0x0][0x190], RZ ;  /* 0x0000640022227a24 */ /* 0x000fe200078e02ff */
[----:B------:R-:W-:-:S02]  /*4850*/  ISETP.GE.AND P3, PT, R216, c[0x0][0x180], PT ;  /* 0x00006000d8007a0c */ /* 0x000fc40003f66270 */
[----:B------:R-:W-:Y:S01]  /*4860*/  ISETP.GE.AND P4, PT, R215, c[0x0][0x180], PT ;  /* 0x00006000d7007a0c */ /* 0x000fe20003f86270 */
[----:B------:R1:W-:Y:S01]  /*4870*/  STL [R1+0x7c], R15 ;  /* 0x00007c0f01007387 */ /* 0x0003e20000100800 */
[C---:B------:R-:W-:Y:S02]  /*4880*/  SEL R238, R229.reuse, RZ, !P2 ;  /* 0x000000ffe5ee7207 */ /* 0x040fe40005000000 */
[----:B------:R-:W-:Y:S02]  /*4890*/  ISETP.GE.AND P2, PT, R214, c[0x0][0x180], PT ;  /* 0x00006000d6007a0c */ /* 0x000fe40003f46270 */
[C---:B------:R-:W-:Y:S02]  /*48a0*/  SEL R240, R229.reuse, RZ, !P3 ;  /* 0x000000ffe5f07207 */ /* 0x040fe40005800000 */
[----:B------:R-:W-:Y:S02]  /*48b0*/  SEL R247, R229, RZ, !P4 ;  /* 0x000000ffe5f77207 */ /* 0x000fe40006000000 */
[----:B------:R-:W-:-:S02]  /*48c0*/  ISETP.GE.AND P3, PT, R213, c[0x0][0x180], PT ;  /* 0x00006000d5007a0c */ /* 0x000fc40003f66270 */
[----:B------:R-:W-:Y:S02]  /*48d0*/  ISETP.GE.AND P4, PT, R212, c[0x0][0x180], PT ;  /* 0x00006000d4007a0c */ /* 0x000fe40003f86270 */
[----:B------:R-:W-:Y:S02]  /*48e0*/  SEL R241, R229, RZ, !P2 ;  /* 0x000000ffe5f17207 */ /* 0x000fe40005000000 */
[----:B------:R-:W-:Y:S02]  /*48f0*/  ISETP.GE.AND P2, PT, R211, c[0x0][0x180], PT ;  /* 0x00006000d3007a0c */ /* 0x000fe40003f46270 */
[C---:B------:R-:W-:Y:S02]  /*4900*/  SEL R249, R229.reuse, RZ, !P3 ;  /* 0x000000ffe5f97207 */ /* 0x040fe40005800000 */
[----:B------:R-:W-:Y:S02]  /*4910*/  SEL R244, R229, RZ, !P4 ;  /* 0x000000ffe5f47207 */ /* 0x000fe40006000000 */
[----:B------:R-:W-:-:S02]  /*4920*/  ISETP.GE.AND P3, PT, R210, c[0x0][0x180], PT ;  /* 0x00006000d2007a0c */ /* 0x000fc40003f66270 */
[----:B------:R-:W-:Y:S02]  /*4930*/  ISETP.GE.AND P4, PT, R209, c[0x0][0x180], PT ;  /* 0x00006000d1007a0c */ /* 0x000fe40003f86270 */
        /* <DEDUP_REMOVED lines=30> */
[----:B--2---:R-:W-:Y:S02]  /*4b20*/  SEL R7, R229, RZ, !P2 ;  /* 0x000000ffe5077207 */ /* 0x004fe40005000000 */
        /* <DEDUP_REMOVED lines=14> */
[C---:B------:R-:W-:Y:S02]  /*4c10*/  SEL R230, R229.reuse, RZ, !P4 ;  /* 0x000000ffe5e67207 */ /* 0x040fe40006000000 */
[----:B------:R-:W-:-:S02]  /*4c20*/  SEL R229, R229, RZ, !P2 ;  /* 0x000000ffe5e57207 */ /* 0x000fc40005000000 */
[----:B------:R-:W-:Y:S02]  /*4c30*/  ISETP.GE.AND P2, PT, R216, UR4, PT ;  /* 0x00000004d8007c0c */ /* 0x000fe4000bf46270 */
[C---:B------:R-:W-:Y:S02]  /*4c40*/  SEL R35, R28.reuse, R105, !P1 ;  /* 0x000000691c237207 */ /* 0x040fe40004800000 */
[----:B------:R-:W-:Y:S02]  /*4c50*/  SEL R29, RZ, 0x4, P2 ;  /* 0x00000004ff1d7807 */ /* 0x000fe40001000000 */
[----:B------:R-:W-:Y:S01]  /*4c60*/  ISETP.GE.AND P2, PT, R213, UR4, PT ;  /* 0x00000004d5007c0c */ /* 0x000fe2000bf46270 */
[----:B------:R-:W-:Y:S01]  /*4c70*/  IMAD R35, R35, c[0x0][0x190], RZ ;  /* 0x0000640023237a24 */ /* 0x000fe200078e02ff */
[----:B------:R-:W-:Y:S02]  /*4c80*/  SEL R41, R28, R99, !P1 ;  /* 0x000000631c297207 */ /* 0x000fe40004800000 */
[----:B------:R-:W-:-:S02]  /*4c90*/  SEL R105, RZ, 0x4, P2 ;  /* 0x00000004ff697807 */ /* 0x000fc40001000000 */
[----:B------:R-:W-:Y:S01]  /*4ca0*/  ISETP.GE.AND P2, PT, R210, UR4, PT ;  /* 0x00000004d2007c0c */ /* 0x000fe2000bf46270 */
[----:B------:R-:W-:Y:S01]  /*4cb0*/  IMAD R41, R41, c[0x0][0x190], RZ ;  /* 0x0000640029297a24 */ /* 0x000fe200078e02ff */
[----:B------:R-:W-:Y:S02]  /*4cc0*/  ISETP.GE.AND P3, PT, R0, UR4, PT ;  /* 0x0000000400007c0c */ /* 0x000fe4000bf66270 */
[----:B------:R-:W-:Y:S02]  /*4cd0*/  SEL R102, RZ, 0x4, P2 ;  /* 0x00000004ff667807 */ /* 0x000fe40001000000 */
[----:B------:R-:W-:Y:S02]  /*4ce0*/  ISETP.GE.AND P2, PT, R207, UR4, PT ;  /* 0x00000004cf007c0c */ /* 0x000fe4000bf46270 */
[----:B------:R-:W-:Y:S02]  /*4cf0*/  ISETP.GE.AND P4, PT, R217, UR4, PT ;  /* 0x00000004d9007c0c */ /* 0x000fe4000bf86270 */
[----:B------:R-:W-:-:S02]  /*4d00*/  SEL R99, RZ, 0x4, P2 ;  /* 0x00000004ff637807 */ /* 0x000fc40001000000 */
[----:B------:R-:W-:Y:S02]  /*4d10*/  ISETP.GE.AND P2, PT, R204, UR4, PT ;  /* 0x00000004cc007c0c */ /* 0x000fe4000bf46270 */
[----:B------:R-:W-:Y:S02]  /*4d20*/  SEL R148, RZ, 0x4, P3 ;  /* 0x00000004ff947807 */ /* 0x000fe40001800000 */
        /* <DEDUP_REMOVED lines=8> */
[----:B------:R-:W-:Y:S02]  /*4db0*/  SEL R22, R28, R125, !P1 ;  /* 0x0000007d1c167207 */ /* 0x000fe40004800000 */
[----:B------:R-:W-:-:S02]  /*4dc0*/  ISETP.GE.AND P3, PT, R212, UR4, PT ;  /* 0x00000004d4007c0c */ /* 0x000fc4000bf66270 */
[----:B------:R-:W-:Y:S01]  /*4dd0*/  SEL R125, RZ, 0x4, P4 ;  /* 0x00000004ff7d7807 */ /* 0x000fe20002000000 */
[----:B------:R-:W-:Y:S01]  /*4de0*/  IMAD R22, R22, c[0x0][0x190], RZ ;  /* 0x0000640016167a24 */ /* 0x000fe200078e02ff */
[----:B------:R-:W-:Y:S02]  /*4df0*/  ISETP.GE.AND P4, PT, R211, UR4, PT ;  /* 0x00000004d3007c0c */ /* 0x000fe4000bf86270 */
[----:B------:R-:W-:Y:S02]  /*4e00*/  SEL R72, RZ, 0x4, P2 ;  /* 0x00000004ff487807 */ /* 0x000fe40001000000 */
[----:B------:R-:W-:Y:S02]  /*4e10*/  SEL R104, RZ, 0x4, P3 ;  /* 0x00000004ff687807 */ /* 0x000fe40001800000 */
[----:B------:R-:W-:Y:S02]  /*4e20*/  ISETP.GE.AND P2, PT, R194, UR4, PT ;  /* 0x00000004c2007c0c */ /* 0x000fe4000bf46270 */
[----:B------:R-:W-:-:S02]  /*4e30*/  SEL R38, R28, R103, !P1 ;  /* 0x000000671c267207 */ /* 0x000fc40004800000 */
[----:B------:R-:W-:Y:S02]  /*4e40*/  ISETP.GE.AND P3, PT, R209, UR4, PT ;  /* 0x00000004d1007c0c */ /* 0x000fe4000bf66270 */
[----:B------:R-:W-:Y:S01]  /*4e50*/  SEL R43, R28, R95, !P1 ;  /* 0x0000005f1c2b7207 */ /* 0x000fe20004800000 */
[----:B------:R-:W-:Y:S01]  /*4e60*/  IMAD R38, R38, c[0x0][0x190], RZ ;  /* 0x0000640026267a24 */ /* 0x000fe200078e02ff */
[C---:B------:R-:W-:Y:S02]  /*4e70*/  SEL R42, R28.reuse, R97, !P1 ;  /* 0x000000611c2a7207 */ /* 0x040fe40004800000 */
[C---:B------:R-:W-:Y:S01]  /*4e80*/  SEL R39, R28.reuse, R101, !P1 ;  /* 0x000000651c277207 */ /* 0x040fe20004800000 */
[----:B------:R-:W-:Y:S01]  /*4e90*/  IMAD R43, R43, c[0x0][0x190], RZ ;  /* 0x000064002b2b7a24 */ /* 0x000fe200078e02ff */
[----:B------:R-:W-:Y:S01]  /*4ea0*/  SEL R23, R28, R127, !P1 ;  /* 0x0000007f1c177207 */ /* 0x000fe20004800000 */
[----:B------:R-:W-:Y:S01]  /*4eb0*/  IMAD R42, R42, c[0x0][0x190], RZ ;  /* 0x000064002a2a7a24 */ /* 0x000fe200078e02ff */
[C---:B------:R-:W-:Y:S01]  /*4ec0*/  SEL R24, R28.reuse, R129, !P1 ;  /* 0x000000811c187207 */ /* 0x040fe20004800000 */
[----:B------:R-:W-:Y:S01]  /*4ed0*/  IMAD R39, R39, c[0x0][0x190], RZ ;  /* 0x0000640027277a24 */ /* 0x000fe200078e02ff */
[C---:B------:R-:W-:Y:S01]  /*4ee0*/  SEL R25, R28.reuse, R131, !P1 ;  /* 0x000000831c197207 */ /* 0x040fe20004800000 */
[----:B------:R-:W-:Y:S01]  /*4ef0*/  IMAD R23, R23, c[0x0][0x190], RZ ;  /* 0x0000640017177a24 */ /* 0x000fe200078e02ff */
[----:B------:R-:W-:Y:S01]  /*4f00*/  SEL R26, R28, R133, !P1 ;  /* 0x000000851c1a7207 */ /* 0x000fe20004800000 */
[----:B------:R-:W-:Y:S01]  /*4f10*/  IMAD R24, R24, c[0x0][0x190], RZ ;  /* 0x0000640018187a24 */ /* 0x000fe200078e02ff */
[----:B------:R-:W-:Y:S01]  /*4f20*/  SEL R103, RZ, 0x4, P4 ;  /* 0x00000004ff677807 */ /* 0x000fe20002000000 */
[----:B------:R-:W-:Y:S01]  /*4f30*/  IMAD R25, R25, c[0x0][0x190], RZ ;  /* 0x0000640019197a24 */ /* 0x000fe200078e02ff */
[----:B------:R-:W-:Y:S01]  /*4f40*/  SEL R28, R28, R135, !P1 ;  /* 0x000000871c1c7207 */ /* 0x000fe20004800000 */
[----:B------:R-:W-:Y:S01]  /*4f50*/  IMAD R26, R26, c[0x0][0x190], RZ ;  /* 0x000064001a1a7a24 */ /* 0x000fe200078e02ff */
[----:B------:R-:W-:-:S02]  /*4f60*/  ISETP.GE.AND P4, PT, R208, UR4, PT ;  /* 0x00000004d0007c0c */ /* 0x000fc4000bf86270 */
[----:B------:R-:W-:Y:S01]  /*4f70*/  ISETP.GT.AND P1, PT, R189, 0x7f, PT ;  /* 0x0000007fbd00780c */ /* 0x000fe20003f24270 */
[----:B------:R-:W-:Y:S01]  /*4f80*/  IMAD R28, R28, c[0x0][0x190], RZ ;  /* 0x000064001c1c7a24 */ /* 0x000fe200078e02ff */
[----:B------:R-:W-:Y:S02]  /*4f90*/  SEL R69, RZ, 0x4, P2 ;  /* 0x00000004ff457807 */ /* 0x000fe40001000000 */
[----:B------:R-:W-:Y:S02]  /*4fa0*/  SEL R101, RZ, 0x4, P3 ;  /* 0x00000004ff657807 */ /* 0x000fe40001800000 */
[----:B------:R-:W-:Y:S02]  /*4fb0*/  LEA R46, P2, R15, R124, 0x2 ;  /* 0x0000007c0f2e7211 */ /* 0x000fe400078410ff */
[----:B------:R-:W-:Y:S02]  /*4fc0*/  ISETP.GE.AND P3, PT, R206, UR4, PT ;  /* 0x00000004ce007c0c */ /* 0x000fe4000bf66270 */
[----:B------:R-:W-:-:S02]  /*4fd0*/  SEL R100, RZ, 0x4, P4 ;  /* 0x00000004ff647807 */ /* 0x000fc40002000000 */
[----:B------:R-:W-:Y:S02]  /*4fe0*/  ISETP.GE.AND P4, PT, R205, UR4, PT ;  /* 0x00000004cd007c0c */ /* 0x000fe4000bf86270 */
[----:B------:R-:W-:Y:S02]  /*4ff0*/  SEL R125, R125, RZ, P1 ;  /* 0x000000ff7d7d7207 */ /* 0x000fe40000800000 */
[----:B------:R-:W-:Y:S02]  /*5000*/  LEA.HI.X.SX32 R47, R15, R10, 0x2, P2 ;  /* 0x0000000a0f2f7211 */ /* 0x000fe400010f16ff */
[----:B------:R-:W-:Y:S01]  /*5010*/  SEL R105, R105, RZ, P1 ;  /* 0x000000ff69697207 */ /* 0x000fe20000800000 */
[----:B------:R-:W-:Y:S01]  /*5020*/  STL [R1], R125 ;  /* 0x0000007d01007387 */ /* 0x000fe20000100800 */
[----:B------:R-:W-:Y:S02]  /*5030*/  SEL R98, RZ, 0x4, P3 ;  /* 0x00000004ff627807 */ /* 0x000fe40001800000 */
[----:B-1----:R-:W-:Y:S01]  /*5040*/  SEL R15, R104, RZ, P1 ;  /* 0x000000ff680f7207 */ /* 0x002fe20000800000 */
[----:B------:R-:W-:Y:S01]  /*5050*/  STL [R1+0x4], R105 ;  /* 0x0000046901007387 */ /* 0x000fe20000100800 */
[----:B------:R-:W-:-:S02]  /*5060*/  ISETP.GE.AND P3, PT, R202, UR4, PT ;  /* 0x00000004ca007c0c */ /* 0x000fc4000bf66270 */
[----:B------:R-:W-:Y:S01]  /*5070*/  SEL R97, RZ, 0x4, P4 ;  /* 0x00000004ff617807 */ /* 0x000fe20002000000 */
[----:B------:R1:W-:Y:S01]  /*5080*/  STL [R1+0x8], R15 ;  /* 0x0000080f01007387 */ /* 0x0003e20000100800 */
[----:B------:R-:W-:Y:S02]  /*5090*/  ISETP.GE.AND P4, PT, R201, UR4, PT ;  /* 0x00000004c9007c0c */ /* 0x000fe4000bf86270 */
[----:B------:R-:W-:Y:S02]  /*50a0*/  SEL R103, R103, RZ, P1 ;  /* 0x000000ff67677207 */ /* 0x000fe40000800000 */
[----:B------:R-:W-:Y:S02]  /*50b0*/  SEL R95, RZ, 0x4, P3 ;  /* 0x00000004ff5f7807 */ /* 0x000fe40001800000 */
[----:B------:R-:W-:Y:S01]  /*50c0*/  SEL R102, R102, RZ, P1 ;  /* 0x000000ff66667207 */ /* 0x000fe20000800000 */
[----:B------:R-:W-:Y:S01]  /*50d0*/  STL [R1+0xc], R103 ;  /* 0x00000c6701007387 */ /* 0x000fe20000100800 */
[----:B------:R-:W-:-:S02]  /*50e0*/  ISETP.GE.AND P3, PT, R199, UR4, PT ;  /* 0x00000004c7007c0c */ /* 0x000fc4000bf66270 */
[----:B-1----:R-:W-:Y:S01]  /*50f0*/  SEL R15, R101, RZ, P1 ;  /* 0x000000ff650f7207 */ /* 0x002fe20000800000 */
[----:B------:R-:W-:Y:S01]  /*5100*/  STL [R1+0x10], R102 ;  /* 0x0000106601007387 */ /* 0x000fe20000100800 */
[----:B------:R-:W-:Y:S02]  /*5110*/  SEL R94, RZ, 0x4, P4 ;  /* 0x00000004ff5e7807 */ /* 0x000fe40002000000 */
[----:B------:R-:W-:Y:S01]  /*5120*/  ISETP.GE.AND P4, PT, R198, UR4, PT ;  /* 0x00000004c6007c0c */ /* 0x000fe2000bf86270 */
[----:B------:R1:W-:Y:S01]  /*5130*/  STL [R1+0x14], R15 ;  /* 0x0000140f01007387 */ /* 0x0003e20000100800 */
[----:B------:R-:W-:Y:S02]  /*5140*/  SEL R74, RZ, 0x4, P3 ;  /* 0x00000004ff4a7807 */ /* 0x000fe40001800000 */
[----:B------:R-:W-:Y:S02]  /*5150*/  SEL R100, R100, RZ, P1 ;  /* 0x000000ff64647207 */ /* 0x000fe40000800000 */
[----:B------:R-:W-:-:S02]  /*5160*/  ISETP.GE.AND P3, PT, R196, UR4, PT ;  /* 0x00000004c4007c0c */ /* 0x000fc4000bf66270 */
[----:B------:R-:W-:Y:S01]  /*5170*/  SEL R99, R99, RZ, P1 ;  /* 0x000000ff63637207 */ /* 0x000fe20000800000 */
[----:B------:R-:W-:Y:S01]  /*5180*/  STL [R1+0x18], R100 ;  /* 0x0000186401007387 */ /* 0x000fe20000100800 */
[----:B------:R-:W-:Y:S02]  /*5190*/  SEL R73, RZ, 0x4, P4 ;  /* 0x00000004ff497807 */ /* 0x000fe40002000000 */
[----:B-1----:R-:W-:Y:S01]  /*51a0*/  SEL R15, R98, RZ, P1 ;  /* 0x000000ff620f7207 */ /* 0x002fe20000800000 */
[----:B------:R-:W-:Y:S01]  /*51b0*/  STL [R1+0x1c], R99 ;  /* 0x00001c6301007387 */ /* 0x000fe20000100800 */
[----:B------:R-:W-:Y:S02]  /*51c0*/  ISETP.GE.AND P4, PT, R195, UR4, PT ;  /* 0x00000004c3007c0c */ /* 0x000fe4000bf86270 */
[----:B------:R-:W-:Y:S01]  /*51d0*/  SEL R71, RZ, 0x4, P3 ;  /* 0x00000004ff477807 */ /* 0x000fe20001800000 */
[----:B------:R1:W-:Y:S01]  /*51e0*/  STL [R1+0x20], R15 ;  /* 0x0000200f01007387 */ /* 0x0003e20000100800 */
[----:B------:R-:W-:-:S02]  /*51f0*/  ISETP.GE.AND P3, PT, R190, UR4, PT ;  /* 0x00000004be007c0c */ /* 0x000fc4000bf66270 */
[----:B------:R-:W-:Y:S02]  /*5200*/  SEL R97, R97, RZ, P1 ;  /* 0x000000ff61617207 */ /* 0x000fe40000800000 */
[----:B------:R-:W-:Y:S02]  /*5210*/  SEL R70, RZ, 0x4, P4 ;  /* 0x00000004ff467807 */ /* 0x000fe40002000000 */
[----:B------:R-:W-:Y:S01]  /*5220*/  SEL R96, R96, RZ, P1 ;  /* 0x000000ff60607207 */ /* 0x000fe20000800000 */
[----:B------:R-:W-:Y:S01]  /*5230*/  STL [R1+0x24], R97 ;  /* 0x0000246101007387 */ /* 0x000fe20000100800 */
[----:B------:R-:W-:Y:S02]  /*5240*/  LEA R76, P4, R16, R124, 0x2 ;  /* 0x0000007c104c7211 */ /* 0x000fe400078810ff */
[----:B-1----:R-:W-:Y:S01]  /*5250*/  SEL R15, R95, RZ, P1 ;  /* 0x000000ff5f0f7207 */ /* 0x002fe20000800000 */
[----:B------:R-:W-:Y:S01]  /*5260*/  STL [R1+0x28], R96 ;  /* 0x0000286001007387 */ /* 0x000fe20000100800 */
[----:B------:R-:W-:-:S02]  /*5270*/  SEL R13, RZ, 0x4, P3 ;  /* 0x00000004ff0d7807 */ /* 0x000fc40001800000 */
[----:B------:R-:W-:Y:S01]  /*5280*/  LEA.HI.X.SX32 R77, R16, R10, 0x2, P4 ;  /* 0x0000000a104d7211 */ /* 0x000fe200020f16ff */
[----:B------:R1:W-:Y:S01]  /*5290*/  STL [R1+0x2c], R15 ;  /* 0x00002c0f01007387 */ /* 0x0003e20000100800 */
[----:B------:R-:W-:Y:S02]  /*52a0*/  SEL R94, R94, RZ, P1 ;  /* 0x000000ff5e5e7207 */ /* 0x000fe40000800000 */
[----:B------:R-:W-:Y:S02]  /*52b0*/  ISETP.GE.AND P4, PT, R193, UR4, PT ;  /* 0x00000004c1007c0c */ /* 0x000fe4000bf86270 */
[----:B------:R-:W-:Y:S01]  /*52c0*/  SEL R75, R75, RZ, P1 ;  /* 0x000000ff4b4b7207 */ /* 0x000fe20000800000 */
[----:B------:R-:W-:Y:S01]  /*52d0*/  STL [R1+0x30], R94 ;  /* 0x0000305e01007387 */ /* 0x000fe20000100800 */
[----:B------:R-:W-:Y:S02]  /*52e0*/  SEL R13, R13, RZ, P1 ;  /* 0x000000ff0d0d7207 */ /* 0x000fe40000800000 */
[----:B------:R-:W-:Y:S01]  /*52f0*/  ISETP.GE.AND P3, PT, R126, UR4, PT ;  /* 0x000000047e007c0c */ /* 0x000fe2000bf66270 */
[----:B------:R-:W-:Y:S01]  /*5300*/  STL [R1+0x34], R75 ;  /* 0x0000344b01007387 */ /* 0x000fe20000100800 */
[----:B-1----:R-:W-:-:S02]  /*5310*/  SEL R15, R74, RZ, P1 ;  /* 0x000000ff4a0f7207 */ /* 0x002fc40000800000 */
[----:B------:R-:W-:Y:S02]  /*5320*/  ISETP.GE.AND P2, PT, R128, UR4, PT ;  /* 0x0000000480007c0c */ /* 0x000fe4000bf46270 */
[----:B------:R-:W-:Y:S01]  /*5330*/  SEL R67, RZ, 0x4, P4 ;  /* 0x00000004ff437807 */ /* 0x000fe20002000000 */
[----:B------:R1:W-:Y:S01]  /*5340*/  STL [R1+0x38], R15 ;  /* 0x0000380f01007387 */ /* 0x0003e20000100800 */
[----:B------:R-:W-:Y:S02]  /*5350*/  ISETP.NE.U32.AND P4, PT, R13, RZ, PT ;  /* 0x000000ff0d00720c */ /* 0x000fe40003f85070 */
[----:B------:R-:W-:Y:S02]  /*5360*/  SEL R73, R73, RZ, P1 ;  /* 0x000000ff49497207 */ /* 0x000fe40000800000 */
[----:B------:R-:W-:Y:S02]  /*5370*/  SEL R68, RZ, 0x4, P3 ;  /* 0x00000004ff447807 */ /* 0x000fe40001800000 */
[----:B------:R-:W-:Y:S01]  /*5380*/  SEL R13, RZ, 0x4, P2 ;  /* 0x00000004ff0d7807 */ /* 0x000fe20001000000 */
[----:B------:R-:W-:Y:S01]  /*5390*/  STL [R1+0x3c], R73 ;  /* 0x00003c4901007387 */ /* 0x000fe20000100800 */
[----:B------:R-:W-:-:S02]  /*53a0*/  SEL R72, R72, RZ, P1 ;  /* 0x000000ff48487207 */ /* 0x000fc40000800000 */
[----:B------:R-:W-:Y:S02]  /*53b0*/  ISETP.GE.AND P3, PT, R192, UR4, PT ;  /* 0x00000004c0007c0c */ /* 0x000fe4000bf66270 */
[----:B------:R-:W-:Y:S01]  /*53c0*/  ISETP.GE.AND P2, PT, R130, UR4, PT ;  /* 0x0000000482007c0c */ /* 0x000fe2000bf46270 */
[----:B------:R-:W-:Y:S01]  /*53d0*/  STL [R1+0x40], R72 ;  /* 0x0000404801007387 */ /* 0x000fe20000100800 */
[----:B-1----:R-:W-:Y:S02]  /*53e0*/  SEL R15, R71, RZ, P1 ;  /* 0x000000ff470f7207 */ /* 0x002fe40000800000 */
[----:B------:R-:W-:Y:S02]  /*53f0*/  SEL R66, RZ, 0x4, P3 ;  /* 0x00000004ff427807 */ /* 0x000fe40001800000 */
[----:B------:R-:W-:Y:S01]  /*5400*/  SEL R16, RZ, 0x4, P2 ;  /* 0x00000004ff107807 */ /* 0x000fe20001000000 */
[----:B------:R1:W-:Y:S01]  /*5410*/  STL [R1+0x44], R15 ;  /* 0x0000440f01007387 */ /* 0x0003e20000100800 */
[----:B------:R-:W-:-:S02]  /*5420*/  SEL R70, R70, RZ, P1 ;  /* 0x000000ff46467207 */ /* 0x000fc40000800000 */
[----:B------:R-:W-:Y:S02]  /*5430*/  ISETP.GE.AND P3, PT, R191, UR4, PT ;  /* 0x00000004bf007c0c */ /* 0x000fe4000bf66270 */
[----:B------:R-:W-:Y:S01]  /*5440*/  ISETP.GE.AND P2, PT, R132, UR4, PT ;  /* 0x0000000484007c0c */ /* 0x000fe2000bf46270 */
[----:B------:R-:W-:Y:S01]  /*5450*/  STL [R1+0xcc], R70 ;  /* 0x0000cc4601007387 */ /* 0x000fe20000100800 */
[----:B------:R-:W-:Y:S02]  /*5460*/  SEL R69, R69, RZ, P1 ;  /* 0x000000ff45457207 */ /* 0x000fe40000800000 */
[----:B------:R-:W-:Y:S02]  /*5470*/  SEL R65, RZ, 0x4, P3 ;  /* 0x00000004ff417807 */ /* 0x000fe40001800000 */
[----:B-1----:R-:W-:Y:S01]  /*5480*/  SEL R15, R68, RZ, P1 ;  /* 0x000000ff440f7207 */ /* 0x002fe20000800000 */
[----:B------:R-:W-:Y:S01]  /*5490*/  STL [R1+0xdc], R69 ;  /* 0x0000dc4501007387 */ /* 0x000fe20000100800 */
[----:B------:R-:W-:-:S02]  /*54a0*/  SEL R160, RZ, 0x4, P2 ;  /* 0x00000004ffa07807 */ /* 0x000fc40001000000 */
[----:B------:R-:W-:Y:S01]  /*54b0*/  ISETP.GE.AND P3, PT, R2, UR4, PT ;  /* 0x0000000402007c0c */ /* 0x000fe2000bf66270 */
[----:B------:R1:W-:Y:S01]  /*54c0*/  STL [R1+0xf4], R15 ;  /* 0x0000f40f01007387 */ /* 0x0003e20000100800 */
[----:B------:R-:W-:Y:S01]  /*54d0*/  ISETP.GE.AND P2, PT, R0, UR6, PT ;  /* 0x0000000600007c0c */ /* 0x000fe2000bf46270 */
[----:B------:R-:W-:Y:S01]  /*54e0*/  UIADD3 UR4, UR5, -0xc0, URZ ;  /* 0xffffff4005047890 */ /* 0x000fe2000fffe03f */
[----:B------:R-:W-:Y:S02]  /*54f0*/  SEL R67, R67, RZ, P1 ;  /* 0x000000ff43437207 */ /* 0x000fe40000800000 */
[----:B------:R-:W-:Y:S02]  /*5500*/  SEL R45, RZ, 0x4, P3 ;  /* 0x00000004ff2d7807 */ /* 0x000fe40001800000 */
[----:B------:R-:W-:Y:S01]  /*5510*/  SEL R161, RZ, 0x4, P2 ;  /* 0x00000004ffa17807 */ /* 0x000fe20001000000 */
[----:B------:R-:W-:Y:S01]  /*5520*/  STL [R1+0xec], R67 ;  /* 0x0000ec4301007387 */ /* 0x000fe20000100800 */
[----:B------:R-:W-:-:S02]  /*5530*/  ISETP.GE.AND P2, PT, R215, UR6, PT ;  /* 0x00000006d7007c0c */ /* 0x000fc4000bf46270 */
[----:B-1----:R-:W-:Y:S02]  /*5540*/  SEL R15, R66, RZ, P1 ;  /* 0x000000ff420f7207 */ /* 0x002fe40000800000 */
[----:B------:R-:W-:Y:S02]  /*5550*/  SEL R148, R148, RZ, P1 ;  /* 0x000000ff94947207 */ /* 0x000fe40000800000 */
[----:B------:R-:W-:Y:S01]  /*5560*/  SEL R224, R224, RZ, P1 ;  /* 0x000000ffe0e07207 */ /* 0x000fe20000800000 */
[----:B------:R1:W-:Y:S01]  /*5570*/  STL [R1+0x108], R15 ;  /* 0x0001080f01007387 */ /* 0x0003e20000100800 */
[----:B------:R-:W-:Y:S02]  /*5580*/  SEL R29, R29, RZ, P1 ;  /* 0x000000ff1d1d7207 */ /* 0x000fe40000800000 */
[----:B------:R-:W-:Y:S02]  /*5590*/  SEL R252, R252, RZ, P1 ;  /* 0x000000fffcfc7207 */ /* 0x000fe40000800000 */
[----:B------:R-:W-:-:S02]  /*55a0*/  SEL R13, R13, RZ, P1 ;  /* 0x000000ff0d0d7207 */ /* 0x000fc40000800000 */
[----:B------:R-:W-:Y:S02]  /*55b0*/  SEL R16, R16, RZ, P1 ;  /* 0x000000ff10107207 */ /* 0x000fe40000800000 */
[----:B------:R-:W-:Y:S02]  /*55c0*/  SEL R65, R65, RZ, P1 ;  /* 0x000000ff41417207 */ /* 0x000fe40000800000 */
[----:B------:R-:W-:Y:S02]  /*55d0*/  SEL R160, R160, RZ, P1 ;  /* 0x000000ffa0a07207 */ /* 0x000fe40000800000 */
[----:B-1----:R-:W-:Y:S01]  /*55e0*/  SEL R15, R45, RZ, P1 ;  /* 0x000000ff2d0f7207 */ /* 0x002fe20000800000 */
[----:B------:R-:W-:Y:S01]  /*55f0*/  STL [R1+0x120], R65 ;  /* 0x0001204101007387 */ /* 0x000fe20000100800 */
[----:B------:R-:W-:Y:S02]  /*5600*/  ISETP.GE.AND P1, PT, R216, UR6, PT ;  /* 0x00000006d8007c0c */ /* 0x000fe4000bf26270 */
[----:B------:R-:W-:Y:S01]  /*5610*/  SEL R164, RZ, 0x4, P2 ;  /* 0x00000004ffa47807 */ /* 0x000fe20001000000 */
[----:B------:R1:W-:Y:S01]  /*5620*/  STL [R1+0x130], R15 ;  /* 0x0001300f01007387 */ /* 0x0003e20000100800 */
[----:B------:R-:W-:-:S02]  /*5630*/  ISETP.GE.AND P2, PT, R212, UR6, PT ;  /* 0x00000006d4007c0c */ /* 0x000fc4000bf46270 */
[----:B------:R-:W-:Y:S02]  /*5640*/  SEL R163, RZ, 0x4, P1 ;  /* 0x00000004ffa37807 */ /* 0x000fe40000800000 */
[----:B------:R-:W-:Y:S02]  /*5650*/  ISETP.GE.AND P1, PT, R213, UR6, PT ;  /* 0x00000006d5007c0c */ /* 0x000fe4000bf26270 */
[----:B------:R-:W-:Y:S02]  /*5660*/  SEL R167, RZ, 0x4, P2 ;  /* 0x00000004ffa77807 */ /* 0x000fe40001000000 */
[----:B------:R-:W-:Y:S02]  /*5670*/  ISETP.GE.AND P2, PT, R209, UR6, PT ;  /* 0x00000006d1007c0c */ /* 0x000fe4000bf46270 */
[----:B------:R-:W-:Y:S02]  /*5680*/  SEL R166, RZ, 0x4, P1 ;  /* 0x00000004ffa67807 */ /* 0x000fe40000800000 */
        /* <DEDUP_REMOVED lines=47> */
[----:B------:R-:W-:Y:S02]  /*5980*/  ISETP.GE.AND P3, PT, R217, UR6, PT ;  /* 0x00000006d9007c0c */ /* 0x000fe4000bf66270 */
[----:B------:R-:W-:-:S02]  /*5990*/  SEL R75, RZ, 0x4, P1 ;  /* 0x00000004ff4b7807 */ /* 0x000fc40000800000 */
[----:B------:R-:W-:Y:S02]  /*59a0*/  ISETP.GE.AND P1, PT, R207, UR4, PT ;  /* 0x00000004cf007c0c */ /* 0x000fe4000bf26270 */
[----:B------:R-:W-:Y:S02]  /*59b0*/  SEL R96, RZ, 0x4, P2 ;  /* 0x00000004ff607807 */ /* 0x000fe40001000000 */
[----:B------:R-:W-:Y:S02]  /*59c0*/  ISETP.GE.AND P2, PT, R204, UR4, PT ;  /* 0x00000004cc007c0c */ /* 0x000fe4000bf46270 */
[----:B------:R-:W-:Y:S02]  /*59d0*/  SEL R162, RZ, 0x4, P3 ;  /* 0x00000004ffa27807 */ /* 0x000fe40001800000 */
        /* <DEDUP_REMOVED lines=38> */
[C---:B------:R-:W-:Y:S02]  /*5c40*/  ISETP.GE.AND P1, PT, R193.reuse, UR4, PT ;  /* 0x00000004c1007c0c */ /* 0x040fe4000bf26270 */
        /* <DEDUP_REMOVED lines=13> */
[----:B------:R-:W-:Y:S02]  /*5d20*/  ISETP.GT.AND P2, PT, R189, 0xbf, PT ;  /* 0x000000bfbd00780c */ /* 0x000fe40003f44270 */
[----:B------:R-:W-:Y:S02]  /*5d30*/  SEL R134, RZ, 0x4, P3 ;  /* 0x00000004ff867807 */ /* 0x000fe40001800000 */
[----:B------:R-:W-:Y:S02]  /*5d40*/  SEL R132, RZ, 0x4, P1 ;  /* 0x00000004ff847807 */ /* 0x000fe40000800000 */
[----:B------:R-:W-:-:S02]  /*5d50*/  ISETP.GE.AND P3, PT, R2, UR6, PT ;  /* 0x0000000602007c0c */ /* 0x000fc4000bf66270 */
[----:B------:R-:W-:Y:S02]  /*5d60*/  ISETP.GE.AND P1, PT, R2, UR4, PT ;  /* 0x0000000402007c0c */ /* 0x000fe4000bf26270 */
[----:B-1----:R-:W-:Y:S02]  /*5d70*/  SEL R15, R161, RZ, P2 ;  /* 0x000000ffa10f7207 */ /* 0x002fe40001000000 */
[----:B------:R-:W-:Y:S02]  /*5d80*/  SEL R2, R162, RZ, P2 ;  /* 0x000000ffa2027207 */ /* 0x000fe40001000000 */
[----:B------:R-:W-:Y:S01]  /*5d90*/  SEL R161, R163, RZ, P2 ;  /* 0x000000ffa3a17207 */ /* 0x000fe20001000000 */
[----:B------:R1:W-:Y:S01]  /*5da0*/  STL [R1+0x148], R15 ;  /* 0x0001480f01007387 */ /* 0x0003e20000100800 */
[----:B------:R-:W-:Y:S01]  /*5db0*/  SEL R45, RZ, 0x4, P1 ;  /* 0x00000004ff2d7807 */ /* 0x000fe20000800000 */
[----:B------:R-:W-:Y:S01]  /*5dc0*/  IMAD R163, R0, c[0x0][0x188], RZ ;  /* 0x0000620000a37a24 */ /* 0x000fe200078e02ff */
[----:B------:R-:W-:Y:S01]  /*5dd0*/  ISETP.GE.AND P1, PT, R190, UR6, PT ;  /* 0x00000006be007c0c */ /* 0x000fe2000bf26270 */
[----:B------:R2:W-:Y:S01]  /*5de0*/  STL [R1+0x140], R2 ;  /* 0x0001400201007387 */ /* 0x0005e20000100800 */
[----:B------:R-:W-:Y:S01]  /*5df0*/  SEL R65, RZ, 0x4, P3 ;  /* 0x00000004ff417807 */ /* 0x000fe20001800000 */
[----:B------:R-:W-:Y:S01]  /*5e00*/  IMAD R162, R225, 0x2, R163 ;  /* 0x00000002e1a27824 */ /* 0x000fe200078e02a3 */
[----:B------:R-:W-:Y:S01]  /*5e10*/  ISETP.GE.AND P3, PT, R216, UR4, PT ;  /* 0x00000004d8007c0c */ /* 0x000fe2000bf66270 */
[----:B------:R3:W-:Y:S01]  /*5e20*/  STL [R1+0x144], R161 ;  /* 0x000144a101007387 */ /* 0x0007e20000100800 */
[----:B------:R-:W-:Y:S01]  /*5e30*/  @P5 LOP3.LUT R9, R9, 0x80000000, RZ, 0xfc, !PT ;  /* 0x8000000009095812 */ /* 0x000fe200078efcff */
[----:B------:R-:W-:Y:S01]  /*5e40*/  ULDC.64 UR6, c[0x0][0x118] ;  /* 0x0000460000067ab9 */ /* 0x000fe20000000a00 */
[----:B-1----:R-:W-:-:S02]  /*5e50*/  SEL R15, R164, RZ, P2 ;  /* 0x000000ffa40f7207 */ /* 0x002fc40001000000 */
[----:B------:R-:W-:Y:S02]  /*5e60*/  SEL R68, RZ, 0x4, P3 ;  /* 0x00000004ff447807 */ /* 0x000fe40001800000 */
[----:B--2---:R-:W-:Y:S01]  /*5e70*/  SEL R2, R165, RZ, P2 ;  /* 0x000000ffa5027207 */ /* 0x004fe20001000000 */
[----:B------:R1:W-:Y:S01]  /*5e80*/  STL [R1+0x14c], R15 ;  /* 0x00014c0f01007387 */ /* 0x0003e20000100800 */
[----:B------:R-:W-:Y:S01]  /*5e90*/  ISETP.GE.AND P3, PT, R213, UR4, PT ;  /* 0x00000004d5007c0c */ /* 0x000fe2000bf66270 */
[C---:B------:R-:W-:Y:S01]  /*5ea0*/  IMAD R165, R225.reuse, 0x2, R162 ;  /* 0x00000002e1a57824 */ /* 0x040fe200078e02a2 */
[----:B---3--:R-:W-:Y:S01]  /*5eb0*/  SEL R161, R166, RZ, P2 ;  /* 0x000000ffa6a17207 */ /* 0x008fe20001000000 */
[----:B------:R2:W-:Y:S01]  /*5ec0*/  STL [R1+0x150], R2 ;  /* 0x0001500201007387 */ /* 0x0005e20000100800 */
[----:B------:R-:W-:Y:S01]  /*5ed0*/  SEL R71, RZ, 0x4, P3 ;  /* 0x00000004ff477807 */ /* 0x000fe20001800000 */
[----:B------:R-:W-:Y:S01]  /*5ee0*/  IMAD R164, R225, 0x2, R165 ;  /* 0x00000002e1a47824 */ /* 0x000fe200078e02a5 */
[----:B------:R-:W-:Y:S01]  /*5ef0*/  ISETP.GE.AND P3, PT, R210, UR4, PT ;  /* 0x00000004d2007c0c */ /* 0x000fe2000bf66270 */
[----:B------:R3:W-:Y:S01]  /*5f00*/  STL [R1+0x154], R161 ;  /* 0x000154a101007387 */ /* 0x0007e20000100800 */
[----:B------:R-:W-:-:S02]  /*5f10*/  ISETP.NE.U32.AND P5, PT, R40, RZ, PT ;  /* 0x000000ff2800720c */ /* 0x000fc40003fa5070 */
[----:B-1----:R-:W-:Y:S01]  /*5f20*/  SEL R15, R167, RZ, P2 ;  /* 0x000000ffa70f7207 */ /* 0x002fe20001000000 */
[C---:B------:R-:W-:Y:S01]  /*5f30*/  IMAD R167, R225.reuse, 0x2, R164 ;  /* 0x00000002e1a77824 */ /* 0x040fe200078e02a4 */
[----:B------:R-:W-:Y:S02]  /*5f40*/  SEL R74, RZ, 0x4, P3 ;  /* 0x00000004ff4a7807 */ /* 0x000fe40001800000 */
[----:B--2---:R-:W-:Y:S01]  /*5f50*/  SEL R2, R168, RZ, P2 ;  /* 0x000000ffa8027207 */ /* 0x004fe20001000000 */
[----:B------:R1:W-:Y:S01]  /*5f60*/  STL [R1+0x158], R15 ;  /* 0x0001580f01007387 */ /* 0x0003e20000100800 */
[----:B------:R-:W-:Y:S01]  /*5f70*/  IMAD R166, R225, 0x2, R167 ;  /* 0x00000002e1a67824 */ /* 0x000fe200078e02a7 */
[----:B---3--:R-:W-:Y:S02]  /*5f80*/  SEL R161, R169, RZ, P2 ;  /* 0x000000ffa9a17207 */ /* 0x008fe40001000000 */
[----:B------:R2:W-:Y:S01]  /*5f90*/  STL [R1+0x15c], R2 ;  /* 0x00015c0201007387 */ /* 0x0005e20000100800 */
[----:B------:R-:W-:-:S02]  /*5fa0*/  LOP3.LUT R9, R9, 0xefffffff, RZ, 0xc0, !PT ;  /* 0xefffffff09097812 */ /* 0x000fc400078ec0ff */
[----:B------:R-:W-:Y:S01]  /*5fb0*/  ISETP.NE.U32.AND P0, PT, R160, RZ, PT ;  /* 0x000000ffa000720c */ /* 0x000fe20003f05070 */
[----:B------:R3:W-:Y:S01]  /*5fc0*/  STL [R1+0x160], R161 ;  /* 0x000160a101007387 */ /* 0x0007e20000100800 */
[----:B------:R-:W-:Y:S02]  /*5fd0*/  @P4 LOP3.LUT R9, R9, 0x10000000, RZ, 0xfc, !PT ;  /* 0x1000000009094812 */ /* 0x000fe400078efcff */
[----:B-1----:R-:W-:Y:S02]  /*5fe0*/  SEL R15, R170, RZ, P2 ;  /* 0x000000ffaa0f7207 */ /* 0x002fe40001000000 */
[----:B------:R-:W-:Y:S02]  /*5ff0*/  LOP3.LUT R9, R9, 0xdfffffff, RZ, 0xc0, !PT ;  /* 0xdfffffff09097812 */ /* 0x000fe400078ec0ff */
[----:B--2---:R-:W-:Y:S01]  /*6000*/  SEL R2, R171, RZ, P2 ;  /* 0x000000ffab027207 */ /* 0x004fe20001000000 */
[----:B------:R1:W-:Y:S01]  /*6010*/  STL [R1+0x164], R15 ;  /* 0x0001640f01007387 */ /* 0x0003e20000100800 */
[----:B------:R-:W-:-:S02]  /*6020*/  ISETP.NE.U32.AND P4, PT, R16, RZ, PT ;  /* 0x000000ff1000720c */ /* 0x000fc40003f85070 */
[----:B---3--:R-:W-:Y:S01]  /*6030*/  SEL R161, R172, RZ, P2 ;  /* 0x000000ffaca17207 */ /* 0x008fe20001000000 */
[----:B------:R2:W-:Y:S01]  /*6040*/  STL [R1+0x168], R2 ;  /* 0x0001680201007387 */ /* 0x0005e20000100800 */
[----:B------:R-:W-:Y:S02]  /*6050*/  @P5 LOP3.LUT R250, R250, 0x1, RZ, 0xfc, !PT ;  /* 0x00000001fafa5812 */ /* 0x000fe400078efcff */
[----:B------:R-:W-:Y:S01]  /*6060*/  ISETP.NE.U32.AND P5, PT, R203, RZ, PT ;  /* 0x000000ffcb00720c */ /* 0x000fe20003fa5070 */
[----:B------:R3:W-:Y:S01]  /*6070*/  STL [R1+0x16c], R161 ;  /* 0x00016ca101007387 */ /* 0x0007e20000100800 */
[----:B-1----:R-:W-:Y:S02]  /*6080*/  SEL R15, R173, RZ, P2 ;  /* 0x000000ffad0f7207 */ /* 0x002fe40001000000 */
[----:B--2---:R-:W-:-:S03]  /*6090*/  SEL R2, R174, RZ, P2 ;  /* 0x000000ffae027207 */ /* 0x004fc60001000000 */
[----:B------:R1:W-:Y:S01]  /*60a0*/  STL [R1+0x170], R15 ;  /* 0x0001700f01007387 */ /* 0x0003e20000100800 */
[----:B---3--:R-:W-:-:S03]  /*60b0*/  SEL R161, R175, RZ, P2 ;  /* 0x000000ffafa17207 */ /* 0x008fc60001000000 */
[----:B------:R2:W-:Y:S04]  /*60c0*/  STL [R1+0x174], R2 ;  /* 0x0001740201007387 */ /* 0x0005e80000100800 */
        /* <DEDUP_REMOVED lines=24> */
[----:B------:R-:W-:Y:S01]  /*6250*/  STL [R1+0x1a8], R161 ;  /* 0x0001a8a101007387 */ /* 0x000fe20000100800 */
[----:B-1----:R-:W-:Y:S01]  /*6260*/  SEL R15, R188, RZ, P2 ;  /* 0x000000ffbc0f7207 */ /* 0x002fe20001000000 */
[----:B--2---:R-:W-:Y:S01]  /*6270*/  IMAD R2, R137, c[0x0][0x190], RZ ;  /* 0x0000640089027a24 */ /* 0x004fe200078e02ff */
[----:B------:R-:W-:-:S03]  /*6280*/  SEL R137, R134, RZ, P2 ;  /* 0x000000ff86897207 */ /* 0x000fc60001000000 */
[----:B------:R1:W-:Y:S01]  /*6290*/  STL [R1+0x1b0], R15 ;  /* 0x0001b00f01007387 */ /* 0x0003e20000100800 */
[----:B------:R-:W-:-:S03]  /*62a0*/  SEL R134, R135, RZ, P2 ;  /* 0x000000ff87867207 */ /* 0x000fc60001000000 */
[----:B------:R-:W-:Y:S04]  /*62b0*/  STL [R1+0x1ac], R137 ;  /* 0x0001ac8901007387 */ /* 0x000fe80000100800 */
[----:B------:R-:W-:Y:S01]  /*62c0*/  STL [R1+0x78], R2 ;  /* 0x0000780201007387 */ /* 0x000fe20000100800 */
[----:B-1----:R-:W-:-:S03]  /*62d0*/  SEL R15, R136, RZ, P2 ;  /* 0x000000ff880f7207 */ /* 0x002fc60001000000 */
[----:B------:R1:W-:Y:S04]  /*62e0*/  STL [R1+0x1b8], R134 ;  /* 0x0001b88601007387 */ /* 0x0003e80000100800 */
[----:B------:R2:W-:Y:S01]  /*62f0*/  STL [R1+0x1bc], R15 ;  /* 0x0001bc0f01007387 */ /* 0x0005e20000100800 */
[----:B-1----:R-:W-:Y:S02]  /*6300*/  SEL R134, RZ, 0x4, P1 ;  /* 0x00000004ff867807 */ /* 0x002fe40000800000 */
[C---:B------:R-:W-:Y:S02]  /*6310*/  LEA R136, P1, R2.reuse, R124, 0x2 ;  /* 0x0000007c02887211 */ /* 0x040fe400078210ff */
[----:B--2---:R-:W-:Y:S02]  /*6320*/  SEL R15, R65, RZ, P2 ;  /* 0x000000ff410f7207 */ /* 0x004fe40001000000 */
[----:B------:R-:W-:-:S02]  /*6330*/  LEA.HI.X.SX32 R137, R2, R10, 0x2, P1 ;  /* 0x0000000a02897211 */ /* 0x000fc400008f16ff */
[----:B------:R-:W-:Y:S01]  /*6340*/  ISETP.GE.AND P1, PT, R190, UR4, PT ;  /* 0x00000004be007c0c */ /* 0x000fe2000bf26270 */
[----:B------:R1:W-:Y:S01]  /*6350*/  STL [R1+0x1b4], R15 ;  /* 0x0001b40f01007387 */ /* 0x0003e20000100800 */
[----:B------:R-:W-:Y:S01]  /*6360*/  SEL R134, R134, RZ, P2 ;  /* 0x000000ff86867207 */ /* 0x000fe20001000000 */
[----:B------:R-:W-:Y:S01]  /*6370*/  UIADD3 UR4, UR5, -0x100, URZ ;  /* 0xffffff0005047890 */ /* 0x000fe2000fffe03f */
[----:B------:R-:W-:Y:S02]  /*6380*/  SEL R65, RZ, 0x4, P1 ;  /* 0x00000004ff417807 */ /* 0x000fe40000800000 */
[----:B------:R-:W-:Y:S02]  /*6390*/  ISETP.GT.AND P1, PT, R189, 0xff, PT ;  /* 0x000000ffbd00780c */ /* 0x000fe40003f24270 */
[----:B------:R-:W-:Y:S02]  /*63a0*/  ISETP.NE.U32.AND P3, PT, R134, RZ, PT ;  /* 0x000000ff8600720c */ /* 0x000fe40003f65070 */
[----:B------:R-:W-:-:S02]  /*63b0*/  SEL R2, R68, RZ, P1 ;  /* 0x000000ff44027207 */ /* 0x000fc40000800000 */
[----:B-1----:R-:W-:Y:S02]  /*63c0*/  SEL R15, R66, RZ, P1 ;  /* 0x000000ff420f7207 */ /* 0x002fe40000800000 */
[----:B------:R-:W-:Y:S02]  /*63d0*/  SEL R66, R67, RZ, P1 ;  /* 0x000000ff43427207 */ /* 0x000fe40000800000 */
[----:B------:R-:W-:Y:S01]  /*63e0*/  ISETP.NE.U32.AND P2, PT, R37, RZ, PT ;  /* 0x000000ff2500720c */ /* 0x000fe20003f45070 */
[----:B------:R1:W-:Y:S04]  /*63f0*/  STL [R1+0x1cc], R15 ;  /* 0x0001cc0f01007387 */ /* 0x0003e80000100800 */
[----:B------:R2:W-:Y:S01]  /*6400*/  STL [R1+0x1c4], R66 ;  /* 0x0001c44201007387 */ /* 0x0005e20000100800 */
[----:B------:R-:W-:-:S02]  /*6410*/  @P3 LOP3.LUT R9, R9, 0x20000000, RZ, 0xfc, !PT ;  /* 0x2000000009093812 */ /* 0x000fc400078efcff */
[----:B------:R-:W-:Y:S01]  /*6420*/  ISETP.NE.U32.AND P3, PT, R13, RZ, PT ;  /* 0x000000ff0d00720c */ /* 0x000fe20003f65070 */
[----:B------:R3:W-:Y:S01]  /*6430*/  STL [R1+0x1c8], R2 ;  /* 0x0001c80201007387 */ /* 0x0007e20000100800 */
[----:B------:R-:W-:Y:S02]  /*6440*/  LOP3.LUT R9, R9, 0xbfffffff, RZ, 0xc0, !PT ;  /* 0xbfffffff09097812 */ /* 0x000fe400078ec0ff */
[----:B-1----:R-:W-:Y:S02]  /*6450*/  SEL R15, R69, RZ, P1 ;  /* 0x000000ff450f7207 */ /* 0x002fe40000800000 */
[----:B--2---:R-:W-:-:S03]  /*6460*/  SEL R66, R70, RZ, P1 ;  /* 0x000000ff46427207 */ /* 0x004fc60000800000 */
[----:B------:R1:W-:Y:S01]  /*6470*/  STL [R1+0x1d0], R15 ;  /* 0x0001d00f01007387 */ /* 0x0003e20000100800 */
[----:B---3--:R-:W-:-:S03]  /*6480*/  SEL R2, R71, RZ, P1 ;  /* 0x000000ff47027207 */ /* 0x008fc60000800000 */
[----:B------:R2:W-:Y:S01]  /*6490*/  STL [R1+0x1d4], R66 ;  /* 0x0001d44201007387 */ /* 0x0005e20000100800 */
[----:B------:R-:W-:Y:S02]  /*64a0*/  @P3 LOP3.LUT R9, R9, 0x40000000, RZ, 0xfc, !PT ;  /* 0x4000000009093812 */ /* 0x000fe400078efcff */
[----:B------:R-:W-:Y:S01]  /*64b0*/  ISETP.NE.U32.AND P3, PT, R238, RZ, PT ;  /* 0x000000ffee00720c */ /* 0x000fe20003f65070 */
[----:B------:R3:W-:Y:S01]  /*64c0*/  STL [R1+0x1d8], R2 ;  /* 0x0001d80201007387 */ /* 0x0007e20000100800 */
[----:B------:R-:W-:Y:S01]  /*64d0*/  IMAD.MOV.U32 R238, RZ, RZ, 0x3f ;  /* 0x0000003fffee7424 */ /* 0x000fe200078e00ff */
[----:B-1----:R-:W-:Y:S02]  /*64e0*/  SEL R15, R72, RZ, P1 ;  /* 0x000000ff480f7207 */ /* 0x002fe40000800000 */
[----:B--2---:R-:W-:-:S03]  /*64f0*/  SEL R66, R73, RZ, P1 ;  /* 0x000000ff49427207 */ /* 0x004fc60000800000 */
[----:B------:R1:W-:Y:S01]  /*6500*/  STL [R1+0x1dc], R15 ;  /* 0x0001dc0f01007387 */ /* 0x0003e20000100800 */
[----:B------:R-:W-:Y:S02]  /*6510*/  IADD3 R238, R238, c[0x0][0x180], RZ ;  /* 0x00006000eeee7a10 */ /* 0x000fe40007ffe0ff */
[----:B---3--:R-:W-:Y:S01]  /*6520*/  SEL R2, R74, RZ, P1 ;  /* 0x000000ff4a027207 */ /* 0x008fe20000800000 */
        /* <DEDUP_REMOVED lines=42> */
[----:B------:R-:W-:Y:S04]  /*67d0*/  STL [R1+0x234], R66 ;  /* 0x0002344201007387 */ /* 0x000fe80000100800 */
[----:B------:R2:W-:Y:S01]  /*67e0*/  STL [R1+0x238], R2 ;  /* 0x0002380201007387 */ /* 0x0005e20000100800 */
[----:B-1----:R-:W-:-:S05]  /*67f0*/  SEL R15, R133, RZ, P1 ;  /* 0x000000ff850f7207 */ /* 0x002fca0000800000 */
[----:B------:R1:W-:Y:S01]  /*6800*/  STL [R1+0x23c], R15 ;  /* 0x00023c0f01007387 */ /* 0x0003e20000100800 */
[----:B--2---:R-:W-:-:S03]  /*6810*/  SEL R2, R45, RZ, P1 ;  /* 0x000000ff2d027207 */ /* 0x004fc60000800000 */
[----:B------:R-:W-:Y:S04]  /*6820*/  STL [R1+0x74], R64 ;  /* 0x0000744001007387 */ /* 0x000fe80000100800 */
[----:B------:R2:W-:Y:S01]  /*6830*/  STL [R1+0x70], R44 ;  /* 0x0000702c01007387 */ /* 0x0005e20000100800 */
[----:B-1----:R-:W-:Y:S02]  /*6840*/  SEL R15, R65, RZ, P1 ;  /* 0x000000ff410f7207 */ /* 0x002fe40000800000 */
[C---:B------:R-:W-:Y:S01]  /*6850*/  LEA R104, P1, R64.reuse, R124, 0x2 ;  /* 0x0000007c40687211 */ /* 0x040fe200078210ff */
[----:B------:R-:W-:Y:S03]  /*6860*/  STL [R1+0x6c], R43 ;  /* 0x00006c2b01007387 */ /* 0x000fe60000100800 */
[----:B------:R-:W-:Y:S01]  /*6870*/  LEA.HI.X.SX32 R105, R64, R10, 0x2, P1 ;  /* 0x0000000a40697211 */ /* 0x000fe200008f16ff */
[----:B------:R1:W-:Y:S01]  /*6880*/  STL [R1+0x68], R42 ;  /* 0x0000682a01007387 */ /* 0x0003e20000100800 */
[----:B------:R-:W-:-:S03]  /*6890*/  LEA R74, P1, R44, R124, 0x2 ;  /* 0x0000007c2c4a7211 */ /* 0x000fc600078210ff */
[----:B------:R3:W-:Y:S01]  /*68a0*/  STL [R1+0x64], R41 ;  /* 0x0000642901007387 */ /* 0x0007e20000100800 */
[----:B------:R-:W-:Y:S02]  /*68b0*/  LEA.HI.X.SX32 R75, R44, R10, 0x2, P1 ;  /* 0x0000000a2c4b7211 */ /* 0x000fe400008f16ff */
[C---:B--2---:R-:W-:Y:S01]  /*68c0*/  LEA R44, P1, R43.reuse, R124, 0x2 ;  /* 0x0000007c2b2c7211 */ /* 0x044fe200078210ff */
[----:B------:R-:W-:Y:S03]  /*68d0*/  STL [R1+0x60], R39 ;  /* 0x0000602701007387 */ /* 0x000fe60000100800 */
[----:B------:R-:W-:Y:S01]  /*68e0*/  LEA.HI.X.SX32 R45, R43, R10, 0x2, P1 ;  /* 0x0000000a2b2d7211 */ /* 0x000fe200008f16ff */
[----:B------:R2:W-:Y:S01]  /*68f0*/  STL [R1+0x5c], R38 ;  /* 0x00005c2601007387 */ /* 0x0005e20000100800 */
[----:B------:R-:W-:-:S03]  /*6900*/  LEA R134, P1, R42, R124, 0x2 ;  /* 0x0000007c2a867211 */ /* 0x000fc600078210ff */
[----:B------:R-:W-:Y:S01]  /*6910*/  STL [R1+0x58], R35 ;  /* 0x0000582301007387 */ /* 0x000fe20000100800 */
[----:B------:R-:W-:Y:S02]  /*6920*/  LEA.HI.X.SX32 R135, R42, R10, 0x2, P1 ;  /* 0x0000000a2a877211 */ /* 0x000fe400008f16ff */
[CC--:B-1----:R-:W-:Y:S01]  /*6930*/  LEA R42, P6, R38.reuse, R124.reuse, 0x2 ;  /* 0x0000007c262a7211 */ /* 0x0c2fe200078c10ff */
[----:B------:R1:W-:Y:S01]  /*6940*/  STL [R1+0x54], R34 ;  /* 0x0000542201007387 */ /* 0x0003e20000100800 */
[----:B------:R-:W-:Y:S02]  /*6950*/  LEA R102, P1, R41, R124, 0x2 ;  /* 0x0000007c29667211 */ /* 0x000fe400078210ff */
[----:B------:R-:W-:Y:S01]  /*6960*/  LEA.HI.X.SX32 R43, R38, R10, 0x2, P6 ;  /* 0x0000000a262b7211 */ /* 0x000fe200030f16ff */
[----:B------:R-:W-:Y:S01]  /*6970*/  STL [R1+0x50], R14 ;  /* 0x0000500e01007387 */ /* 0x000fe20000100800 */
[----:B------:R-:W-:Y:S02]  /*6980*/  LEA R132, P6, R35, R124, 0x2 ;  /* 0x0000007c23847211 */ /* 0x000fe400078c10ff */
[-C--:B------:R-:W-:Y:S01]  /*6990*/  LEA.HI.X.SX32 R103, R41, R10.reuse, 0x2, P1 ;  /* 0x0000000a29677211 */ /* 0x080fe200008f16ff */
[----:B------:R-:W-:Y:S01]  /*69a0*/  STL [R1+0x4c], R12 ;  /* 0x00004c0c01007387 */ /* 0x000fe20000100800 */
[----:B------:R-:W-:-:S02]  /*69b0*/  LEA.HI.X.SX32 R133, R35, R10, 0x2, P6 ;  /* 0x0000000a23857211 */ /* 0x000fc400030f16ff */
[CC--:B------:R-:W-:Y:S01]  /*69c0*/  LEA R100, P6, R34.reuse, R124.reuse, 0x2 ;  /* 0x0000007c22647211 */ /* 0x0c0fe200078c10ff */
[----:B------:R4:W-:Y:S01]  /*69d0*/  STL [R1+0x48], R11 ;  /* 0x0000480b01007387 */ /* 0x0009e20000100800 */
[C---:B------:R-:W-:Y:S02]  /*69e0*/  LEA R72, P1, R39.reuse, R124, 0x2 ;  /* 0x0000007c27487211 */ /* 0x040fe400078210ff */
[----:B------:R-:W-:Y:S01]  /*69f0*/  LEA.HI.X.SX32 R101, R34, R10, 0x2, P6 ;  /* 0x0000000a22657211 */ /* 0x000fe200030f16ff */
[----:B------:R-:W-:Y:S01]  /*6a00*/  STL [R1+0x13c], R165 ;  /* 0x00013ca501007387 */ /* 0x000fe20000100800 */
[C---:B------:R-:W-:Y:S02]  /*6a10*/  LEA R70, P6, R14.reuse, R124, 0x2 ;  /* 0x0000007c0e467211 */ /* 0x040fe400078c10ff */
[-C--:B------:R-:W-:Y:S01]  /*6a20*/  LEA.HI.X.SX32 R73, R39, R10.reuse, 0x2, P1 ;  /* 0x0000000a27497211 */ /* 0x080fe200008f16ff */
[----:B------:R1:W-:Y:S01]  /*6a30*/  STL [R1+0x138], R164 ;  /* 0x000138a401007387 */ /* 0x0003e20000100800 */
[----:B------:R-:W-:-:S02]  /*6a40*/  LEA.HI.X.SX32 R71, R14, R10, 0x2, P6 ;  /* 0x0000000a0e477211 */ /* 0x000fc400030f16ff */
[----:B------:R-:W-:Y:S01]  /*6a50*/  LEA R40, P6, R12, R124, 0x2 ;  /* 0x0000007c0c287211 */ /* 0x000fe200078c10ff */
[----:B------:R-:W-:Y:S01]  /*6a60*/  STL [R1+0x134], R167 ;  /* 0x000134a701007387 */ /* 0x000fe20000100800 */
[----:B------:R-:W-:Y:S02]  /*6a70*/  ISETP.NE.U32.AND P1, PT, R36, RZ, PT ;  /* 0x000000ff2400720c */ /* 0x000fe40003f25070 */
[----:B---3--:R-:W-:Y:S01]  /*6a80*/  LEA.HI.X.SX32 R41, R12, R10, 0x2, P6 ;  /* 0x0000000a0c297211 */ /* 0x008fe200030f16ff */
[----:B------:R3:W-:Y:S01]  /*6a90*/  STL [R1+0x1c0], R166 ;  /* 0x0001c0a601007387 */ /* 0x0007e20000100800 */
[----:B------:R-:W-:-:S04]  /*6aa0*/  LEA R130, P6, R11, R124, 0x2 ;  /* 0x0000007c0b827211 */ /* 0x000fc800078c10ff */
[----:B------:R-:W-:Y:S02]  /*6ab0*/  LEA.HI.X.SX32 R131, R11, R10, 0x2, P6 ;  /* 0x0000000a0b837211 */ /* 0x000fe400030f16ff */
[----:B------:R-:W-:-:S04]  /*6ac0*/  LEA R98, P6, R17, R124, 0x2 ;  /* 0x0000007c11627211 */ /* 0x000fc800078c10ff */
[----:B------:R-:W-:Y:S02]  /*6ad0*/  LEA.HI.X.SX32 R99, R17, R10, 0x2, P6 ;  /* 0x0000000a11637211 */ /* 0x000fe400030f16ff */
[----:B------:R-:W-:-:S04]  /*6ae0*/  LEA R68, P6, R18, R124, 0x2 ;  /* 0x0000007c12447211 */ /* 0x000fc800078c10ff */
[----:B------:R-:W-:Y:S02]  /*6af0*/  LEA.HI.X.SX32 R69, R18, R10, 0x2, P6 ;  /* 0x0000000a12457211 */ /* 0x000fe400030f16ff */
[----:B--2---:R-:W-:-:S04]  /*6b00*/  LEA R38, P6, R19, R124, 0x2 ;  /* 0x0000007c13267211 */ /* 0x004fc800078c10ff */
[----:B------:R-:W-:Y:S02]  /*6b10*/  LEA.HI.X.SX32 R39, R19, R10, 0x2, P6 ;  /* 0x0000000a13277211 */ /* 0x000fe400030f16ff */
[----:B------:R-:W-:-:S04]  /*6b20*/  LEA R128, P6, R20, R124, 0x2 ;  /* 0x0000007c14807211 */ /* 0x000fc800078c10ff */
        /* <DEDUP_REMOVED lines=13> */
[----:B-1----:R-:W-:-:S04]  /*6c00*/  LEA R34, P6, R27, R124, 0x2 ;  /* 0x0000007c1b227211 */ /* 0x002fc800078c10ff */
[----:B------:R-:W-:Y:S02]  /*6c10*/  LEA.HI.X.SX32 R35, R27, R10, 0x2, P6 ;  /* 0x0000000a1b237211 */ /* 0x000fe400030f16ff */
[----:B------:R-:W-:-:S04]  /*6c20*/  LEA R124, P6, R28, R124, 0x2 ;  /* 0x0000007c1c7c7211 */ /* 0x000fc800078c10ff */
[----:B------:R-:W-:Y:S01]  /*6c30*/  LEA.HI.X.SX32 R125, R28, R10, 0x2, P6 ;  /* 0x0000000a1c7d7211 */ /* 0x000fe200030f16ff */
[----:B------:R-:W-:Y:S01]  /*6c40*/  IMAD R10, R225, 0x2, R166 ;  /* 0x00000002e10a7824 */ /* 0x000fe200078e02a6 */
[----:B------:R-:W-:-:S03]  /*6c50*/  LEA R202, P6, R149, c[0x0][0x160], 0x2 ;  /* 0x0000580095ca7a11 */ /* 0x000fc600078c10ff */
[----:B----4-:R-:W-:Y:S01]  /*6c60*/  IMAD R11, R225, 0x2, R10 ;  /* 0x00000002e10b7824 */ /* 0x010fe200078e020a */
[----:B------:R-:W-:-:S03]  /*6c70*/  LEA.HI.X.SX32 R251, R149, c[0x0][0x164], 0x2, P6 ;  /* 0x0000590095fb7a11 */ /* 0x000fc600030f16ff */
[----:B------:R-:W-:-:S04]  /*6c80*/  IMAD R12, R225, 0x2, R11 ;  /* 0x00000002e10c7824 */ /* 0x000fc800078e020b */
[----:B------:R-:W-:-:S04]  /*6c90*/  IMAD R13, R225, 0x2, R12 ;  /* 0x00000002e10d7824 */ /* 0x000fc800078e020c */
[----:B------:R-:W-:-:S04]  /*6ca0*/  IMAD R14, R225, 0x2, R13 ;  /* 0x00000002e10e7824 */ /* 0x000fc800078e020d */
[----:B------:R-:W-:-:S04]  /*6cb0*/  IMAD R16, R225, 0x2, R14 ;  /* 0x00000002e1107824 */ /* 0x000fc800078e020e */
[----:B------:R-:W-:-:S04]  /*6cc0*/  IMAD R161, R225, 0x2, R16 ;  /* 0x00000002e1a17824 */ /* 0x000fc800078e0210 */
[----:B------:R-:W-:Y:S01]  /*6cd0*/  IMAD R160, R225, 0x2, R161 ;  /* 0x00000002e1a07824 */ /* 0x000fe200078e02a1 */
[----:B------:R-:W-:-:S04]  /*6ce0*/  LEA R172, P6, R161, R202, 0x2 ;  /* 0x000000caa1ac7211 */ /* 0x000fc800078c10ff */
[----:B------:R-:W-:Y:S02]  /*6cf0*/  LEA.HI.X.SX32 R173, R161, R251, 0x2, P6 ;  /* 0x000000fba1ad7211 */ /* 0x000fe400030f16ff */
[----:B------:R-:W-:-:S04]  /*6d00*/  LEA R204, P6, R160, R202, 0x2 ;  /* 0x000000caa0cc7211 */ /* 0x000fc800078c10ff */
[----:B------:R-:W-:Y:S01]  /*6d10*/  LEA.HI.X.SX32 R205, R160, R251, 0x2, P6 ;  /* 0x000000fba0cd7211 */ /* 0x000fe200030f16ff */
[----:B------:R-:W-:-:S05]  /*6d20*/  IMAD R160, R225, 0x2, R160 ;  /* 0x00000002e1a07824 */ /* 0x000fca00078e02a0 */
        /* <DEDUP_REMOVED lines=52> */
[----:B------:R-:W-:Y:S02]  /*7070*/  LEA.HI.X.SX32 R223, R160, R251, 0x2, P6 ;  /* 0x000000fba0df7211 */ /* 0x000fe400030f16ff */
[----:B------:R-:W-:-:S04]  /*7080*/  LEA R160, P6, R163, R202, 0x2 ;  /* 0x000000caa3a07211 */ /* 0x000fc800078c10ff */
[----:B------:R-:W-:Y:S02]  /*7090*/  LEA.HI.X.SX32 R161, R163, R251, 0x2, P6 ;  /* 0x000000fba3a17211 */ /* 0x000fe400030f16ff */
[----:B------:R-:W-:-:S03]  /*70a0*/  LEA R192, P6, R162, R202, 0x2 ;  /* 0x000000caa2c07211 */ /* 0x000fc600078c10ff */
[----:B------:R1:W-:Y:S01]  /*70b0*/  LDGSTS.E [R3+0x28000], [R160.64], P5 ;  /* 0x28000000a0037fae */ /* 0x0003e2000a921846 */
[-C--:B------:R-:W-:Y:S02]  /*70c0*/  LEA.HI.X.SX32 R193, R162, R251.reuse, 0x2, P6 ;  /* 0x000000fba2c17211 */ /* 0x080fe400030f16ff */
[CC--:B------:R-:W-:Y:S02]  /*70d0*/  LEA R162, P6, R165.reuse, R202.reuse, 0x2 ;  /* 0x000000caa5a27211 */ /* 0x0c0fe400078c10ff */
[----:B------:R-:W-:Y:S02]  /*70e0*/  ISETP.NE.U32.AND P5, PT, R240, RZ, PT ;  /* 0x000000fff000720c */ /* 0x000fe40003fa5070 */
[----:B------:R-:W-:Y:S02]  /*70f0*/  LEA.HI.X.SX32 R163, R165, R251, 0x2, P6 ;  /* 0x000000fba5a37211 */ /* 0x000fe400030f16ff */
[----:B------:R-:W-:-:S03]  /*7100*/  LEA R194, P6, R164, R202, 0x2 ;  /* 0x000000caa4c27211 */ /* 0x000fc600078c10ff */
[----:B------:R2:W-:Y:S01]  /*7110*/  LDGSTS.E [R3+0x28400], [R162.64], P3 ;  /* 0x28400000a2037fae */ /* 0x0005e20009921846 */
[-C--:B------:R-:W-:Y:S02]  /*7120*/  LEA.HI.X.SX32 R195, R164, R251.reuse, 0x2, P6 ;  /* 0x000000fba4c37211 */ /* 0x080fe400030f16ff */
[-C--:B------:R-:W-:Y:S02]  /*7130*/  LEA R164, P6, R167, R202.reuse, 0x2 ;  /* 0x000000caa7a47211 */ /* 0x080fe400078c10ff */
[----:B------:R-:W-:Y:S02]  /*7140*/  ISETP.NE.U32.AND P3, PT, R241, RZ, PT ;  /* 0x000000fff100720c */ /* 0x000fe40003f65070 */
[----:B------:R-:W-:Y:S02]  /*7150*/  LEA.HI.X.SX32 R165, R167, R251, 0x2, P6 ;  /* 0x000000fba7a57211 */ /* 0x000fe400030f16ff */
[----:B------:R-:W-:-:S03]  /*7160*/  LEA R196, P6, R166, R202, 0x2 ;  /* 0x000000caa6c47211 */ /* 0x000fc600078c10ff */
[----:B------:R4:W-:Y:S01]  /*7170*/  LDGSTS.E [R3+0x28800], [R164.64], P5 ;  /* 0x28800000a4037fae */ /* 0x0009e2000a921846 */
[-C--:B------:R-:W-:Y:S02]  /*7180*/  LEA.HI.X.SX32 R197, R166, R251.reuse, 0x2, P6 ;  /* 0x000000fba6c57211 */ /* 0x080fe400030f16ff */
[CC--:B---3--:R-:W-:Y:S02]  /*7190*/  LEA R166, P6, R10.reuse, R202.reuse, 0x2 ;  /* 0x000000ca0aa67211 */ /* 0x0c8fe400078c10ff */
[----:B------:R-:W-:Y:S02]  /*71a0*/  ISETP.NE.U32.AND P5, PT, R249, RZ, PT ;  /* 0x000000fff900720c */ /* 0x000fe40003fa5070 */
        /* <DEDUP_REMOVED lines=11> */
[----:B------:R-:W-:Y:S02]  /*7260*/  ISETP.NE.U32.AND P6, PT, R247, RZ, PT ;  /* 0x000000fff700720c */ /* 0x000fe40003fc5070 */
[----:B------:R-:W-:-:S11]  /*7270*/  LOP3.LUT R251, R0, 0x4, RZ, 0xfc, !PT ;  /* 0x0000000400fb7812 */ /* 0x000fd600078efcff */
[----:B------:R4:W-:Y:S01]  /*7280*/  LDGSTS.E [R3+0x28c00], [R166.64], P6 ;  /* 0x28c00000a6037fae */ /* 0x0009e2000b121846 */
[----:B------:R-:W-:-:S03]  /*7290*/  ISETP.NE.U32.AND P6, PT, R245, RZ, PT ;  /* 0x000000fff500720c */ /* 0x000fc60003fc5070 */
[----:B------:R1:W-:Y:S01]  /*72a0*/  LDGSTS.E [R3+0x29000], [R168.64], P3 ;  /* 0x29000000a8037fae */ /* 0x0003e20009921846 */
[----:B------:R-:W-:-:S03]  /*72b0*/  ISETP.NE.U32.AND P3, PT, R244, RZ, PT ;  /* 0x000000fff400720c */ /* 0x000fc60003f65070 */
[----:B------:R1:W-:Y:S01]  /*72c0*/  LDGSTS.E [R3+0x29400], [R170.64], P5 ;  /* 0x29400000aa037fae */ /* 0x0003e2000a921846 */
[----:B------:R-:W-:-:S09]  /*72d0*/  ISETP.NE.U32.AND P5, PT, R239, RZ, PT ;  /* 0x000000ffef00720c */ /* 0x000fd20003fa5070 */
[----:B------:R1:W-:Y:S01]  /*72e0*/  LDGSTS.E [R3+0x29800], [R172.64], P3 ;  /* 0x29800000ac037fae */ /* 0x0003e20009921846 */
[----:B------:R-:W-:-:S03]  /*72f0*/  ISETP.NE.U32.AND P3, PT, R246, RZ, PT ;  /* 0x000000fff600720c */ /* 0x000fc60003f65070 */
[----:B------:R1:W-:Y:S01]  /*7300*/  LDGSTS.E [R3+0x29c00], [R174.64], P6 ;  /* 0x29c00000ae037fae */ /* 0x0003e2000b121846 */
[----:B------:R-:W-:-:S03]  /*7310*/  ISETP.NE.U32.AND P6, PT, R242, RZ, PT ;  /* 0x000000fff200720c */ /* 0x000fc60003fc5070 */
[----:B------:R1:W-:Y:S01]  /*7320*/  LDGSTS.E [R3+0x2a000], [R176.64], P5 ;  /* 0x2a000000b0037fae */ /* 0x0003e2000a921846 */
[----:B------:R-:W-:Y:S02]  /*7330*/  ISETP.NE.U32.AND P5, PT, R5, RZ, PT ;  /* 0x000000ff0500720c */ /* 0x000fe40003fa5070 */
[----:B------:R-:W-:-:S03]  /*7340*/  LOP3.LUT R5, R3, 0x40, RZ, 0x3c, !PT ;  /* 0x0000004003057812 */ /* 0x000fc600078e3cff */
[----:B------:R1:W-:Y:S01]  /*7350*/  LDGSTS.E [R3+0x2a400], [R178.64], P3 ;  /* 0x2a400000b2037fae */ /* 0x0003e20009921846 */
[----:B------:R-:W-:-:S07]  /*7360*/  ISETP.NE.U32.AND P3, PT, R236, RZ, PT ;  /* 0x000000ffec00720c */ /* 0x000fce0003f65070 */
[----:B------:R1:W-:Y:S01]  /*7370*/  LDGSTS.E [R3+0x2a800], [R180.64], P5 ;  /* 0x2a800000b4037fae */ /* 0x0003e2000a921846 */
[----:B------:R-:W-:-:S13]  /*7380*/  LOP3.LUT P5, RZ, R250, 0x1, RZ, 0xc0, !PT ;  /* 0x00000001faff7812 */ /* 0x000fda00078ac0ff */
[----:B------:R1:W-:Y:S01]  /*7390*/  LDGSTS.E [R3+0x2ac00], [R182.64], P5 ;  /* 0x2ac00000b6037fae */ /* 0x0003e2000a921846 */
[----:B------:R-:W-:-:S03]  /*73a0*/  LOP3.LUT P5, RZ, R9, 0x80000000, RZ, 0xc0, !PT ;  /* 0x8000000009ff7812 */ /* 0x000fc600078ac0ff */
[----:B------:R1:W-:Y:S01]  /*73b0*/  LDGSTS.E [R3+0x2b000], [R184.64], P6 ;  /* 0x2b000000b8037fae */ /* 0x0003e2000b121846 */
[----:B------:R-:W-:-:S03]  /*73c0*/  ISETP.NE.U32.AND P6, PT, R243, RZ, PT ;  /* 0x000000fff300720c */ /* 0x000fc60003fc5070 */
        /* <DEDUP_REMOVED lines=29> */
[----:B------:R-:W-:-:S03]  /*75a0*/  ISETP.GE.AND P1, PT, R0, UR4, PT ;  /* 0x0000000400007c0c */ /* 0x000fc6000bf26270 */
[----:B------:R1:W-:Y:S01]  /*75b0*/  LDGSTS.E [R5+0x2b200], [R216.64], P2 ;  /* 0x2b200000d8057fae */ /* 0x0003e20009121846 */
[----:B------:R-:W-:Y:S02]  /*75c0*/  SEL R6, RZ, 0x4, P1 ;  /* 0x00000004ff067807 */ /* 0x000fe40000800000 */
[----:B------:R-:W-:Y:S01]  /*75d0*/  ISETP.GT.AND P2, PT, R238, 0x13f, PT ;  /* 0x0000013fee00780c */ /* 0x000fe20003f44270 */
[----:B------:R1:W-:Y:S01]  /*75e0*/  LDGSTS.E [R5+0x2b600], [R218.64], P6 ;  /* 0x2b600000da057fae */ /* 0x0003e2000b121846 */
[----:B------:R-:W-:Y:S02]  /*75f0*/  ISETP.GE.AND P1, PT, R251, UR4, PT ;  /* 0x00000004fb007c0c */ /* 0x000fe4000bf26270 */
[----:B------:R-:W-:Y:S01]  /*7600*/  LOP3.LUT R238, R0, 0x8, RZ, 0xfc, !PT ;  /* 0x0000000800ee7812 */ /* 0x000fe200078efcff */
[----:B------:R1:W-:Y:S01]  /*7610*/  LDGSTS.E [R5+0x2ba00], [R220.64], P3 ;  /* 0x2ba00000dc057fae */ /* 0x0003e20009921846 */
[----:B------:R-:W-:Y:S02]  /*7620*/  SEL R7, RZ, 0x4, P1 ;  /* 0x00000004ff077807 */ /* 0x000fe40000800000 */
[----:B------:R-:W-:-:S02]  /*7630*/  ISETP.GE.AND P1, PT, R238, UR4, PT ;  /* 0x00000004ee007c0c */ /* 0x000fc4000bf26270 */
[----:B------:R-:W-:Y:S02]  /*7640*/  LOP3.LUT R251, R0, 0xc, RZ, 0xfc, !PT ;  /* 0x0000000c00fb7812 */ /* 0x000fe400078efcff */
[----:B------:R-:W-:Y:S02]  /*7650*/  SEL R226, R6, RZ, P2 ;  /* 0x000000ff06e27207 */ /* 0x000fe40001000000 */
[----:B------:R-:W-:Y:S02]  /*7660*/  SEL R6, RZ, 0x4, P1 ;  /* 0x00000004ff067807 */ /* 0x000fe40000800000 */
[----:B------:R-:W-:Y:S02]  /*7670*/  ISETP.GE.AND P1, PT, R251, UR4, PT ;  /* 0x00000004fb007c0c */ /* 0x000fe4000bf26270 */
[----:B------:R-:W-:Y:S02]  /*7680*/  LOP3.LUT R251, R0, 0x10, RZ, 0xfc, !PT ;  /* 0x0000001000fb7812 */ /* 0x000fe400078efcff */
[----:B------:R-:W-:-:S02]  /*7690*/  ISETP.NE.U32.AND P3, PT, R229, RZ, PT ;  /* 0x000000ffe500720c */ /* 0x000fc40003f65070 */
[----:B------:R-:W-:Y:S02]  /*76a0*/  ISETP.GE.AND P6, PT, R251, UR4, PT ;  /* 0x00000004fb007c0c */ /* 0x000fe4000bfc6270 */
[----:B------:R-:W2:Y:S01]  /*76b0*/  LDL.LU R251, [R1] ;  /* 0x0000000001fb7983 */ /* 0x000ea20000300800 */
[----:B------:R-:W-:Y:S02]  /*76c0*/  SEL R6, R6, RZ, P2 ;  /* 0x000000ff06067207 */ /* 0x000fe40001000000 */
[----:B------:R-:W-:Y:S01]  /*76d0*/  SEL R227, R7, RZ, P2 ;  /* 0x000000ff07e37207 */ /* 0x000fe20001000000 */
[----:B------:R-:W4:Y:S01]  /*76e0*/  LDL.LU R249, [R1+0x4] ;  /* 0x0000040001f97983 */ /* 0x000f220000300800 */
[----:B------:R-:W-:-:S04]  /*76f0*/  SEL R7, RZ, 0x4, P1 ;  /* 0x00000004ff077807 */ /* 0x000fc80000800000 */
[----:B------:R1:W-:Y:S04]  /*7700*/  LDGSTS.E [R5+0x2be00], [R222.64], P3 ;  /* 0x2be00000de057fae */ /* 0x0003e80009921846 */
[----:B------:R-:W0:Y:S04]  /*7710*/  LDGDEPBAR ;  /* 0x00000000000079af */ /* 0x000e280000000000 */
[----:B------:R1:W-:Y:S04]  /*7720*/  LDGSTS.E [R4], [R30.64], P5 ;  /* 0x000000001e047fae */ /* 0x0003e8000a921846 */
[----:B------:R1:W-:Y:S01]  /*7730*/  LDGSTS.E [R4+0x800], [R122.64], P5 ;  /* 0x008000007a047fae */ /* 0x0003e2000a921846 */
[----:B------:R-:W-:-:S03]  /*7740*/  ISETP.NE.U32.AND P1, PT, R6, RZ, PT ;  /* 0x000000ff0600720c */ /* 0x000fc60003f25070 */
[----:B------:R1:W-:Y:S01]  /*7750*/  LDGSTS.E [R4+0x1000], [R120.64], P5 ;  /* 0x0100000078047fae */ /* 0x0003e2000a921846 */
[----:B------:R-:W-:-:S03]  /*7760*/  SEL R6, RZ, 0x4, P6 ;  /* 0x00000004ff067807 */ /* 0x000fc60003000000 */
[----:B------:R1:W-:Y:S04]  /*7770*/  LDGSTS.E [R4+0x1800], [R118.64], P5 ;  /* 0x0180000076047fae */ /* 0x0003e8000a921846 */
[----:B------:R1:W-:Y:S04]  /*7780*/  LDGSTS.E [R4+0x2000], [R116.64], P5 ;  /* 0x0200000074047fae */ /* 0x0003e8000a921846 */
[----:B------:R1:W-:Y:S01]  /*7790*/  LDGSTS.E [R4+0x2800], [R114.64], P5 ;  /* 0x0280000072047fae */ /* 0x0003e2000a921846 */
[----:B------:R-:W-:-:S03]  /*77a0*/  SEL R228, R7, RZ, P2 ;  /* 0x000000ff07e47207 */ /* 0x000fc60001000000 */
[----:B------:R1:W-:Y:S01]  /*77b0*/  LDGSTS.E [R4+0x3000], [R112.64], P5 ;  /* 0x0300000070047fae */ /* 0x0003e2000a921846 */
[----:B------:R-:W-:-:S03]  /*77c0*/  SEL R7, R6, RZ, P2 ;  /* 0x000000ff06077207 */ /* 0x000fc60001000000 */
[----:B------:R1:W-:Y:S01]  /*77d0*/  LDGSTS.E [R4+0x3800], [R110.64], P5 ;  /* 0x038000006e047fae */ /* 0x0003e2000a921846 */
[----:B------:R-:W-:-:S03]  /*77e0*/  LOP3.LUT R6, R4, 0x20, RZ, 0x3c, !PT ;  /* 0x0000002004067812 */ /* 0x000fc600078e3cff */
[----:B------:R1:W-:Y:S04]  /*77f0*/  LDGSTS.E [R4+0x4000], [R108.64], P5 ;  /* 0x040000006c047fae */ /* 0x0003e8000a921846 */
        /* <DEDUP_REMOVED lines=13> */
[----:B------:R1:W-:Y:S01]  /*78d0*/  LDGSTS.E [R6+0x3200], [R82.64], P5 ;  /* 0x0320000052067fae */ /* 0x0003e2000a921846 */
[----:B------:R-:W-:-:S03]  /*78e0*/  ISETP.NE.U32.AND P6, PT, R7, RZ, PT ;  /* 0x000000ff0700720c */ /* 0x000fc60003fc5070 */
        /* <DEDUP_REMOVED lines=41> */
[----:B------:R-:W3:Y:S04]  /*7b80*/  LDL.LU R241, [R1+0x8] ;  /* 0x0000080001f17983 */ /* 0x000ee80000300800 */
[----:B------:R1:W-:Y:S04]  /*7b90*/  LDGSTS.E [R8+0x7600], [R126.64], P5 ;  /* 0x076000007e087fae */ /* 0x0003e8000a921846 */
[----:B------:R-:W3:Y:S04]  /*7ba0*/  LDL.LU R247, [R1+0xc] ;  /* 0x00000c0001f77983 */ /* 0x000ee80000300800 */
[----:B------:R1:W-:Y:S04]  /*7bb0*/  LDGSTS.E [R8+0x7e00], [R124.64], P5 ;  /* 0x07e000007c087fae */ /* 0x0003e8000a921846 */
[----:B------:R-:W0:Y:S04]  /*7bc0*/  LDGDEPBAR ;  /* 0x00000000000079af */ /* 0x000e280000000000 */
[----:B------:R-:W-:Y:S01]  /*7bd0*/  BAR.SYNC.DEFER_BLOCKING 0x0 ;  /* 0x0000000000007b1d */ /* 0x000fe20000010000 */
[----:B------:R-:W-:Y:S01]  /*7be0*/  ISETP.NE.U32.AND P3, PT, R148, RZ, PT ;  /* 0x000000ff9400720c */ /* 0x000fe20003f65070 */
[----:B------:R-:W-:-:S04]  /*7bf0*/  IMAD.SHL.U32 R225, R225, 0x40, RZ ;  /* 0x00000040e1e17824 */ /* 0x000fc800078e00ff */
[----:B------:R-:W3:Y:S04]  /*7c00*/  LDL.LU R245, [R1+0x10] ;  /* 0x0000100001f57983 */ /* 0x000ee80000300800 */
[----:B------:R-:W3:Y:S01]  /*7c10*/  LDL.LU R240, [R1+0x14] ;  /* 0x0000140001f07983 */ /* 0x000ee20000300800 */
[C---:B-1----:R-:W-:Y:S01]  /*7c20*/  IMAD.WIDE R160, R225.reuse, 0x4, R160 ;  /* 0x00000004e1a07825 */ /* 0x042fe200078e02a0 */
[----:B------:R-:W-:Y:S02]  /*7c30*/  ISETP.NE.U32.AND P5, PT, R224, RZ, PT ;  /* 0x000000ffe000720c */ /* 0x000fe40003fa5070 */
[----:B------:R-:W3:Y:S01]  /*7c40*/  LDL.LU R238, [R1+0x18] ;  /* 0x0000180001ee7983 */ /* 0x000ee20000300800 */
[----:B--2---:R-:W-:-:S03]  /*7c50*/  IMAD.WIDE R162, R225, 0x4, R162 ;  /* 0x00000004e1a27825 */ /* 0x004fc600078e02a2 */
[----:B------:R-:W2:Y:S04]  /*7c60*/  LDL.LU R244, [R1+0x1c] ;  /* 0x00001c0001f47983 */ /* 0x000ea80000300800 */
[----:B------:R-:W-:Y:S01]  /*7c70*/  @!PT LDS RZ, [RZ] ;  /* 0x00000000fffff984 */ /* 0x000fe20000000800 */
[----:B------:R-:W-:Y:S01]  /*7c80*/  @!PT LDS RZ, [RZ] ;  /* 0x00000000fffff984 */ /* 0x000fe20000000800 */
[----:B------:R-:W-:Y:S01]  /*7c90*/  @!PT LDS RZ, [RZ] ;  /* 0x00000000fffff984 */ /* 0x000fe20000000800 */
[----:B------:R1:W-:Y:S01]  /*7ca0*/  LDGSTS.E [R3+0x2c000], [R160.64], P3 ;  /* 0x2c000000a0037fae */ /* 0x0003e20009921846 */
[----:B------:R-:W-:Y:S01]  /*7cb0*/  ISETP.NE.U32.AND P3, PT, R29, RZ, PT ;  /* 0x000000ff1d00720c */ /* 0x000fe20003f65070 */
[----:B----4-:R-:W-:Y:S02]  /*7cc0*/  IMAD.WIDE R164, R225, 0x4, R164 ;  /* 0x00000004e1a47825 */ /* 0x010fe400078e02a4 */
[----:B------:R4:W-:Y:S10]  /*7cd0*/  LDGSTS.E [R3+0x2c400], [R162.64], P5 ;  /* 0x2c400000a2037fae */ /* 0x0009f4000a921846 */
[----:B------:R1:W-:Y:S01]  /*7ce0*/  LDGSTS.E [R3+0x2c800], [R164.64], P3 ;  /* 0x2c800000a4037fae */ /* 0x0003e20009921846 */
[----:B------:R-:W-:-:S03]  /*7cf0*/  ISETP.NE.U32.AND P3, PT, R251, RZ, PT ;  /* 0x000000fffb00720c */ /* 0x000fc60003f65070 */
[----:B------:R-:W2:Y:S01]  /*7d00*/  LDL.LU R251, [R1+0x20] ;  /* 0x0000200001fb7983 */ /* 0x000ea20000300800 */
[----:B------:R-:W-:Y:S01]  /*7d10*/  ISETP.NE.U32.AND P5, PT, R252, RZ, PT ;  /* 0x000000fffc00720c */ /* 0x000fe20003fa5070 */
[----:B------:R-:W-:-:S04]  /*7d20*/  IMAD.WIDE R166, R225, 0x4, R166 ;  /* 0x00000004e1a67825 */ /* 0x000fc800078e02a6 */
[----:B------:R-:W-:-:S08]  /*7d30*/  IMAD.WIDE R168, R225, 0x4, R168 ;  /* 0x00000004e1a87825 */ /* 0x000fd000078e02a8 */
[----:B------:R1:W-:Y:S01]  /*7d40*/  LDGSTS.E [R3+0x2cc00], [R166.64], P5 ;  /* 0x2cc00000a6037fae */ /* 0x0003e2000a921846 */
[----:B------:R-:W-:-:S03]  /*7d50*/  ISETP.NE.U32.AND P5, PT, R249, RZ, PT ;  /* 0x000000fff900720c */ /* 0x000fc60003fa5070 */
[----:B------:R-:W4:Y:S01]  /*7d60*/  LDL.LU R249, [R1+0x24] ;  /* 0x0000240001f97983 */ /* 0x000f220000300800 */
[----:B------:R-:W-:-:S03]  /*7d70*/  IMAD.WIDE R170, R225, 0x4, R170 ;  /* 0x00000004e1aa7825 */ /* 0x000fc600078e02aa */
[----:B------:R1:W-:Y:S06]  /*7d80*/  LDGSTS.E [R3+0x2d000], [R168.64], P3 ;  /* 0x2d000000a8037fae */ /* 0x0003ec0009921846 */
[----:B------:R1:W-:Y:S01]  /*7d90*/  LDGSTS.E [R3+0x2d400], [R170.64], P5 ;  /* 0x2d400000aa037fae */ /* 0x0003e2000a921846 */
[----:B------:R-:W-:-:S04]  /*7da0*/  IMAD.WIDE R172, R225, 0x4, R172 ;  /* 0x00000004e1ac7825 */ /* 0x000fc800078e02ac */
[----:B------:R-:W-:-:S04]  /*7db0*/  IMAD.WIDE R174, R225, 0x4, R174 ;  /* 0x00000004e1ae7825 */ /* 0x000fc800078e02ae */
[----:B------:R-:W-:-:S04]  /*7dc0*/  IMAD.WIDE R176, R225, 0x4, R176 ;  /* 0x00000004e1b07825 */ /* 0x000fc800078e02b0 */
[----:B------:R-:W-:-:S04]  /*7dd0*/  IMAD.WIDE R178, R225, 0x4, R178 ;  /* 0x00000004e1b27825 */ /* 0x000fc800078e02b2 */
[----:B------:R-:W-:Y:S01]  /*7de0*/  IMAD.WIDE R180, R225, 0x4, R180 ;  /* 0x00000004e1b47825 */ /* 0x000fe200078e02b4 */
[----:B---3--:R-:W-:Y:S02]  /*7df0*/  ISETP.NE.U32.AND P3, PT, R241, RZ, PT ;  /* 0x000000fff100720c */ /* 0x008fe40003f65070 */
[----:B------:R-:W3:Y:S01]  /*7e00*/  LDL.LU R241, [R1+0x28] ;  /* 0x0000280001f17983 */ /* 0x000ee20000300800 */
[----:B------:R-:W-:-:S03]  /*7e10*/  ISETP.NE.U32.AND P5, PT, R247, RZ, PT ;  /* 0x000000fff700720c */ /* 0x000fc60003fa5070 */
[----:B------:R-:W3:Y:S07]  /*7e20*/  LDL.LU R247, [R1+0x2c] ;  /* 0x00002c0001f77983 */ /* 0x000eee0000300800 */
[----:B------:R1:W-:Y:S04]  /*7e30*/  LDGSTS.E [R3+0x2d800], [R172.64], P3 ;  /* 0x2d800000ac037fae */ /* 0x0003e80009921846 */
[----:B------:R-:W3:Y:S04]  /*7e40*/  LDL.LU R246, [R1+0x30] ;  /* 0x0000300001f67983 */ /* 0x000ee80000300800 */
[----:B------:R1:W-:Y:S01]  /*7e50*/  LDGSTS.E [R3+0x2dc00], [R174.64], P5 ;  /* 0x2dc00000ae037fae */ /* 0x0003e2000a921846 */
[----:B------:R-:W-:-:S02]  /*7e60*/  ISETP.NE.U32.AND P3, PT, R245, RZ, PT ;  /* 0x000000fff500720c */ /* 0x000fc40003f65070 */
[----:B------:R-:W-:Y:S02]  /*7e70*/  ISETP.NE.U32.AND P5, PT, R240, RZ, PT ;  /* 0x000000fff000720c */ /* 0x000fe40003fa5070 */
[----:B------:R-:W3:Y:S09]  /*7e80*/  LDL.LU R240, [R1+0x34] ;  /* 0x0000340001f07983 */ /* 0x000ef20000300800 */
[----:B------:R1:W-:Y:S01]  /*7e90*/  LDGSTS.E [R3+0x2e000], [R176.64], P3 ;  /* 0x2e000000b0037fae */ /* 0x0003e20009921846 */
[----:B------:R-:W-:-:S03]  /*7ea0*/  ISETP.NE.U32.AND P3, PT, R238, RZ, PT ;  /* 0x000000ffee00720c */ /* 0x000fc60003f65070 */
[----:B------:R-:W3:Y:S04]  /*7eb0*/  LDL.LU R238, [R1+0x38] ;  /* 0x0000380001ee7983 */ /* 0x000ee80000300800 */
[----:B------:R1:W-:Y:S04]  /*7ec0*/  LDGSTS.E [R3+0x2e400], [R178.64], P5 ;  /* 0x2e400000b2037fae */ /* 0x0003e8000a921846 */
[----:B------:R-:W3:Y:S04]  /*7ed0*/  LDL.LU R239, [R1+0x3c] ;  /* 0x00003c0001ef7983 */ /* 0x000ee80000300800 */
[----:B------:R1:W-:Y:S01]  /*7ee0*/  LDGSTS.E [R3+0x2e800], [R180.64], P3 ;  /* 0x2e800000b4037fae */ /* 0x0003e20009921846 */
[----:B--2---:R-:W-:-:S03]  /*7ef0*/  ISETP.NE.U32.AND P3, PT, R251, RZ, PT ;  /* 0x000000fffb00720c */ /* 0x004fc60003f65070 */
[----:B------:R-:W2:Y:S01]  /*7f00*/  LDL.LU R251, [R1+0x40] ;  /* 0x0000400001fb7983 */ /* 0x000ea20000300800 */
[----:B------:R-:W-:-:S03]  /*7f10*/  ISETP.NE.U32.AND P5, PT, R244, RZ, PT ;  /* 0x000000fff400720c */ /* 0x000fc60003fa5070 */
[----:B------:R-:W2:Y:S01]  /*7f20*/  LDL.LU R245, [R1+0x44] ;  /* 0x0000440001f57983 */ /* 0x000ea20000300800 */
[----:B------:R-:W-:-:S03]  /*7f30*/  IMAD.WIDE R182, R225, 0x4, R182 ;  /* 0x00000004e1b67825 */ /* 0x000fc600078e02b6 */
[----:B------:R-:W2:Y:S06]  /*7f40*/  LDL.LU R244, [R1+0xcc] ;  /* 0x0000cc0001f47983 */ /* 0x000eac0000300800 */
[----:B------:R1:W-:Y:S01]  /*7f50*/  LDGSTS.E [R3+0x2ec00], [R182.64], P5 ;  /* 0x2ec00000b6037fae */ /* 0x0003e2000a921846 */
[----:B----4-:R-:W-:-:S03]  /*7f60*/  ISETP.NE.U32.AND P5, PT, R249, RZ, PT ;  /* 0x000000fff900720c */ /* 0x010fc60003fa5070 */
[----:B------:R-:W4:Y:S01]  /*7f70*/  LDL.LU R249, [R1+0xdc] ;  /* 0x0000dc0001f97983 */ /* 0x000f220000300800 */
[----:B------:R-:W-:-:S04]  /*7f80*/  IMAD.WIDE R184, R225, 0x4, R184 ;  /* 0x00000004e1b87825 */ /* 0x000fc800078e02b8 */
[C---:B------:R-:W-:Y:S01]  /*7f90*/  IMAD.WIDE R186, R225.reuse, 0x4, R186 ;  /* 0x00000004e1ba7825 */ /* 0x040fe200078e02ba */
[----:B------:R1:W-:Y:S04]  /*7fa0*/  LDGSTS.E [R3+0x2f000], [R184.64], P3 ;  /* 0x2f000000b8037fae */ /* 0x0003e80009921846 */
        /* <DEDUP_REMOVED lines=10> */
[----:B------:R1:W-:Y:S01]  /*8050*/  LDGSTS.E [R3+0x2f800], [R188.64], P3 ;  /* 0x2f800000bc037fae */ /* 0x0003e20009921846 */
[----:B------:R-:W-:-:S03]  /*8060*/  ISETP.NE.U32.AND P3, PT, R246, RZ, PT ;  /* 0x000000fff600720c */ /* 0x000fc60003f65070 */
[----:B------:R1:W-:Y:S10]  /*8070*/  LDGSTS.E [R3+0x2fc00], [R190.64], P5 ;  /* 0x2fc00000be037fae */ /* 0x0003f4000a921846 */
[----:B------:R1:W-:Y:S01]  /*8080*/  LDGSTS.E [R5+0x2c200], [R192.64], P3 ;  /* 0x2c200000c0057fae */ /* 0x0003e20009921846 */
[----:B------:R-:W-:-:S03]  /*8090*/  ISETP.NE.U32.AND P5, PT, R240, RZ, PT ;  /* 0x000000fff000720c */ /* 0x000fc60003fa5070 */
[----:B------:R-:W3:Y:S01]  /*80a0*/  LDL.LU R240, [R1+0x108] ;  /* 0x0001080001f07983 */ /* 0x000ee20000300800 */
[----:B------:R-:W-:-:S03]  /*80b0*/  ISETP.NE.U32.AND P3, PT, R238, RZ, PT ;  /* 0x000000ffee00720c */ /* 0x000fc60003f65070 */
[----:B------:R-:W3:Y:S06]  /*80c0*/  LDL.LU R238, [R1+0x120] ;  /* 0x0001200001ee7983 */ /* 0x000eec0000300800 */
[----:B------:R1:W-:Y:S04]  /*80d0*/  LDGSTS.E [R5+0x2c600], [R194.64], P5 ;  /* 0x2c600000c2057fae */ /* 0x0003e8000a921846 */
[----:B------:R1:W-:Y:S01]  /*80e0*/  LDGSTS.E [R5+0x2ca00], [R196.64], P3 ;  /* 0x2ca00000c4057fae */ /* 0x0003e20009921846 */
[----:B--2---:R-:W-:-:S03]  /*80f0*/  ISETP.NE.U32.AND P3, PT, R251, RZ, PT ;  /* 0x000000fffb00720c */ /* 0x004fc60003f65070 */
[----:B------:R-:W2:Y:S01]  /*8100*/  LDL.LU R251, [R1+0x130] ;  /* 0x0001300001fb7983 */ /* 0x000ea20000300800 */
[----:B------:R-:W-:Y:S01]  /*8110*/  ISETP.NE.U32.AND P5, PT, R239, RZ, PT ;  /* 0x000000ffef00720c */ /* 0x000fe20003fa5070 */
[----:B------:R-:W-:-:S04]  /*8120*/  IMAD.WIDE R198, R225, 0x4, R198 ;  /* 0x00000004e1c67825 */ /* 0x000fc800078e02c6 */
[----:B------:R-:W-:-:S08]  /*8130*/  IMAD.WIDE R200, R225, 0x4, R200 ;  /* 0x00000004e1c87825 */ /* 0x000fd000078e02c8 */
[----:B------:R1:W-:Y:S01]  /*8140*/  LDGSTS.E [R5+0x2ce00], [R198.64], P5 ;  /* 0x2ce00000c6057fae */ /* 0x0003e2000a921846 */
[----:B------:R-:W-:Y:S01]  /*8150*/  ISETP.NE.U32.AND P5, PT, R245, RZ, PT ;  /* 0x000000fff500720c */ /* 0x000fe20003fa5070 */
[C---:B------:R-:W-:Y:S02]  /*8160*/  IMAD.WIDE R202, R225.reuse, 0x4, R202 ;  /* 0x00000004e1ca7825 */ /* 0x040fe400078e02ca */
[----:B------:R1:W-:Y:S01]  /*8170*/  LDGSTS.E [R5+0x2d200], [R200.64], P3 ;  /* 0x2d200000c8057fae */ /* 0x0003e20009921846 */
[----:B------:R-:W-:Y:S01]  /*8180*/  ISETP.NE.U32.AND P3, PT, R244, RZ, PT ;  /* 0x000000fff400720c */ /* 0x000fe20003f65070 */
[----:B------:R-:W-:-:S08]  /*8190*/  IMAD.WIDE R204, R225, 0x4, R204 ;  /* 0x00000004e1cc7825 */ /* 0x000fd000078e02cc */
[----:B------:R1:W-:Y:S01]  /*81a0*/  LDGSTS.E [R5+0x2d600], [R202.64], P5 ;  /* 0x2d600000ca057fae */ /* 0x0003e2000a921846 */
[----:B----4-:R-:W-:Y:S01]  /*81b0*/  ISETP.NE.U32.AND P5, PT, R249, RZ, PT ;  /* 0x000000fff900720c */ /* 0x010fe20003fa5070 */
[C---:B------:R-:W-:Y:S02]  /*81c0*/  IMAD.WIDE R206, R225.reuse, 0x4, R206 ;  /* 0x00000004e1ce7825 */ /* 0x040fe400078e02ce */
[----:B------:R4:W-:Y:S02]  /*81d0*/  LDGSTS.E [R5+0x2da00], [R204.64], P3 ;  /* 0x2da00000cc057fae */ /* 0x0009e40009921846 */
[----:B------:R-:W-:-:S08]  /*81e0*/  IMAD.WIDE R208, R225, 0x4, R208 ;  /* 0x00000004e1d07825 */ /* 0x000fd000078e02d0 */
        /* <DEDUP_REMOVED lines=11> */
[----:B------:R-:W-:-:S03]  /*82a0*/  LOP3.LUT P3, RZ, R9, 0x40000000, RZ, 0xc0, !PT ;  /* 0x4000000009ff7812 */ /* 0x000fc6000786c0ff */
[----:B------:R1:W-:Y:S10]  /*82b0*/  LDGSTS.E [R5+0x2e600], [R210.64], P5 ;  /* 0x2e600000d2057fae */ /* 0x0003f4000a921846 */
[----:B------:R1:W-:Y:S01]  /*82c0*/  LDGSTS.E [R5+0x2ea00], [R212.64], P3 ;  /* 0x2ea00000d4057fae */ /* 0x0003e20009921846 */
[----:B------:R-:W-:-:S03]  /*82d0*/  ISETP.NE.U32.AND P5, PT, R240, RZ, PT ;  /* 0x000000fff000720c */ /* 0x000fc60003fa5070 */
[----:B------:R-:W3:Y:S10]  /*82e0*/  LDL.LU R240, [R1+0x144] ;  /* 0x0001440001f07983 */ /* 0x000ef40000300800 */
[----:B------:R1:W-:Y:S01]  /*82f0*/  LDGSTS.E [R5+0x2ee00], [R214.64], P5 ;  /* 0x2ee00000d6057fae */ /* 0x0003e2000a921846 */
[----:B------:R-:W-:-:S03]  /*8300*/  ISETP.NE.U32.AND P5, PT, R238, RZ, PT ;  /* 0x000000ffee00720c */ /* 0x000fc60003fa5070 */
[----:B------:R-:W3:Y:S04]  /*8310*/  LDL.LU R238, [R1+0x14c] ;  /* 0x00014c0001ee7983 */ /* 0x000ee80000300800 */
[----:B------:R1:W-:Y:S06]  /*8320*/  LDGSTS.E [R5+0x2f200], [R216.64], P4 ;  /* 0x2f200000d8057fae */ /* 0x0003ec000a121846 */
[----:B------:R1:W-:Y:S01]  /*8330*/  LDGSTS.E [R5+0x2f600], [R218.64], P5 ;  /* 0x2f600000da057fae */ /* 0x0003e2000a921846 */
[----:B--2---:R-:W-:-:S03]  /*8340*/  ISETP.NE.U32.AND P5, PT, R251, RZ, PT ;  /* 0x000000fffb00720c */ /* 0x004fc60003fa5070 */
[----:B------:R-:W2:Y:S01]  /*8350*/  LDL.LU R251, [R1+0x150] ;  /* 0x0001500001fb7983 */ /* 0x000ea20000300800 */
[----:B------:R-:W-:Y:S01]  /*8360*/  IMAD.WIDE R220, R225, 0x4, R220 ;  /* 0x00000004e1dc7825 */ /* 0x000fe200078e02dc */
[C---:B------:R-:W-:Y:S02]  /*8370*/  LOP3.LUT P3, RZ, R9.reuse, 0x20000000, RZ, 0xc0, !PT ;  /* 0x2000000009ff7812 */ /* 0x040fe4000786c0ff */
[----:B------:R-:W-:Y:S01]  /*8380*/  LOP3.LUT P4, RZ, R9, 0x10000000, RZ, 0xc0, !PT ;  /* 0x1000000009ff7812 */ /* 0x000fe2000788c0ff */
[----:B------:R-:W-:Y:S01]  /*8390*/  IMAD.WIDE R222, R225, 0x4, R222 ;  /* 0x00000004e1de7825 */ /* 0x000fe200078e02de */
[----:B------:R1:W-:Y:S01]  /*83a0*/  LDGSTS.E [R5+0x2fa00], [R220.64], P0 ;  /* 0x2fa00000dc057fae */ /* 0x0003e20008121846 */
[----:B------:R-:W-:Y:S02]  /*83b0*/  LOP3.LUT P0, RZ, R9, 0x8000000, RZ, 0xc0, !PT ;  /* 0x0800000009ff7812 */ /* 0x000fe4000780c0ff */
[----:B------:R-:W-:Y:S01]  /*83c0*/  IMAD.MOV.U32 R9, RZ, RZ, c[0x0][0x18c] ;  /* 0x00006300ff097624 */ /* 0x000fe200078e00ff */
[----:B------:R-:W2:Y:S03]  /*83d0*/  LDL.LU R244, [R1+0x154] ;  /* 0x0001540001f47983 */ /* 0x000ea60000300800 */
[----:B------:R-:W-:Y:S01]  /*83e0*/  IMAD.SHL.U32 R9, R9, 0x40, RZ ;  /* 0x0000004009097824 */ /* 0x000fe200078e00ff */
[----:B------:R1:W-:Y:S03]  /*83f0*/  LDGSTS.E [R5+0x2fe00], [R222.64], P5 ;  /* 0x2fe00000de057fae */ /* 0x0003e6000a921846 */
[C---:B------:R-:W-:Y:S01]  /*8400*/  IMAD.WIDE R30, R9.reuse, 0x4, R30 ;  /* 0x00000004091e7825 */ /* 0x040fe200078e021e */
[----:B------:R-:W0:Y:S03]  /*8410*/  LDGDEPBAR ;  /* 0x00000000000079af */ /* 0x000e260000000000 */
[C---:B------:R-:W-:Y:S01]  /*8420*/  IMAD.WIDE R122, R9.reuse, 0x4, R122 ;  /* 0x00000004097a7825 */ /* 0x040fe200078e027a */
[----:B------:R1:W-:Y:S03]  /*8430*/  LDGSTS.E [R4+0x8000], [R30.64], P4 ;  /* 0x080000001e047fae */ /* 0x0003e6000a121846 */
        /* <DEDUP_REMOVED lines=122> */
[----:B------:R-:W-:Y:S01]  /*8be0*/  IMAD.WIDE R124, R9, 0x4, R124 ;  /* 0x00000004097c7825 */ /* 0x000fe200078e027c */
[----:B------:R1:W-:Y:S04]  /*8bf0*/  LDGSTS.E [R8+0xf600], [R126.64], P4 ;  /* 0x0f6000007e087fae */ /* 0x0003e8000a121846 */
[----:B------:R-:W4:Y:S04]  /*8c00*/  LDL.LU R239, [R1+0x158] ;  /* 0x0001580001ef7983 */ /* 0x000f280000300800 */
[----:B------:R1:W-:Y:S04]  /*8c10*/  LDGSTS.E [R8+0xfe00], [R124.64], P4 ;  /* 0x0fe000007c087fae */ /* 0x0003e8000a121846 */
[----:B------:R-:W4:Y:S04]  /*8c20*/  LDL.LU R249, [R1+0x15c] ;  /* 0x00015c0001f97983 */ /* 0x000f280000300800 */
[----:B------:R-:W0:Y:S01]  /*8c30*/  LDGDEPBAR ;  /* 0x00000000000079af */ /* 0x000e220000000000 */
[----:B---3--:R-:W-:-:S02]  /*8c40*/  ISETP.NE.U32.AND P4, PT, R241, RZ, PT ;  /* 0x000000fff100720c */ /* 0x008fc40003f85070 */
[----:B------:R-:W-:Y:S01]  /*8c50*/  ISETP.NE.U32.AND P5, PT, R247, RZ, PT ;  /* 0x000000fff700720c */ /* 0x000fe20003fa5070 */
[----:B------:R-:W3:Y:S04]  /*8c60*/  LDL.LU R241, [R1+0x160] ;  /* 0x0001600001f17983 */ /* 0x000ee80000300800 */
[----:B------:R-:W3:Y:S01]  /*8c70*/  LDL.LU R247, [R1+0x164] ;  /* 0x0001640001f77983 */ /* 0x000ee20000300800 */
[----:B-1----:R-:W-:-:S03]  /*8c80*/  IMAD.WIDE R160, R225, 0x4, R160 ;  /* 0x00000004e1a07825 */ /* 0x002fc600078e02a0 */
[----:B------:R-:W-:Y:S01]  /*8c90*/  BAR.SYNC.DEFER_BLOCKING 0x0 ;  /* 0x0000000000007b1d */ /* 0x000fe20000010000 */
[----:B------:R-:W-:-:S04]  /*8ca0*/  IMAD.WIDE R162, R225, 0x4, R162 ;  /* 0x00000004e1a27825 */ /* 0x000fc800078e02a2 */
[----:B------:R-:W-:Y:S01]  /*8cb0*/  IMAD.WIDE R164, R225, 0x4, R164 ;  /* 0x00000004e1a47825 */ /* 0x000fe200078e02a4 */
[----:B------:R-:W-:Y:S01]  /*8cc0*/  @!PT LDS RZ, [RZ] ;  /* 0x00000000fffff984 */ /* 0x000fe20000000800 */
[----:B------:R-:W-:Y:S01]  /*8cd0*/  @!PT LDS RZ, [RZ] ;  /* 0x00000000fffff984 */ /* 0x000fe20000000800 */
[----:B------:R-:W-:Y:S01]  /*8ce0*/  @!PT LDS RZ, [RZ] ;  /* 0x00000000fffff984 */ /* 0x000fe20000000800 */
[----:B------:R1:W-:Y:S01]  /*8cf0*/  LDGSTS.E [R3+0x30000], [R160.64], P4 ;  /* 0x30000000a0037fae */ /* 0x0003e2000a121846 */
[----:B------:R-:W-:-:S03]  /*8d00*/  ISETP.NE.U32.AND P4, PT, R240, RZ, PT ;  /* 0x000000fff000720c */ /* 0x000fc60003f85070 */
[----:B------:R1:W-:Y:S01]  /*8d10*/  LDGSTS.E [R3+0x30400], [R162.64], P5 ;  /* 0x30400000a2037fae */ /* 0x0003e2000a921846 */
[----:B------:R-:W-:-:S03]  /*8d20*/  ISETP.NE.U32.AND P5, PT, R238, RZ, PT ;  /* 0x000000ffee00720c */ /* 0x000fc60003fa5070 */
[----:B------:R-:W3:Y:S04]  /*8d30*/  LDL.LU R240, [R1+0x168] ;  /* 0x0001680001f07983 */ /* 0x000ee80000300800 */
[----:B------:R-:W3:Y:S04]  /*8d40*/  LDL.LU R238, [R1+0x16c] ;  /* 0x00016c0001ee7983 */ /* 0x000ee80000300800 */
[----:B------:R1:W-:Y:S01]  /*8d50*/  LDGSTS.E [R3+0x30800], [R164.64], P4 ;  /* 0x30800000a4037fae */ /* 0x0003e2000a121846 */
[----:B--2---:R-:W-:-:S03]  /*8d60*/  ISETP.NE.U32.AND P4, PT, R251, RZ, PT ;  /* 0x000000fffb00720c */ /* 0x004fc60003f85070 */
[----:B------:R-:W2:Y:S01]  /*8d70*/  LDL.LU R251, [R1+0x170] ;  /* 0x0001700001fb7983 */ /* 0x000ea20000300800 */
[----:B------:R-:W-:-:S03]  /*8d80*/  IMAD.WIDE R166, R225, 0x4, R166 ;  /* 0x00000004e1a67825 */ /* 0x000fc600078e02a6 */
[----:B------:R-:W2:Y:S04]  /*8d90*/  LDL.LU R245, [R1+0x174] ;  /* 0x0001740001f57983 */ /* 0x000ea80000300800 */
[----:B------:R1:W-:Y:S01]  /*8da0*/  LDGSTS.E [R3+0x30c00], [R166.64], P5 ;  /* 0x30c00000a6037fae */ /* 0x0003e2000a921846 */
[----:B------:R-:W-:Y:S01]  /*8db0*/  ISETP.NE.U32.AND P5, PT, R244, RZ, PT ;  /* 0x000000fff400720c */ /* 0x000fe20003fa5070 */
[C---:B------:R-:W-:Y:S02]  /*8dc0*/  IMAD.WIDE R168, R225.reuse, 0x4, R168 ;  /* 0x00000004e1a87825 */ /* 0x040fe400078e02a8 */
[----:B------:R-:W2:Y:S02]  /*8dd0*/  LDL.LU R244, [R1+0x178] ;  /* 0x0001780001f47983 */ /* 0x000ea40000300800 */
[----:B------:R-:W-:-:S02]  /*8de0*/  IMAD.WIDE R170, R225, 0x4, R170 ;  /* 0x00000004e1aa7825 */ /* 0x000fc400078e02aa */
[----:B------:R1:W-:Y:S06]  /*8df0*/  LDGSTS.E [R3+0x31000], [R168.64], P4 ;  /* 0x31000000a8037fae */ /* 0x0003ec000a121846 */
[----:B------:R1:W-:Y:S01]  /*8e00*/  LDGSTS.E [R3+0x31400], [R170.64], P5 ;  /* 0x31400000aa037fae */ /* 0x0003e2000a921846 */
[----:B------:R-:W-:-:S04]  /*8e10*/  IMAD.WIDE R172, R225, 0x4, R172 ;  /* 0x00000004e1ac7825 */ /* 0x000fc800078e02ac */
[----:B------:R-:W-:-:S04]  /*8e20*/  IMAD.WIDE R174, R225, 0x4, R174 ;  /* 0x00000004e1ae7825 */ /* 0x000fc800078e02ae */
[----:B------:R-:W-:-:S04]  /*8e30*/  IMAD.WIDE R176, R225, 0x4, R176 ;  /* 0x00000004e1b07825 */ /* 0x000fc800078e02b0 */
[----:B------:R-:W-:-:S04]  /*8e40*/  IMAD.WIDE R178, R225, 0x4, R178 ;  /* 0x00000004e1b27825 */ /* 0x000fc800078e02b2 */
[----:B------:R-:W-:Y:S01]  /*8e50*/  IMAD.WIDE R180, R225, 0x4, R180 ;  /* 0x00000004e1b47825 */ /* 0x000fe200078e02b4 */
[----:B----4-:R-:W-:Y:S02]  /*8e60*/  ISETP.NE.U32.AND P4, PT, R239, RZ, PT ;  /* 0x000000ffef00720c */ /* 0x010fe40003f85070 */
[----:B------:R-:W-:Y:S02]  /*8e70*/  ISETP.NE.U32.AND P5, PT, R249, RZ, PT ;  /* 0x000000fff900720c */ /* 0x000fe40003fa5070 */
[----:B------:R-:W4:Y:S09]  /*8e80*/  LDL.LU R249, [R1+0x17c] ;  /* 0x00017c0001f97983 */ /* 0x000f320000300800 */
[----:B------:R1:W-:Y:S01]  /*8e90*/  LDGSTS.E [R3+0x31800], [R172.64], P4 ;  /* 0x31800000ac037fae */ /* 0x0003e2000a121846 */
[----:B---3--:R-:W-:-:S03]  /*8ea0*/  ISETP.NE.U32.AND P4, PT, R241, RZ, PT ;  /* 0x000000fff100720c */ /* 0x008fc60003f85070 */
[----:B------:R-:W3:Y:S04]  /*8eb0*/  LDL.LU R241, [R1+0x180] ;  /* 0x0001800001f17983 */ /* 0x000ee80000300800 */
[----:B------:R1:W-:Y:S01]  /*8ec0*/  LDGSTS.E [R3+0x31c00], [R174.64], P5 ;  /* 0x31c00000ae037fae */ /* 0x0003e2000a921846 */
[----:B------:R-:W-:-:S03]  /*8ed0*/  ISETP.NE.U32.AND P5, PT, R247, RZ, PT ;  /* 0x000000fff700720c */ /* 0x000fc60003fa5070 */
[----:B------:R-:W3:Y:S04]  /*8ee0*/  LDL.LU R247, [R1+0x184] ;  /* 0x0001840001f77983 */ /* 0x000ee80000300800 */
[----:B------:R1:W-:Y:S06]  /*8ef0*/  LDGSTS.E [R3+0x32000], [R176.64], P4 ;  /* 0x32000000b0037fae */ /* 0x0003ec000a121846 */
[----:B------:R1:W-:Y:S01]  /*8f00*/  LDGSTS.E [R3+0x32400], [R178.64], P5 ;  /* 0x32400000b2037fae */ /* 0x0003e2000a921846 */
[----:B------:R-:W-:-:S03]  /*8f10*/  ISETP.NE.U32.AND P4, PT, R240, RZ, PT ;  /* 0x000000fff000720c */ /* 0x000fc60003f85070 */
[----:B------:R-:W3:Y:S01]  /*8f20*/  LDL.LU R240, [R1+0x188] ;  /* 0x0001880001f07983 */ /* 0x000ee20000300800 */
[----:B------:R-:W-:-:S03]  /*8f30*/  ISETP.NE.U32.AND P5, PT, R238, RZ, PT ;  /* 0x000000ffee00720c */ /* 0x000fc60003fa5070 */
[----:B------:R-:W3:Y:S06]  /*8f40*/  LDL.LU R238, [R1+0x18c] ;  /* 0x00018c0001ee7983 */ /* 0x000eec0000300800 */
[----:B------:R1:W-:Y:S01]  /*8f50*/  LDGSTS.E [R3+0x32800], [R180.64], P4 ;  /* 0x32800000b4037fae */ /* 0x0003e2000a121846 */
[----:B--2---:R-:W-:-:S03]  /*8f60*/  ISETP.NE.U32.AND P4, PT, R251, RZ, PT ;  /* 0x000000fffb00720c */ /* 0x004fc60003f85070 */
[----:B------:R-:W2:Y:S04]  /*8f70*/  LDL.LU R251, [R1+0x190] ;  /* 0x0001900001fb7983 */ /* 0x000ea80000300800 */
[----:B------:R-:W2:Y:S04]  /*8f80*/  LDL.LU R242, [R1+0x194] ;  /* 0x0001940001f27983 */ /* 0x000ea80000300800 */
[----:B------:R-:W2:Y:S01]  /*8f90*/  LDL.LU R246, [R1+0x198] ;  /* 0x0001980001f67983 */ /* 0x000ea20000300800 */
[----:B------:R-:W-:-:S03]  /*8fa0*/  IMAD.WIDE R182, R225, 0x4, R182 ;  /* 0x00000004e1b67825 */ /* 0x000fc600078e02b6 */
[----:B------:R-:W2:Y:S04]  /*8fb0*/  LDL.LU R239, [R1+0x19c] ;  /* 0x00019c0001ef7983 */ /* 0x000ea80000300800 */
[----:B------:R1:W-:Y:S01]  /*8fc0*/  LDGSTS.E [R3+0x32c00], [R182.64], P5 ;  /* 0x32c00000b6037fae */ /* 0x0003e2000a921846 */
[----:B------:R-:W-:-:S03]  /*8fd0*/  ISETP.NE.U32.AND P5, PT, R245, RZ, PT ;  /* 0x000000fff500720c */ /* 0x000fc60003fa5070 */
[----:B------:R-:W2:Y:S01]  /*8fe0*/  LDL.LU R245, [R1+0x1a0] ;  /* 0x0001a00001f57983 */ /* 0x000ea20000300800 */
[----:B------:R-:W-:-:S04]  /*8ff0*/  IMAD.WIDE R184, R225, 0x4, R184 ;  /* 0x00000004e1b87825 */ /* 0x000fc800078e02b8 */
[----:B------:R-:W-:Y:S01]  /*9000*/  IMAD.WIDE R186, R225, 0x4, R186 ;  /* 0x00000004e1ba7825 */ /* 0x000fe200078e02ba */
[----:B------:R1:W-:Y:S01]  /*9010*/  LDGSTS.E [R3+0x33000], [R184.64], P4 ;  /* 0x33000000b8037fae */ /* 0x0003e2000a121846 */
[----:B------:R-:W-:-:S03]  /*9020*/  ISETP.NE.U32.AND P4, PT, R244, RZ, PT ;  /* 0x000000fff400720c */ /* 0x000fc60003f85070 */
[----:B------:R1:W-:Y:S04]  /*9030*/  LDGSTS.E [R3+0x33400], [R186.64], P5 ;  /* 0x33400000ba037fae */ /* 0x0003e8000a921846 */
[----:B------:R-:W2:Y:S01]  /*9040*/  LDL.LU R244, [R1+0x1a4] ;  /* 0x0001a40001f47983 */ /* 0x000ea20000300800 */
[----:B------:R-:W-:-:S04]  /*9050*/  IMAD.WIDE R188, R225, 0x4, R188 ;  /* 0x00000004e1bc7825 */ /* 0x000fc800078e02bc */
[C---:B------:R-:W-:Y:S01]  /*9060*/  IMAD.WIDE R190, R225.reuse, 0x4, R190 ;  /* 0x00000004e1be7825 */ /* 0x040fe200078e02be */
[----:B------:R1:W-:Y:S03]  /*9070*/  LDGSTS.E [R3+0x33800], [R188.64], P4 ;  /* 0x33800000bc037fae */ /* 0x0003e6000a121846 */
[----:B------:R-:W-:-:S04]  /*9080*/  IMAD.WIDE R192, R225, 0x4, R192 ;  /* 0x00000004e1c07825 */ /* 0x000fc800078e02c0 */
[----:B------:R-:W-:-:S04]  /*9090*/  IMAD.WIDE R194, R225, 0x4, R194 ;  /* 0x00000004e1c27825 */ /* 0x000fc800078e02c2 */
[----:B------:R-:W-:Y:S01]  /*90a0*/  IMAD.WIDE R196, R225, 0x4, R196 ;  /* 0x00000004e1c47825 */ /* 0x000fe200078e02c4 */
[----:B----4-:R-:W-:Y:S02]  /*90b0*/  ISETP.NE.U32.AND P5, PT, R249, RZ, PT ;  /* 0x000000fff900720c */ /* 0x010fe40003fa5070 */
[----:B------:R-:W4:Y:S01]  /*90c0*/  LDL.LU R249, [R1+0x1a8] ;  /* 0x0001a80001f97983 */ /* 0x000f220000300800 */
[----:B---3--:R-:W-:-:S03]  /*90d0*/  ISETP.NE.U32.AND P4, PT, R241, RZ, PT ;  /* 0x000000fff100720c */ /* 0x008fc60003f85070 */
[----:B------:R-:W3:Y:S07]  /*90e0*/  LDL.LU R241, [R1+0x1b0] ;  /* 0x0001b00001f17983 */ /* 0x000eee0000300800 */
        /* <DEDUP_REMOVED lines=11> */
[----:B------:R-:W2:Y:S01]  /*91a0*/  LDL.LU R251, [R1+0x1b4] ;  /* 0x0001b40001fb7983 */ /* 0x000ea20000300800 */
[----:B------:R-:W-:-:S04]  /*91b0*/  IMAD.WIDE R198, R225, 0x4, R198 ;  /* 0x00000004e1c67825 */ /* 0x000fc800078e02c6 */
[----:B------:R-:W-:Y:S01]  /*91c0*/  IMAD.WIDE R200, R225, 0x4, R200 ;  /* 0x00000004e1c87825 */ /* 0x000fe200078e02c8 */
[----:B------:R1:W-:Y:S01]  /*91d0*/  LDGSTS.E [R5+0x30e00], [R198.64], P5 ;  /* 0x30e00000c6057fae */ /* 0x0003e2000a921846 */
[----:B------:R-:W-:-:S03]  /*91e0*/  ISETP.NE.U32.AND P5, PT, R242, RZ, PT ;  /* 0x000000fff200720c */ /* 0x000fc60003fa5070 */
[----:B------:R1:W-:Y:S01]  /*91f0*/  LDGSTS.E [R5+0x31200], [R200.64], P4 ;  /* 0x31200000c8057fae */ /* 0x0003e2000a121846 */
[----:B------:R-:W-:Y:S01]  /*9200*/  ISETP.NE.U32.AND P4, PT, R246, RZ, PT ;  /* 0x000000fff600720c */ /* 0x000fe20003f85070 */
[----:B------:R-:W-:-:S04]  /*9210*/  IMAD.WIDE R202, R225, 0x4, R202 ;  /* 0x00000004e1ca7825 */ /* 0x000fc800078e02ca */
[----:B------:R-:W-:-:S04]  /*9220*/  IMAD.WIDE R204, R225, 0x4, R204 ;  /* 0x00000004e1cc7825 */ /* 0x000fc800078e02cc */
        /* <DEDUP_REMOVED lines=9> */
[----:B------:R-:W-:-:S04]  /*92c0*/  IMAD.WIDE R210, R225, 0x4, R210 ;  /* 0x00000004e1d27825 */ /* 0x000fc800078e02d2 */
[----:B------:R-:W-:-:S05]  /*92d0*/  IMAD.WIDE R212, R225, 0x4, R212 ;  /* 0x00000004e1d47825 */ /* 0x000fca00078e02d4 */
[----:B------:R1:W-:Y:S01]  /*92e0*/  LDGSTS.E [R5+0x32600], [R210.64], P5 ;  /* 0x32600000d2057fae */ /* 0x0003e2000a921846 */
[----:B------:R-:W-:-:S04]  /*92f0*/  IMAD.WIDE R214, R225, 0x4, R214 ;  /* 0x00000004e1d67825 */ /* 0x000fc800078e02d6 */
[----:B------:R-:W-:-:S04]  /*9300*/  IMAD.WIDE R216, R225, 0x4, R216 ;  /* 0x00000004e1d87825 */ /* 0x000fc800078e02d8 */
[----:B------:R-:W-:Y:S01]  /*9310*/  IMAD.WIDE R218, R225, 0x4, R218 ;  /* 0x00000004e1da7825 */ /* 0x000fe200078e02da */
[----:B----4-:R-:W-:Y:S02]  /*9320*/  ISETP.NE.U32.AND P4, PT, R249, RZ, PT ;  /* 0x000000fff900720c */ /* 0x010fe40003f85070 */
[----:B---3--:R-:W-:-:S11]  /*9330*/  ISETP.NE.U32.AND P5, PT, R241, RZ, PT ;  /* 0x000000fff100720c */ /* 0x008fd60003fa5070 */
[----:B------:R3:W-:Y:S01]  /*9340*/  LDGSTS.E [R5+0x32a00], [R212.64], P4 ;  /* 0x32a00000d4057fae */ /* 0x0007e2000a121846 */
[----:B------:R-:W-:-:S03]  /*9350*/  ISETP.NE.U32.AND P4, PT, R247, RZ, PT ;  /* 0x000000fff700720c */ /* 0x000fc60003f85070 */
[----:B------:R-:W4:Y:S04]  /*9360*/  LDL.LU R247, [R1+0x1cc] ;  /* 0x0001cc0001f77983 */ /* 0x000f280000300800 */
        /* <DEDUP_REMOVED lines=8> */
[----:B------:R-:W3:Y:S01]  /*93f0*/  LDL.LU R251, [R1+0x1d0] ;  /* 0x0001d00001fb7983 */ /* 0x000ee20000300800 */
[----:B------:R-:W-:-:S03]  /*9400*/  IMAD.WIDE R220, R225, 0x4, R220 ;  /* 0x00000004e1dc7825 */ /* 0x000fc600078e02dc */
[----:B------:R-:W3:Y:S01]  /*9410*/  LDL.LU R244, [R1+0x1d4] ;  /* 0x0001d40001f47983 */ /* 0x000ee20000300800 */
[----:B------:R-:W-:-:S03]  /*9420*/  IMAD.WIDE R222, R225, 0x4, R222 ;  /* 0x00000004e1de7825 */ /* 0x000fc600078e02de */
[----:B------:R1:W-:Y:S01]  /*9430*/  LDGSTS.E [R5+0x33a00], [R220.64], P4 ;  /* 0x33a00000dc057fae */ /* 0x0003e2000a121846 */
[----:B------:R-:W-:-:S03]  /*9440*/  IMAD.WIDE R30, R9, 0x4, R30 ;  /* 0x00000004091e7825 */ /* 0x000fc600078e021e */
[----:B------:R1:W-:Y:S01]  /*9450*/  LDGSTS.E [R5+0x33e00], [R222.64], P5 ;  /* 0x33e00000de057fae */ /* 0x0003e2000a921846 */
[----:B------:R-:W-:-:S03]  /*9460*/  IMAD.WIDE R122, R9, 0x4, R122 ;  /* 0x00000004097a7825 */ /* 0x000fc600078e027a */
[----:B------:R-:W0:Y:S01]  /*9470*/  LDGDEPBAR ;  /* 0x00000000000079af */ /* 0x000e220000000000 */
[----:B------:R-:W-:-:S03]  /*9480*/  IMAD.WIDE R120, R9, 0x4, R120 ;  /* 0x0000000409787825 */ /* 0x000fc600078e0278 */
[----:B------:R1:W-:Y:S01]  /*9490*/  LDGSTS.E [R4+0x10000], [R30.64], P3 ;  /* 0x100000001e047fae */ /* 0x0003e20009921846 */
        /* <DEDUP_REMOVED lines=121> */
[----:B------:R1:W-:Y:S04]  /*9c30*/  LDGSTS.E [R8+0x16e00], [R128.64], P3 ;  /* 0x16e0000080087fae */ /* 0x0003e80009921846 */
[----:B------:R-:W2:Y:S04]  /*9c40*/  LDL.LU R239, [R1+0x1d8] ;  /* 0x0001d80001ef7983 */ /* 0x000ea80000300800 */
[----:B------:R1:W-:Y:S04]  /*9c50*/  LDGSTS.E [R8+0x17600], [R126.64], P3 ;  /* 0x176000007e087fae */ /* 0x0003e80009921846 */
[----:B------:R-:W2:Y:S04]  /*9c60*/  LDL.LU R249, [R1+0x1dc] ;  /* 0x0001dc0001f97983 */ /* 0x000ea80000300800 */
[----:B------:R1:W-:Y:S04]  /*9c70*/  LDGSTS.E [R8+0x17e00], [R124.64], P3 ;  /* 0x17e000007c087fae */ /* 0x0003e80009921846 */
[----:B------:R-:W0:Y:S01]  /*9c80*/  LDGDEPBAR ;  /* 0x00000000000079af */ /* 0x000e220000000000 */
[----:B----4-:R-:W-:-:S03]  /*9c90*/  ISETP.NE.U32.AND P4, PT, R247, RZ, PT ;  /* 0x000000fff700720c */ /* 0x010fc60003f85070 */
[----:B------:R-:W4:Y:S04]  /*9ca0*/  LDL.LU R241, [R1+0x1e0] ;  /* 0x0001e00001f17983 */ /* 0x000f280000300800 */
[----:B------:R-:W4:Y:S01]  /*9cb0*/  LDL.LU R247, [R1+0x1e4] ;  /* 0x0001e40001f77983 */ /* 0x000f220000300800 */
[----:B-1----:R-:W-:-:S03]  /*9cc0*/  IMAD.WIDE R160, R225, 0x4, R160 ;  /* 0x00000004e1a07825 */ /* 0x002fc600078e02a0 */
[----:B------:R-:W-:Y:S01]  /*9cd0*/  BAR.SYNC.DEFER_BLOCKING 0x0 ;  /* 0x0000000000007b1d */ /* 0x000fe20000010000 */
[----:B---3--:R-:W-:-:S05]  /*9ce0*/  ISETP.NE.U32.AND P5, PT, R240, RZ, PT ;  /* 0x000000fff000720c */ /* 0x008fca0003fa5070 */
[----:B------:R-:W3:Y:S01]  /*9cf0*/  LDL.LU R240, [R1+0x1e8] ;  /* 0x0001e80001f07983 */ /* 0x000ee20000300800 */
[----:B------:R-:W-:-:S03]  /*9d00*/  IMAD.WIDE R162, R225, 0x4, R162 ;  /* 0x00000004e1a27825 */ /* 0x000fc600078e02a2 */
[----:B------:R-:W-:Y:S01]  /*9d10*/  @!PT LDS RZ, [RZ] ;  /* 0x00000000fffff984 */ /* 0x000fe20000000800 */
[----:B------:R-:W-:Y:S01]  /*9d20*/  @!PT LDS RZ, [RZ] ;  /* 0x00000000fffff984 */ /* 0x000fe20000000800 */
[----:B------:R-:W-:Y:S01]  /*9d30*/  @!PT LDS RZ, [RZ] ;  /* 0x00000000fffff984 */ /* 0x000fe20000000800 */
[----:B------:R1:W-:Y:S01]  /*9d40*/  LDGSTS.E [R3+0x34000], [R160.64], P4 ;  /* 0x34000000a0037fae */ /* 0x0003e2000a121846 */
[----:B------:R-:W-:-:S03]  /*9d50*/  ISETP.NE.U32.AND P4, PT, R238, RZ, PT ;  /* 0x000000ffee00720c */ /* 0x000fc60003f85070 */
[----:B------:R-:W3:Y:S04]  /*9d60*/  LDL.LU R238, [R1+0x1ec] ;  /* 0x0001ec0001ee7983 */ /* 0x000ee80000300800 */
[----:B------:R1:W-:Y:S01]  /*9d70*/  LDGSTS.E [R3+0x34400], [R162.64], P5 ;  /* 0x34400000a2037fae */ /* 0x0003e2000a921846 */
[----:B------:R-:W-:-:S03]  /*9d80*/  ISETP.NE.U32.AND P5, PT, R251, RZ, PT ;  /* 0x000000fffb00720c */ /* 0x000fc60003fa5070 */
[----:B------:R-:W3:Y:S01]  /*9d90*/  LDL.LU R251, [R1+0x1f0] ;  /* 0x0001f00001fb7983 */ /* 0x000ee20000300800 */
[----:B------:R-:W-:-:S03]  /*9da0*/  IMAD.WIDE R164, R225, 0x4, R164 ;  /* 0x00000004e1a47825 */ /* 0x000fc600078e02a4 */
[----:B------:R-:W3:Y:S04]  /*9db0*/  LDL.LU R245, [R1+0x1f4] ;  /* 0x0001f40001f57983 */ /* 0x000ee80000300800 */
[----:B------:R1:W-:Y:S01]  /*9dc0*/  LDGSTS.E [R3+0x34800], [R164.64], P4 ;  /* 0x34800000a4037fae */ /* 0x0003e2000a121846 */
[----:B------:R-:W-:Y:S01]  /*9dd0*/  ISETP.NE.U32.AND P4, PT, R244, RZ, PT ;  /* 0x000000fff400720c */ /* 0x000fe20003f85070 */
[C---:B------:R-:W-:Y:S02]  /*9de0*/  IMAD.WIDE R166, R225.reuse, 0x4, R166 ;  /* 0x00000004e1a67825 */ /* 0x040fe400078e02a6 */
[----:B------:R-:W3:Y:S02]  /*9df0*/  LDL.LU R244, [R1+0x1f8] ;  /* 0x0001f80001f47983 */ /* 0x000ee40000300800 */
        /* <DEDUP_REMOVED lines=8> */
[----:B--2---:R-:W-:Y:S02]  /*9e80*/  ISETP.NE.U32.AND P5, PT, R239, RZ, PT ;  /* 0x000000ffef00720c */ /* 0x004fe40003fa5070 */
[----:B------:R-:W-:Y:S02]  /*9e90*/  ISETP.NE.U32.AND P4, PT, R249, RZ, PT ;  /* 0x000000fff900720c */ /* 0x000fe40003f85070 */
[----:B------:R-:W2:Y:S09]  /*9ea0*/  LDL.LU R249, [R1+0x1fc] ;  /* 0x0001fc0001f97983 */ /* 0x000eb20000300800 */
[----:B------:R1:W-:Y:S01]  /*9eb0*/  LDGSTS.E [R3+0x35400], [R170.64], P5 ;  /* 0x35400000aa037fae */ /* 0x0003e2000a921846 */
[----:B----4-:R-:W-:-:S03]  /*9ec0*/  ISETP.NE.U32.AND P5, PT, R241, RZ, PT ;  /* 0x000000fff100720c */ /* 0x010fc60003fa5070 */
[----:B------:R4:W-:Y:S01]  /*9ed0*/  LDGSTS.E [R3+0x35800], [R172.64], P4 ;  /* 0x35800000ac037fae */ /* 0x0009e2000a121846 */
[----:B------:R-:W-:-:S03]  /*9ee0*/  ISETP.NE.U32.AND P4, PT, R247, RZ, PT ;  /* 0x000000fff700720c */ /* 0x000fc60003f85070 */
[----:B------:R-:W4:Y:S04]  /*9ef0*/  LDL.LU R241, [R1+0x200] ;  /* 0x0002000001f17983 */ /* 0x000f280000300800 */
[----:B------:R-:W4:Y:S04]  /*9f00*/  LDL.LU R247, [R1+0x204] ;  /* 0x0002040001f77983 */ /* 0x000f280000300800 */
[----:B------:R1:W-:Y:S01]  /*9f10*/  LDGSTS.E [R3+0x35c00], [R174.64], P5 ;  /* 0x35c00000ae037fae */ /* 0x0003e2000a921846 */
[----:B---3--:R-:W-:-:S03]  /*9f20*/  ISETP.NE.U32.AND P5, PT, R240, RZ, PT ;  /* 0x000000fff000720c */ /* 0x008fc60003fa5070 */
[----:B------:R3:W-:Y:S04]  /*9f30*/  LDGSTS.E [R3+0x36000], [R176.64], P4 ;  /* 0x36000000b0037fae */ /* 0x0007e8000a121846 */
[----:B------:R-:W3:Y:S06]  /*9f40*/  LDL.LU R240, [R1+0x208] ;  /* 0x0002080001f07983 */ /* 0x000eec0000300800 */
[----:B------:R1:W-:Y:S01]  /*9f50*/  LDGSTS.E [R3+0x36400], [R178.64], P5 ;  /* 0x36400000b2037fae */ /* 0x0003e2000a921846 */
[----:B------:R-:W-:-:S03]  /*9f60*/  ISETP.NE.U32.AND P4, PT, R238, RZ, PT ;  /* 0x000000ffee00720c */ /* 0x000fc60003f85070 */
[----:B------:R-:W3:Y:S01]  /*9f70*/  LDL.LU R238, [R1+0x20c] ;  /* 0x00020c0001ee7983 */ /* 0x000ee20000300800 */
[----:B------:R-:W-:-:S03]  /*9f80*/  ISETP.NE.U32.AND P5, PT, R251, RZ, PT ;  /* 0x000000fffb00720c */ /* 0x000fc60003fa5070 */
[----:B------:R-:W3:Y:S04]  /*9f90*/  LDL.LU R251, [R1+0x210] ;  /* 0x0002100001fb7983 */ /* 0x000ee80000300800 */
[----:B------:R-:W3:Y:S04]  /*9fa0*/  LDL.LU R242, [R1+0x214] ;  /* 0x0002140001f27983 */ /* 0x000ee80000300800 */
[----:B------:R-:W3:Y:S01]  /*9fb0*/  LDL.LU R246, [R1+0x218] ;  /* 0x0002180001f67983 */ /* 0x000ee20000300800 */
[----:B------:R-:W-:-:S03]  /*9fc0*/  IMAD.WIDE R180, R225, 0x4, R180 ;  /* 0x00000004e1b47825 */ /* 0x000fc600078e02b4 */
[----:B------:R-:W3:Y:S04]  /*9fd0*/  LDL.LU R239, [R1+0x21c] ;  /* 0x00021c0001ef7983 */ /* 0x000ee80000300800 */
[----:B------:R1:W-:Y:S01]  /*9fe0*/  LDGSTS.E [R3+0x36800], [R180.64], P4 ;  /* 0x36800000b4037fae */ /* 0x0003e2000a121846 */
[----:B------:R-:W-:-:S03]  /*9ff0*/  ISETP.NE.U32.AND P4, PT, R245, RZ, PT ;  /* 0x000000fff500720c */ /* 0x000fc60003f85070 */
[----:B------:R-:W3:Y:S01]  /*a000*/  LDL.LU R245, [R1+0x220] ;  /* 0x0002200001f57983 */ /* 0x000ee20000300800 */
[----:B------:R-:W-:-:S04]  /*a010*/  IMAD.WIDE R182, R225, 0x4, R182 ;  /* 0x00000004e1b67825 */ /* 0x000fc800078e02b6 */
[----:B------:R-:W-:Y:S01]  /*a020*/  IMAD.WIDE R184, R225, 0x4, R184 ;  /* 0x00000004e1b87825 */ /* 0x000fe200078e02b8 */
[----:B------:R1:W-:Y:S01]  /*a030*/  LDGSTS.E [R3+0x36c00], [R182.64], P5 ;  /* 0x36c00000b6037fae */ /* 0x0003e2000a921846 */
[----:B------:R-:W-:-:S03]  /*a040*/  ISETP.NE.U32.AND P5, PT, R244, RZ, PT ;  /* 0x000000fff400720c */ /* 0x000fc60003fa5070 */
[----:B------:R1:W-:Y:S04]  /*a050*/  LDGSTS.E [R3+0x37000], [R184.64], P4 ;  /* 0x37000000b8037fae */ /* 0x0003e8000a121846 */
[----:B------:R-:W3:Y:S01]  /*a060*/  LDL.LU R244, [R1+0x224] ;  /* 0x0002240001f47983 */ /* 0x000ee20000300800 */
[----:B------:R-:W-:-:S04]  /*a070*/  IMAD.WIDE R186, R225, 0x4, R186 ;  /* 0x00000004e1ba7825 */ /* 0x000fc800078e02ba */
[C---:B------:R-:W-:Y:S01]  /*a080*/  IMAD.WIDE R188, R225.reuse, 0x4, R188 ;  /* 0x00000004e1bc7825 */ /* 0x040fe200078e02bc */
[----:B------:R1:W-:Y:S03]  /*a090*/  LDGSTS.E [R3+0x37400], [R186.64], P5 ;  /* 0x37400000ba037fae */ /* 0x0003e6000a921846 */
[----:B------:R-:W-:-:S04]  /*a0a0*/  IMAD.WIDE R190, R225, 0x4, R190 ;  /* 0x00000004e1be7825 */ /* 0x000fc800078e02be */
[----:B------:R-:W-:-:S04]  /*a0b0*/  IMAD.WIDE R192, R225, 0x4, R192 ;  /* 0x00000004e1c07825 */ /* 0x000fc800078e02c0 */
[----:B------:R-:W-:Y:S01]  /*a0c0*/  IMAD.WIDE R194, R225, 0x4, R194 ;  /* 0x00000004e1c27825 */ /* 0x000fe200078e02c2 */
[----:B--2---:R-:W-:Y:S02]  /*a0d0*/  ISETP.NE.U32.AND P4, PT, R249, RZ, PT ;  /* 0x000000fff900720c */ /* 0x004fe40003f85070 */
[----:B------:R-:W2:Y:S11]  /*a0e0*/  LDL.LU R249, [R1+0x228] ;  /* 0x0002280001f97983 */ /* 0x000eb60000300800 */
[----:B------:R1:W-:Y:S01]  /*a0f0*/  LDGSTS.E [R3+0x37800], [R188.64], P4 ;  /* 0x37800000bc037fae */ /* 0x0003e2000a121846 */
[----:B----4-:R-:W-:-:S03]  /*a100*/  ISETP.NE.U32.AND P5, PT, R241, RZ, PT ;  /* 0x000000fff100720c */ /* 0x010fc60003fa5070 */
[----:B------:R-:W4:Y:S01]  /*a110*/  LDL.LU R241, [R1+0x22c] ;  /* 0x00022c0001f17983 */ /* 0x000f220000300800 */
[----:B------:R-:W-:-:S03]  /*a120*/  ISETP.NE.U32.AND P4, PT, R247, RZ, PT ;  /* 0x000000fff700720c */ /* 0x000fc60003f85070 */
[----:B------:R-:W4:Y:S06]  /*a130*/  LDL.LU R247, [R1+0x230] ;  /* 0x0002300001f77983 */ /* 0x000f2c0000300800 */
        /* <DEDUP_REMOVED lines=8> */
[----:B------:R-:W3:Y:S01]  /*a1c0*/  LDL.LU R251, [R1+0x23c] ;  /* 0x00023c0001fb7983 */ /* 0x000ee20000300800 */
        /* <DEDUP_REMOVED lines=22> */
[----:B------:R-:W-:-:S04]  /*a330*/  IMAD.WIDE R216, R225, 0x4, R216 ;  /* 0x00000004e1d87825 */ /* 0x000fc800078e02d8 */
[----:B------:R-:W-:Y:S01]  /*a340*/  IMAD.WIDE R218, R225, 0x4, R218 ;  /* 0x00000004e1da7825 */ /* 0x000fe200078e02da */
[----:B------:R-:W-:-:S03]  /*a350*/  ISETP.NE.U32.AND P3, PT, R15, RZ, PT ;  /* 0x000000ff0f00720c */ /* 0x000fc60003f65070 */
[----:B------:R-:W-:-:S04]  /*a360*/  IMAD.WIDE R220, R225, 0x4, R220 ;  /* 0x00000004e1dc7825 */ /* 0x000fc800078e02dc */
        /* <DEDUP_REMOVED lines=24> */
[----:B------:R-:W-:Y:S01]  /*a4f0*/  IMAD.WIDE R80, R9, 0x4, R80 ;  /* 0x0000000409507825 */ /* 0x000fe200078e0250 */
[----:B--2---:R-:W-:-:S13]  /*a500*/  ISETP.NE.U32.AND P5, PT, R249, RZ, PT ;  /* 0x000000fff900720c */ /* 0x004fda0003fa5070 */
[----:B------:R2:W-:Y:S01]  /*a510*/  LDGSTS.E [R5+0x36600], [R210.64], P5 ;  /* 0x36600000d2057fae */ /* 0x0005e2000a921846 */
[----:B----4-:R-:W-:Y:S02]  /*a520*/  ISETP.NE.U32.AND P4, PT, R241, RZ, PT ;  /* 0x000000fff100720c */ /* 0x010fe40003f85070 */
[----:B------:R-:W-:-:S11]  /*a530*/  ISETP.NE.U32.AND P5, PT, R247, RZ, PT ;  /* 0x000000fff700720c */ /* 0x000fd60003fa5070 */
[----:B------:R4:W-:Y:S04]  /*a540*/  LDGSTS.E [R5+0x36a00], [R212.64], P4 ;  /* 0x36a00000d4057fae */ /* 0x0009e8000a121846 */
[----:B------:R1:W-:Y:S01]  /*a550*/  LDGSTS.E [R5+0x36e00], [R214.64], P5 ;  /* 0x36e00000d6057fae */ /* 0x0003e2000a921846 */
[----:B---3--:R-:W-:-:S13]  /*a560*/  ISETP.NE.U32.AND P4, PT, R240, RZ, PT ;  /* 0x000000fff000720c */ /* 0x008fda0003f85070 */
[----:B------:R3:W-:Y:S01]  /*a570*/  LDGSTS.E [R5+0x37200], [R216.64], P4 ;  /* 0x37200000d8057fae */ /* 0x0007e2000a121846 */
[----:B------:R-:W-:Y:S02]  /*a580*/  ISETP.NE.U32.AND P5, PT, R238, RZ, PT ;  /* 0x000000ffee00720c */ /* 0x000fe40003fa5070 */
[----:B------:R-:W-:-:S11]  /*a590*/  ISETP.NE.U32.AND P4, PT, R251, RZ, PT ;  /* 0x000000fffb00720c */ /* 0x000fd60003f85070 */
[----:B------:R1:W-:Y:S01]  /*a5a0*/  LDGSTS.E [R5+0x37600], [R218.64], P5 ;  /* 0x37600000da057fae */ /* 0x0003e2000a921846 */
[----:B------:R-:W-:Y:S01]  /*a5b0*/  ISETP.NE.U32.AND P5, PT, R2, RZ, PT ;  /* 0x000000ff0200720c */ /* 0x000fe20003fa5070 */
[----:B------:R-:W-:-:S04]  /*a5c0*/  IMAD.WIDE R78, R9, 0x4, R78 ;  /* 0x00000004094e7825 */ /* 0x000fc800078e024e */
[----:B------:R-:W-:-:S04]  /*a5d0*/  IMAD.WIDE R76, R9, 0x4, R76 ;  /* 0x00000004094c7825 */ /* 0x000fc800078e024c */
[C---:B------:R-:W-:Y:S01]  /*a5e0*/  IMAD.WIDE R74, R9.reuse, 0x4, R74 ;  /* 0x00000004094a7825 */ /* 0x040fe200078e024a */
[----:B------:R1:W-:Y:S04]  /*a5f0*/  LDGSTS.E [R5+0x37a00], [R220.64], P4 ;  /* 0x37a00000dc057fae */ /* 0x0003e8000a121846 */
[----:B------:R1:W-:Y:S04]  /*a600*/  LDGSTS.E [R5+0x37e00], [R222.64], P5 ;  /* 0x37e00000de057fae */ /* 0x0003e8000a921846 */
[----:B------:R-:W0:Y:S04]  /*a610*/  LDGDEPBAR ;  /* 0x00000000000079af */ /* 0x000e280000000000 */
        /* <DEDUP_REMOVED lines=101> */
[----:B------:R-:W0:Y:S01]  /*ac70*/  LDGDEPBAR ;  /* 0x00000000000079af */ /* 0x000e220000000000 */
[----:B------:R-:W-:-:S02]  /*ac80*/  ISETP.NE.U32.AND P5, PT, R226, RZ, PT ;  /* 0x000000ffe200720c */ /* 0x000fc40003fa5070 */
[----:B------:R-:W-:Y:S01]  /*ac90*/  LOP3.LUT R251, R0, 0x14, RZ, 0xfc, !PT ;  /* 0x0000001400fb7812 */ /* 0x000fe200078efcff */
[----:B------:R2:W5:Y:S01]  /*aca0*/  LDL.LU R2, [R1+0x340] ;  /* 0x0003400001027983 */ /* 0x0005620000300800 */
[----:B-1----:R-:W-:-:S03]  /*acb0*/  IMAD.WIDE R160, R225, 0x4, R160 ;  /* 0x00000004e1a07825 */ /* 0x002fc600078e02a0 */
[----:B------:R-:W-:Y:S01]  /*acc0*/  BAR.SYNC.DEFER_BLOCKING 0x0 ;  /* 0x0000000000007b1d */ /* 0x000fe20000010000 */
[----:B------:R-:W-:Y:S02]  /*acd0*/  ISETP.GE.AND P3, PT, R251, UR4, PT ;  /* 0x00000004fb007c0c */ /* 0x000fe4000bf66270 */
[C---:B------:R-:W-:Y:S02]  /*ace0*/  LOP3.LUT R251, R0.reuse, 0x18, RZ, 0xfc, !PT ;  /* 0x0000001800fb7812 */ /* 0x040fe400078efcff */
[----:B------:R-:W-:Y:S02]  /*acf0*/  SEL R29, RZ, 0x4, P3 ;  /* 0x00000004ff1d7807 */ /* 0x000fe40001800000 */
[----:B------:R-:W-:Y:S02]  /*ad00*/  ISETP.GE.AND P4, PT, R251, UR4, PT ;  /* 0x00000004fb007c0c */ /* 0x000fe4000bf86270 */
[----:B------:R-:W-:Y:S02]  /*ad10*/  LOP3.LUT R238, R0, 0x1c, RZ, 0xfc, !PT ;  /* 0x0000001c00ee7812 */ /* 0x000fe400078efcff */
[----:B------:R-:W-:-:S02]  /*ad20*/  SEL R29, R29, RZ, P2 ;  /* 0x000000ff1d1d7207 */ /* 0x000fc40001000000 */
[----:B------:R-:W-:Y:S02]  /*ad30*/  SEL R148, RZ, 0x4, P4 ;  /* 0x00000004ff947807 */ /* 0x000fe40002000000 */
[----:B------:R-:W-:Y:S02]  /*ad40*/  ISETP.GE.AND P4, PT, R238, UR4, PT ;  /* 0x00000004ee007c0c */ /* 0x000fe4000bf86270 */
[----:B------:R-:W-:Y:S01]  /*ad50*/  LOP3.LUT R251, R0, 0x20, RZ, 0xfc, !PT ;  /* 0x0000002000fb7812 */ /* 0x000fe200078efcff */
[----:B------:R-:W-:Y:S01]  /*ad60*/  @!PT LDS RZ, [RZ] ;  /* 0x00000000fffff984 */ /* 0x000fe20000000800 */
[----:B------:R-:W-:Y:S01]  /*ad70*/  @!PT LDS RZ, [RZ] ;  /* 0x00000000fffff984 */ /* 0x000fe20000000800 */
[----:B------:R-:W-:Y:S01]  /*ad80*/  @!PT LDS RZ, [RZ] ;  /* 0x00000000fffff984 */ /* 0x000fe20000000800 */
[----:B------:R1:W-:Y:S01]  /*ad90*/  LDGSTS.E [R3+0x38000], [R160.64], P5 ;  /* 0x38000000a0037fae */ /* 0x0003e2000a921846 */
[----:B------:R-:W-:Y:S01]  /*ada0*/  ISETP.NE.U32.AND P5, PT, R227, RZ, PT ;  /* 0x000000ffe300720c */ /* 0x000fe20003fa5070 */
[----:B------:R-:W-:Y:S01]  /*adb0*/  IMAD.WIDE R162, R225, 0x4, R162 ;  /* 0x00000004e1a27825 */ /* 0x000fe200078e02a2 */
[----:B------:R-:W-:Y:S02]  /*adc0*/  ISETP.NE.U32.AND P3, PT, R29, RZ, PT ;  /* 0x000000ff1d00720c */ /* 0x000fe40003f65070 */
[----:B------:R-:W-:-:S02]  /*add0*/  SEL R29, RZ, 0x4, P4 ;  /* 0x00000004ff1d7807 */ /* 0x000fc40002000000 */
[----:B------:R-:W-:Y:S02]  /*ade0*/  ISETP.GE.AND P4, PT, R251, UR4, PT ;  /* 0x00000004fb007c0c */ /* 0x000fe4000bf86270 */
[C---:B------:R-:W-:Y:S02]  /*adf0*/  LOP3.LUT R251, R0.reuse, 0x24, RZ, 0xfc, !PT ;  /* 0x0000002400fb7812 */ /* 0x040fe400078efcff */
[----:B------:R-:W-:-:S03]  /*ae00*/  LOP3.LUT R238, R0, 0x28, RZ, 0xfc, !PT ;  /* 0x0000002800ee7812 */ /* 0x000fc600078efcff */
[----:B------:R1:W-:Y:S01]  /*ae10*/  LDGSTS.E [R3+0x38400], [R162.64], P5 ;  /* 0x38400000a2037fae */ /* 0x0003e2000a921846 */
[----:B------:R-:W-:Y:S02]  /*ae20*/  ISETP.GE.AND P5, PT, R251, UR4, PT ;  /* 0x00000004fb007c0c */ /* 0x000fe4000bfa6270 */
[----:B------:R-:W-:Y:S02]  /*ae30*/  LOP3.LUT R251, R0, 0x2c, RZ, 0xfc, !PT ;  /* 0x0000002c00fb7812 */ /* 0x000fe400078efcff */
[----:B------:R-:W-:Y:S02]  /*ae40*/  SEL R224, RZ, 0x4, P5 ;  /* 0x00000004ffe07807 */ /* 0x000fe40002800000 */
[----:B------:R-:W-:Y:S02]  /*ae50*/  ISETP.GE.AND P5, PT, R238, UR4, PT ;  /* 0x00000004ee007c0c */ /* 0x000fe4000bfa6270 */
[----:B------:R-:W-:Y:S02]  /*ae60*/  SEL R148, R148, RZ, P2 ;  /* 0x000000ff94947207 */ /* 0x000fe40001000000 */
[----:B-1----:R-:W-:-:S02]  /*ae70*/  SEL R162, RZ, 0x4, P5 ;  /* 0x00000004ffa27807 */ /* 0x002fc40002800000 */
[----:B------:R-:W-:Y:S02]  /*ae80*/  ISETP.GE.AND P5, PT, R251, UR4, PT ;  /* 0x00000004fb007c0c */ /* 0x000fe4000bfa6270 */
[----:B------:R-:W-:Y:S02]  /*ae90*/  LOP3.LUT R251, R0, 0x30, RZ, 0xfc, !PT ;  /* 0x0000003000fb7812 */ /* 0x000fe400078efcff */
[----:B------:R-:W-:Y:S02]  /*aea0*/  SEL R161, RZ, 0x4, P4 ;  /* 0x00000004ffa17807 */ /* 0x000fe40002000000 */
[----:B------:R-:W-:Y:S02]  /*aeb0*/  ISETP.NE.U32.AND P4, PT, R148, RZ, PT ;  /* 0x000000ff9400720c */ /* 0x000fe40003f85070 */
[----:B------:R-:W-:Y:S02]  /*aec0*/  SEL R148, RZ, 0x4, P5 ;  /* 0x00000004ff947807 */ /* 0x000fe40002800000 */
[----:B------:R-:W-:-:S02]  /*aed0*/  ISETP.GE.AND P5, PT, R251, UR4, PT ;  /* 0x00000004fb007c0c */ /* 0x000fc4000bfa6270 */
[----:B------:R-:W-:Y:S02]  /*aee0*/  LOP3.LUT R238, R0, 0x34, RZ, 0xfc, !PT ;  /* 0x0000003400ee7812 */ /* 0x000fe400078efcff */
[----:B------:R-:W-:Y:S02]  /*aef0*/  SEL R163, RZ, 0x4, P5 ;  /* 0x00000004ffa37807 */ /* 0x000fe40002800000 */
[----:B------:R-:W-:Y:S01]  /*af00*/  ISETP.GE.AND P5, PT, R238, UR4, PT ;  /* 0x00000004ee007c0c */ /* 0x000fe2000bfa6270 */
[----:B------:R-:W-:Y:S01]  /*af10*/  IMAD.WIDE R164, R225, 0x4, R164 ;  /* 0x00000004e1a47825 */ /* 0x000fe200078e02a4 */
[----:B------:R-:W-:Y:S02]  /*af20*/  LOP3.LUT R251, R0, 0x38, RZ, 0xfc, !PT ;  /* 0x0000003800fb7812 */ /* 0x000fe400078efcff */
[----:B------:R-:W-:Y:S02]  /*af30*/  SEL R29, R29, RZ, P2 ;  /* 0x000000ff1d1d7207 */ /* 0x000fe40001000000 */
[----:B------:R-:W-:Y:S01]  /*af40*/  SEL R160, RZ, 0x4, P5 ;  /* 0x00000004ffa07807 */ /* 0x000fe20002800000 */
[----:B------:R1:W-:Y:S01]  /*af50*/  LDGSTS.E [R3+0x38800], [R164.64], P1 ;  /* 0x38800000a4037fae */ /* 0x0003e20008921846 */
[----:B------:R-:W-:-:S02]  /*af60*/  ISETP.GE.AND P5, PT, R251, UR4, PT ;  /* 0x00000004fb007c0c */ /* 0x000fc4000bfa6270 */
[----:B------:R-:W-:Y:S02]  /*af70*/  ISETP.NE.U32.AND P1, PT, R29, RZ, PT ;  /* 0x000000ff1d00720c */ /* 0x000fe40003f25070 */
[----:B------:R-:W-:Y:S02]  /*af80*/  SEL R29, RZ, 0x4, P5 ;  /* 0x00000004ff1d7807 */ /* 0x000fe40002800000 */
[----:B------:R-:W-:Y:S01]  /*af90*/  ISETP.NE.U32.AND P5, PT, R228, RZ, PT ;  /* 0x000000ffe400720c */ /* 0x000fe20003fa5070 */
[----:B------:R-:W-:Y:S01]  /*afa0*/  IMAD.WIDE R166, R225, 0x4, R166 ;  /* 0x00000004e1a67825 */ /* 0x000fe200078e02a6 */
[----:B------:R-:W-:-:S03]  /*afb0*/  SEL R161, R161, RZ, P2 ;  /* 0x000000ffa1a17207 */ /* 0x000fc60001000000 */
[----:B------:R-:W-:-:S08]  /*afc0*/  IMAD.WIDE R168, R225, 0x4, R168 ;  /* 0x00000004e1a87825 */ /* 0x000fd000078e02a8 */
[----:B------:R1:W-:Y:S01]  /*afd0*/  LDGSTS.E [R3+0x38c00], [R166.64], P5 ;  /* 0x38c00000a6037fae */ /* 0x0003e2000a921846 */
[----:B------:R-:W-:Y:S01]  /*afe0*/  ISETP.NE.U32.AND P5, PT, R161, RZ, PT ;  /* 0x000000ffa100720c */ /* 0x000fe20003fa5070 */
[C---:B------:R-:W-:Y:S02]  /*aff0*/  IMAD.WIDE R170, R225.reuse, 0x4, R170 ;  /* 0x00000004e1aa7825 */ /* 0x040fe400078e02aa */
[----:B------:R1:W-:Y:S02]  /*b000*/  LDGSTS.E [R3+0x39000], [R168.64], P6 ;  /* 0x39000000a8037fae */ /* 0x0003e4000b121846 */
[C---:B------:R-:W-:Y:S02]  /*b010*/  IMAD.WIDE R172, R225.reuse, 0x4, R172 ;  /* 0x00000004e1ac7825 */ /* 0x040fe400078e02ac */
[----:B------:R1:W-:Y:S02]  /*b020*/  LDGSTS.E [R3+0x39400], [R170.64], P3 ;  /* 0x39400000aa037fae */ /* 0x0003e40009921846 */
[----:B------:R-:W-:-:S02]  /*b030*/  IMAD.WIDE R174, R225, 0x4, R174 ;  /* 0x00000004e1ae7825 */ /* 0x000fc400078e02ae */
[----:B------:R1:W-:Y:S02]  /*b040*/  LDGSTS.E [R3+0x39800], [R172.64], P4 ;  /* 0x39800000ac037fae */ /* 0x0003e4000a121846 */
[----:B------:R-:W-:Y:S02]  /*b050*/  IMAD.WIDE R176, R225, 0x4, R176 ;  /* 0x00000004e1b07825 */ /* 0x000fe400078e02b0 */
[----:B------:R1:W-:Y:S04]  /*b060*/  LDGSTS.E [R3+0x39c00], [R174.64], P1 ;  /* 0x39c00000ae037fae */ /* 0x0003e80008921846 */
[----:B------:R1:W-:Y:S04]  /*b070*/  LDGSTS.E [R3+0x3a000], [R176.64], P5 ;  /* 0x3a000000b0037fae */ /* 0x0003e8000a921846 */
[----:B-1----:R-:W1:Y:S01]  /*b080*/  S2R R177, SR_TID.X ;  /* 0x0000000000b17919 */ /* 0x002e620000002100 */
[----:B------:R-:W-:-:S02]  /*b090*/  SEL R224, R224, RZ, P2 ;  /* 0x000000ffe0e07207 */ /* 0x000fc40001000000 */
[----:B------:R-:W-:Y:S02]  /*b0a0*/  SEL R162, R162, RZ, P2 ;  /* 0x000000ffa2a27207 */ /* 0x000fe40001000000 */
[----:B------:R-:W-:Y:S02]  /*b0b0*/  SEL R163, R163, RZ, P2 ;  /* 0x000000ffa3a37207 */ /* 0x000fe40001000000 */
[----:B------:R-:W-:Y:S02]  /*b0c0*/  ISETP.NE.U32.AND P6, PT, R224, RZ, PT ;  /* 0x000000ffe000720c */ /* 0x000fe40003fc5070 */
[----:B------:R-:W-:Y:S02]  /*b0d0*/  ISETP.NE.U32.AND P3, PT, R162, RZ, PT ;  /* 0x000000ffa200720c */ /* 0x000fe40003f65070 */
[----:B------:R-:W-:Y:S02]  /*b0e0*/  SEL R148, R148, RZ, P2 ;  /* 0x000000ff94947207 */ /* 0x000fe40001000000 */
[----:B------:R-:W-:-:S02]  /*b0f0*/  ISETP.NE.U32.AND P1, PT, R163, RZ, PT ;  /* 0x000000ffa300720c */ /* 0x000fc40003f25070 */
[----:B------:R-:W-:Y:S01]  /*b100*/  ISETP.NE.U32.AND P4, PT, R148, RZ, PT ;  /* 0x000000ff9400720c */ /* 0x000fe20003f85070 */
[----:B------:R-:W-:-:S04]  /*b110*/  IMAD.WIDE R178, R225, 0x4, R178 ;  /* 0x00000004e1b27825 */ /* 0x000fc800078e02b2 */
[C---:B------:R-:W-:Y:S01]  /*b120*/  IMAD.WIDE R180, R225.reuse, 0x4, R180 ;  /* 0x00000004e1b47825 */ /* 0x040fe200078e02b4 */
[----:B------:R2:W-:Y:S01]  /*b130*/  LDGSTS.E [R3+0x3a400], [R178.64], P6 ;  /* 0x3a400000b2037fae */ /* 0x0005e2000b121846 */
[----:B-1----:R-:W-:Y:S02]  /*b140*/  SHF.R.U32.HI R163, RZ, 0x6, R177 ;  /* 0x00000006ffa37819 */ /* 0x002fe400000116b1 */
[----:B------:R-:W-:Y:S01]  /*b150*/  IMAD.WIDE R182, R225, 0x4, R182 ;  /* 0x00000004e1b67825 */ /* 0x000fe200078e02b6 */
[----:B------:R-:W-:Y:S01]  /*b160*/  SEL R29, R29, RZ, P2 ;  /* 0x000000ff1d1d7207 */ /* 0x000fe20001000000 */
[----:B------:R1:W-:Y:S01]  /*b170*/  LDGSTS.E [R3+0x3a800], [R180.64], P3 ;  /* 0x3a800000b4037fae */ /* 0x0003e20009921846 */
[----:B------:R-:W-:Y:S01]  /*b180*/  SGXT.U32 R163, R163, 0x1 ;  /* 0x00000001a3a3781a */ /* 0x000fe20000000000 */
[----:B------:R-:W-:Y:S01]  /*b190*/  IMAD.WIDE R184, R225, 0x4, R184 ;  /* 0x00000004e1b87825 */ /* 0x000fe200078e02b8 */
[----:B------:R-:W-:Y:S01]  /*b1a0*/  LOP3.LUT R251, R0, 0x2, RZ, 0xfc, !PT ;  /* 0x0000000200fb7812 */ /* 0x000fe200078efcff */
[----:B------:R1:W-:Y:S01]  /*b1b0*/  LDGSTS.E [R3+0x3ac00], [R182.64], P4 ;  /* 0x3ac00000b6037fae */ /* 0x0003e2000a121846 */
[----:B------:R-:W-:-:S02]  /*b1c0*/  LOP3.LUT R163, R163, 0x3c, RZ, 0xfc, !PT ;  /* 0x0000003ca3a37812 */ /* 0x000fc400078efcff */
[----:B------:R-:W-:Y:S01]  /*b1d0*/  ISETP.NE.U32.AND P6, PT, R29, RZ, PT ;  /* 0x000000ff1d00720c */ /* 0x000fe20003fc5070 */
[----:B------:R1:W-:Y:S01]  /*b1e0*/  LDGSTS.E [R3+0x3b000], [R184.64], P1 ;  /* 0x3b000000b8037fae */ /* 0x0003e20008921846 */
[----:B------:R-:W-:Y:S02]  /*b1f0*/  ISETP.GE.AND P3, PT, R163, UR4, PT ;  /* 0x00000004a3007c0c */ /* 0x000fe4000bf66270 */
[----:B------:R-:W-:Y:S01]  /*b200*/  SEL R160, R160, RZ, P2 ;  /* 0x000000ffa0a07207 */ /* 0x000fe20001000000 */
[----:B------:R-:W1:Y:S01]  /*b210*/  S2R R169, SR_TID.X ;  /* 0x0000000000a97919 */ /* 0x000e620000002100 */
[----:B------:R-:W-:Y:S02]  /*b220*/  SEL R29, RZ, 0x4, P3 ;  /* 0x00000004ff1d7807 */ /* 0x000fe40001800000 */
[----:B------:R-:W-:Y:S02]  /*b230*/  ISETP.GE.AND P1, PT, R251, UR4, PT ;  /* 0x00000004fb007c0c */ /* 0x000fe4000bf26270 */
[----:B------:R-:W-:-:S02]  /*b240*/  ISETP.NE.U32.AND P5, PT, R160, RZ, PT ;  /* 0x000000ffa000720c */ /* 0x000fc40003fa5070 */
[----:B------:R-:W-:Y:S02]  /*b250*/  SEL R29, R29, RZ, P2 ;  /* 0x000000ff1d1d7207 */ /* 0x000fe40001000000 */
[----:B------:R-:W-:Y:S02]  /*b260*/  SEL R148, RZ, 0x4, P1 ;  /* 0x00000004ff947807 */ /* 0x000fe40000800000 */
[----:B------:R-:W-:Y:S02]  /*b270*/  LOP3.LUT R251, R0, 0x6, RZ, 0xfc, !PT ;  /* 0x0000000600fb7812 */ /* 0x000fe400078efcff */
[----:B------:R-:W-:Y:S02]  /*b280*/  ISETP.NE.U32.AND P3, PT, R29, RZ, PT ;  /* 0x000000ff1d00720c */ /* 0x000fe40003f65070 */
[----:B------:R-:W-:Y:S01]  /*b290*/  SEL R29, R148, RZ, P2 ;  /* 0x000000ff941d7207 */ /* 0x000fe20001000000 */
[----:B------:R-:W1:Y:S01]  /*b2a0*/  S2R R162, SR_TID.X ;  /* 0x0000000000a27919 */ /* 0x000e620000002100 */
[----:B------:R-:W-:Y:S01]  /*b2b0*/  ISETP.GE.AND P4, PT, R251, UR4, PT ;  /* 0x00000004fb007c0c */ /* 0x000fe2000bf86270 */
[----:B------:R-:W-:Y:S01]  /*b2c0*/  IMAD.WIDE R186, R225, 0x4, R186 ;  /* 0x00000004e1ba7825 */ /* 0x000fe200078e02ba */
[----:B------:R-:W-:-:S02]  /*b2d0*/  ISETP.NE.U32.AND P1, PT, R29, RZ, PT ;  /* 0x000000ff1d00720c */ /* 0x000fc40003f25070 */
[----:B------:R-:W-:Y:S02]  /*b2e0*/  SEL R29, RZ, 0x4, P4 ;  /* 0x00000004ff1d7807 */ /* 0x000fe40002000000 */
[C---:B------:R-:W-:Y:S01]  /*b2f0*/  LOP3.LUT R238, R0.reuse, 0xa, RZ, 0xfc, !PT ;  /* 0x0000000a00ee7812 */ /* 0x040fe200078efcff */
[----:B------:R-:W-:Y:S01]  /*b300*/  IMAD.WIDE R188, R225, 0x4, R188 ;  /* 0x00000004e1bc7825 */ /* 0x000fe200078e02bc */
[----:B------:R-:W-:Y:S01]  /*b310*/  LOP3.LUT R251, R0, 0xe, RZ, 0xfc, !PT ;  /* 0x0000000e00fb7812 */ /* 0x000fe200078efcff */
[----:B------:R1:W-:Y:S01]  /*b320*/  LDGSTS.E [R3+0x3b400], [R186.64], P5 ;  /* 0x3b400000ba037fae */ /* 0x0003e2000a921846 */
[----:B------:R-:W-:Y:S02]  /*b330*/  SEL R29, R29, RZ, P2 ;  /* 0x000000ff1d1d7207 */ /* 0x000fe40001000000 */
[----:B------:R-:W-:Y:S01]  /*b340*/  ISETP.GE.AND P5, PT, R238, UR4, PT ;  /* 0x00000004ee007c0c */ /* 0x000fe2000bfa6270 */
[----:B------:R1:W-:Y:S01]  /*b350*/  LDGSTS.E [R3+0x3b800], [R188.64], P6 ;  /* 0x3b800000bc037fae */ /* 0x0003e2000b121846 */
[----:B------:R-:W-:-:S02]  /*b360*/  ISETP.GE.AND P4, PT, R251, UR4, PT ;  /* 0x00000004fb007c0c */ /* 0x000fc4000bf86270 */
[C---:B------:R-:W-:Y:S01]  /*b370*/  LOP3.LUT R251, R0.reuse, 0x12, RZ, 0xfc, !PT ;  /* 0x0000001200fb7812 */ /* 0x040fe200078efcff */
[----:B------:R-:W2:Y:S01]  /*b380*/  S2R R170, SR_TID.X ;  /* 0x0000000000aa7919 */ /* 0x000ea20000002100 */
[----:B------:R-:W-:Y:S02]  /*b390*/  ISETP.NE.U32.AND P6, PT, R29, RZ, PT ;  /* 0x000000ff1d00720c */ /* 0x000fe40003fc5070 */
[----:B------:R-:W-:Y:S02]  /*b3a0*/  SEL R148, RZ, 0x4, P5 ;  /* 0x00000004ff947807 */ /* 0x000fe40002800000 */
[----:B------:R-:W-:Y:S02]  /*b3b0*/  ISETP.GE.AND P5, PT, R251, UR4, PT ;  /* 0x00000004fb007c0c */ /* 0x000fe4000bfa6270 */
[----:B------:R-:W-:Y:S01]  /*b3c0*/  SEL R29, RZ, 0x4, P4 ;  /* 0x00000004ff1d7807 */ /* 0x000fe20002000000 */
[----:B------:R-:W-:Y:S01]  /*b3d0*/  IMAD.WIDE R190, R225, 0x4, R190 ;  /* 0x00000004e1be7825 */ /* 0x000fe200078e02be */
[----:B------:R-:W-:-:S02]  /*b3e0*/  LOP3.LUT R251, R0, 0x16, RZ, 0xfc, !PT ;  /* 0x0000001600fb7812 */ /* 0x000fc400078efcff */
[----:B-1----:R-:W-:Y:S02]  /*b3f0*/  SHF.R.U32.HI R167, RZ, 0x6, R169 ;  /* 0x00000006ffa77819 */ /* 0x002fe400000116a9 */
[----:B------:R-:W-:Y:S01]  /*b400*/  SEL R160, RZ, 0x4, P5 ;  /* 0x00000004ffa07807 */ /* 0x000fe20002800000 */
[----:B------:R1:W-:Y:S01]  /*b410*/  LDGSTS.E [R3+0x3bc00], [R190.64], P3 ;  /* 0x3bc00000be037fae */ /* 0x0003e20009921846 */
[----:B------:R-:W-:Y:S02]  /*b420*/  SEL R29, R29, RZ, P2 ;  /* 0x000000ff1d1d7207 */ /* 0x000fe40001000000 */
[----:B------:R-:W-:Y:S02]  /*b430*/  ISETP.GE.AND P5, PT, R251, UR4, PT ;  /* 0x00000004fb007c0c */ /* 0x000fe4000bfa6270 */
[----:B------:R-:W-:Y:S02]  /*b440*/  SEL R148, R148, RZ, P2 ;  /* 0x000000ff94947207 */ /* 0x000fe40001000000 */
[----:B------:R-:W-:Y:S01]  /*b450*/  SGXT.U32 R167, R167, 0x1 ;  /* 0x00000001a7a7781a */ /* 0x000fe20000000000 */
[----:B------:R-:W-:Y:S01]  /*b460*/  IMAD.WIDE R192, R225, 0x4, R192 ;  /* 0x00000004e1c07825 */ /* 0x000fe200078e02c0 */
[----:B------:R-:W-:Y:S01]  /*b470*/  SHF.R.U32.HI R161, RZ, 0x6, R169 ;  /* 0x00000006ffa17819 */ /* 0x000fe200000116a9 */
[----:B------:R-:W1:Y:S01]  /*b480*/  S2R R175, SR_TID.X ;  /* 0x0000000000af7919 */ /* 0x000e620000002100 */
[----:B------:R-:W-:-:S02]  /*b490*/  ISETP.NE.U32.AND P3, PT, R29, RZ, PT ;  /* 0x000000ff1d00720c */ /* 0x000fc40003f65070 */
[----:B------:R-:W-:Y:S01]  /*b4a0*/  SEL R29, RZ, 0x4, P5 ;  /* 0x00000004ff1d7807 */ /* 0x000fe20002800000 */
[----:B------:R-:W-:Y:S01]  /*b4b0*/  IMAD.WIDE R194, R225, 0x4, R194 ;  /* 0x00000004e1c27825 */ /* 0x000fe200078e02c2 */
[----:B------:R-:W-:Y:S01]  /*b4c0*/  ISETP.NE.U32.AND P4, PT, R148, RZ, PT ;  /* 0x000000ff9400720c */ /* 0x000fe20003f85070 */
[----:B------:R1:W-:Y:S01]  /*b4d0*/  LDGSTS.E [R5+0x38200], [R192.64], P1 ;  /* 0x38200000c0057fae */ /* 0x0003e20008921846 */
[----:B------:R-:W-:Y:S02]  /*b4e0*/  LOP3.LUT R167, R167, 0x1a, RZ, 0xfc, !PT ;  /* 0x0000001aa7a77812 */ /* 0x000fe400078efcff */
[----:B------:R-:W-:Y:S01]  /*b4f0*/  SGXT.U32 R161, R161, 0x1 ;  /* 0x00000001a1a1781a */ /* 0x000fe20000000000 */
[----:B------:R1:W-:Y:S01]  /*b500*/  LDGSTS.E [R5+0x38600], [R194.64], P6 ;  /* 0x38600000c2057fae */ /* 0x0003e2000b121846 */
[----:B------:R-:W-:Y:S02]  /*b510*/  SHF.R.U32.HI R171, RZ, 0x6, R162 ;  /* 0x00000006ffab7819 */ /* 0x000fe400000116a2 */
[----:B------:R-:W-:-:S02]  /*b520*/  SEL R29, R29, RZ, P2 ;  /* 0x000000ff1d1d7207 */ /* 0x000fc40001000000 */
[----:B------:R-:W-:Y:S02]  /*b530*/  ISETP.GE.AND P1, PT, R167, UR4, PT ;  /* 0x00000004a7007c0c */ /* 0x000fe4000bf26270 */
[----:B------:R-:W-:Y:S02]  /*b540*/  LOP3.LUT R161, R161, 0x1e, RZ, 0xfc, !PT ;  /* 0x0000001ea1a17812 */ /* 0x000fe400078efcff */
[----:B------:R-:W-:Y:S01]  /*b550*/  SGXT.U32 R171, R171, 0x1 ;  /* 0x00000001abab781a */ /* 0x000fe20000000000 */
[----:B------:R-:W-:Y:S01]  /*b560*/  IMAD.WIDE R196, R225, 0x4, R196 ;  /* 0x00000004e1c47825 */ /* 0x000fe200078e02c4 */
[----:B------:R-:W-:Y:S02]  /*b570*/  ISETP.NE.U32.AND P6, PT, R29, RZ, PT ;  /* 0x000000ff1d00720c */ /* 0x000fe40003fc5070 */
[----:B------:R-:W-:Y:S02]  /*b580*/  SHF.R.U32.HI R164, RZ, 0x6, R162 ;  /* 0x00000006ffa47819 */ /* 0x000fe400000116a2 */
[----:B------:R-:W-:Y:S01]  /*b590*/  SEL R148, R160, RZ, P2 ;  /* 0x000000ffa0947207 */ /* 0x000fe20001000000 */
[----:B------:R-:W1:Y:S01]  /*b5a0*/  S2R R251, SR_TID.X ;  /* 0x0000000000fb7919 */ /* 0x000e620000002100 */
[----:B------:R-:W-:-:S02]  /*b5b0*/  SEL R29, RZ, 0x4, P1 ;  /* 0x00000004ff1d7807 */ /* 0x000fc40000800000 */
[----:B------:R-:W-:Y:S01]  /*b5c0*/  ISETP.GE.AND P1, PT, R161, UR4, PT ;  /* 0x00000004a1007c0c */ /* 0x000fe2000bf26270 */
[----:B------:R1:W-:Y:S01]  /*b5d0*/  LDGSTS.E [R5+0x38a00], [R196.64], P4 ;  /* 0x38a00000c4057fae */ /* 0x0003e2000a121846 */
[----:B------:R-:W-:Y:S02]  /*b5e0*/  LOP3.LUT R171, R171, 0x22, RZ, 0xfc, !PT ;  /* 0x00000022abab7812 */ /* 0x000fe400078efcff */
[----:B------:R-:W-:Y:S01]  /*b5f0*/  SGXT.U32 R164, R164, 0x1 ;  /* 0x00000001a4a4781a */ /* 0x000fe20000000000 */
[----:B------:R-:W-:Y:S01]  /*b600*/  IMAD.WIDE R198, R225, 0x4, R198 ;  /* 0x00000004e1c67825 */ /* 0x000fe200078e02c6 */
[----:B------:R-:W-:Y:S02]  /*b610*/  ISETP.NE.U32.AND P5, PT, R148, RZ, PT ;  /* 0x000000ff9400720c */ /* 0x000fe40003fa5070 */
[----:B------:R-:W-:Y:S02]  /*b620*/  SEL R29, R29, RZ, P2 ;  /* 0x000000ff1d1d7207 */ /* 0x000fe40001000000 */
[----:B------:R-:W-:Y:S01]  /*b630*/  SEL R148, RZ, 0x4, P1 ;  /* 0x00000004ff947807 */ /* 0x000fe20000800000 */
[----:B------:R1:W-:Y:S01]  /*b640*/  LDGSTS.E [R5+0x38e00], [R198.64], P3 ;  /* 0x38e00000c6057fae */ /* 0x0003e20009921846 */
[----:B------:R-:W-:-:S02]  /*b650*/  ISETP.GE.AND P4, PT, R171, UR4, PT ;  /* 0x00000004ab007c0c */ /* 0x000fc4000bf86270 */
[----:B--2---:R-:W-:Y:S02]  /*b660*/  SHF.R.U32.HI R166, RZ, 0x6, R170 ;  /* 0x00000006ffa67819 */ /* 0x004fe400000116aa */
[----:B------:R-:W-:Y:S02]  /*b670*/  LOP3.LUT R164, R164, 0x26, RZ, 0xfc, !PT ;  /* 0x00000026a4a47812 */ /* 0x000fe400078efcff */
[----:B------:R-:W-:Y:S02]  /*b680*/  ISETP.NE.U32.AND P1, PT, R29, RZ, PT ;  /* 0x000000ff1d00720c */ /* 0x000fe40003f25070 */
[----:B------:R-:W-:Y:S02]  /*b690*/  SEL R148, R148, RZ, P2 ;  /* 0x000000ff94947207 */ /* 0x000fe40001000000 */
[----:B------:R-:W-:Y:S02]  /*b6a0*/  SEL R29, RZ, 0x4, P4 ;  /* 0x00000004ff1d7807 */ /* 0x000fe40002000000 */
[----:B------:R-:W-:-:S02]  /*b6b0*/  SGXT.U32 R166, R166, 0x1 ;  /* 0x00000001a6a6781a */ /* 0x000fc40000000000 */
[----:B------:R-:W-:Y:S01]  /*b6c0*/  SHF.R.U32.HI R168, RZ, 0x6, R170 ;  /* 0x00000006ffa87819 */ /* 0x000fe200000116aa */
[C---:B------:R-:W-:Y:S01]  /*b6d0*/  IMAD.WIDE R200, R225.reuse, 0x4, R200 ;  /* 0x00000004e1c87825 */ /* 0x040fe200078e02c8 */
[----:B------:R-:W-:Y:S02]  /*b6e0*/  ISETP.GE.AND P3, PT, R164, UR4, PT ;  /* 0x00000004a4007c0c */ /* 0x000fe4000bf66270 */
[----:B------:R-:W-:Y:S02]  /*b6f0*/  ISETP.NE.U32.AND P4, PT, R148, RZ, PT ;  /* 0x000000ff9400720c */ /* 0x000fe40003f85070 */
[----:B------:R-:W-:Y:S01]  /*b700*/  LOP3.LUT R166, R166, 0x2a, RZ, 0xfc, !PT ;  /* 0x0000002aa6a67812 */ /* 0x000fe200078efcff */
[----:B------:R-:W-:Y:S01]  /*b710*/  IMAD.WIDE R202, R225, 0x4, R202 ;  /* 0x00000004e1ca7825 */ /* 0x000fe200078e02ca */
[----:B------:R-:W-:Y:S01]  /*b720*/  SEL R148, R29, RZ, P2 ;  /* 0x000000ff1d947207 */ /* 0x000fe20001000000 */
[----:B------:R2:W-:Y:S01]  /*b730*/  LDGSTS.E [R5+0x39200], [R200.64], P5 ;  /* 0x39200000c8057fae */ /* 0x0005e2000a921846 */
[----:B------:R-:W-:-:S02]  /*b740*/  SGXT.U32 R168, R168, 0x1 ;  /* 0x00000001a8a8781a */ /* 0x000fc40000000000 */
[----:B------:R-:W-:Y:S01]  /*b750*/  SEL R29, RZ, 0x4, P3 ;  /* 0x00000004ff1d7807 */ /* 0x000fe20001800000 */
[----:B------:R2:W-:Y:S01]  /*b760*/  LDGSTS.E [R5+0x39600], [R202.64], P6 ;  /* 0x39600000ca057fae */ /* 0x0005e2000b121846 */
[----:B-1----:R-:W-:Y:S02]  /*b770*/  SHF.R.U32.HI R173, RZ, 0x6, R175 ;  /* 0x00000006ffad7819 */ /* 0x002fe400000116af */
[----:B------:R-:W-:Y:S02]  /*b780*/  ISETP.GE.AND P5, PT, R166, UR4, PT ;  /* 0x00000004a6007c0c */ /* 0x000fe4000bfa6270 */
[----:B------:R-:W-:Y:S02]  /*b790*/  ISETP.NE.U32.AND P3, PT, R148, RZ, PT ;  /* 0x000000ff9400720c */ /* 0x000fe40003f65070 */
[----:B------:R-:W-:Y:S02]  /*b7a0*/  LOP3.LUT R168, R168, 0x2e, RZ, 0xfc, !PT ;  /* 0x0000002ea8a87812 */ /* 0x000fe400078efcff */
[----:B------:R-:W-:-:S02]  /*b7b0*/  SEL R29, R29, RZ, P2 ;  /* 0x000000ff1d1d7207 */ /* 0x000fc40001000000 */
[----:B------:R-:W-:Y:S02]  /*b7c0*/  SGXT.U32 R173, R173, 0x1 ;  /* 0x00000001adad781a */ /* 0x000fe40000000000 */
[----:B------:R-:W-:Y:S02]  /*b7d0*/  SHF.R.U32.HI R172, RZ, 0x6, R175 ;  /* 0x00000006ffac7819 */ /* 0x000fe400000116af */
[----:B------:R-:W-:Y:S02]  /*b7e0*/  SEL R148, RZ, 0x4, P5 ;  /* 0x00000004ff947807 */ /* 0x000fe40002800000 */
[----:B------:R-:W-:Y:S01]  /*b7f0*/  ISETP.GE.AND P6, PT, R168, UR4, PT ;  /* 0x00000004a8007c0c */ /* 0x000fe2000bfc6270 */
[----:B------:R-:W-:Y:S01]  /*b800*/  IMAD.WIDE R204, R225, 0x4, R204 ;  /* 0x00000004e1cc7825 */ /* 0x000fe200078e02cc */
[----:B------:R-:W-:Y:S02]  /*b810*/  ISETP.NE.U32.AND P5, PT, R29, RZ, PT ;  /* 0x000000ff1d00720c */ /* 0x000fe40003fa5070 */
[----:B------:R-:W-:Y:S01]  /*b820*/  LOP3.LUT R173, R173, 0x32, RZ, 0xfc, !PT ;  /* 0x00000032adad7812 */ /* 0x000fe200078efcff */
[C---:B------:R-:W-:Y:S01]  /*b830*/  IMAD.WIDE R206, R225.reuse, 0x4, R206 ;  /* 0x00000004e1ce7825 */ /* 0x040fe200078e02ce */
[----:B------:R-:W-:Y:S01]  /*b840*/  SGXT.U32 R172, R172, 0x1 ;  /* 0x00000001acac781a */ /* 0x000fe20000000000 */
[----:B------:R2:W-:Y:S01]  /*b850*/  LDGSTS.E [R5+0x39a00], [R204.64], P1 ;  /* 0x39a00000cc057fae */ /* 0x0005e20008921846 */
[----:B------:R-:W-:Y:S01]  /*b860*/  SHF.R.U32.HI R174, RZ, 0x6, R177 ;  /* 0x00000006ffae7819 */ /* 0x000fe200000116b1 */
[----:B------:R-:W-:Y:S01]  /*b870*/  IMAD.WIDE R208, R225, 0x4, R208 ;  /* 0x00000004e1d07825 */ /* 0x000fe200078e02d0 */
[----:B------:R-:W-:Y:S01]  /*b880*/  SEL R148, R148, RZ, P2 ;  /* 0x000000ff94947207 */ /* 0x000fe20001000000 */
[----:B------:R2:W-:Y:S01]  /*b890*/  LDGSTS.E [R5+0x39e00], [R206.64], P4 ;  /* 0x39e00000ce057fae */ /* 0x0005e2000a121846 */
[----:B------:R-:W-:-:S02]  /*b8a0*/  SEL R29, RZ, 0x4, P6 ;  /* 0x00000004ff1d7807 */ /* 0x000fc40003000000 */
[----:B------:R-:W-:Y:S01]  /*b8b0*/  ISETP.GE.AND P6, PT, R173, UR4, PT ;  /* 0x00000004ad007c0c */ /* 0x000fe2000bfc6270 */
[----:B------:R-:W-:Y:S01]  /*b8c0*/  IMAD.WIDE R210, R225, 0x4, R210 ;  /* 0x00000004e1d27825 */ /* 0x000fe200078e02d2 */
[----:B------:R-:W-:Y:S01]  /*b8d0*/  SHF.R.U32.HI R176, RZ, 0x6, R251 ;  /* 0x00000006ffb07819 */ /* 0x000fe200000116fb */
[----:B------:R2:W-:Y:S01]  /*b8e0*/  LDGSTS.E [R5+0x3a200], [R208.64], P3 ;  /* 0x3a200000d0057fae */ /* 0x0005e20009921846 */
[----:B------:R-:W-:Y:S02]  /*b8f0*/  LOP3.LUT R172, R172, 0x36, RZ, 0xfc, !PT ;  /* 0x00000036acac7812 */ /* 0x000fe400078efcff */
[----:B------:R-:W-:Y:S01]  /*b900*/  SGXT.U32 R174, R174, 0x1 ;  /* 0x00000001aeae781a */ /* 0x000fe20000000000 */
[----:B------:R2:W-:Y:S01]  /*b910*/  LDGSTS.E [R5+0x3a600], [R210.64], P5 ;  /* 0x3a600000d2057fae */ /* 0x0005e2000a921846 */
[----:B------:R-:W-:Y:S02]  /*b920*/  ISETP.NE.U32.AND P1, PT, R148, RZ, PT ;  /* 0x000000ff9400720c */ /* 0x000fe40003f25070 */
[----:B------:R-:W-:-:S02]  /*b930*/  SEL R148, RZ, 0x4, P6 ;  /* 0x00000004ff947807 */ /* 0x000fc40003000000 */
[----:B------:R-:W-:Y:S02]  /*b940*/  SGXT.U32 R176, R176, 0x1 ;  /* 0x00000001b0b0781a */ /* 0x000fe40000000000 */
[----:B------:R-:W-:Y:S02]  /*b950*/  ISETP.GE.AND P3, PT, R172, UR4, PT ;  /* 0x00000004ac007c0c */ /* 0x000fe4000bf66270 */
[----:B------:R-:W-:Y:S02]  /*b960*/  LOP3.LUT R174, R174, 0x3a, RZ, 0xfc, !PT ;  /* 0x0000003aaeae7812 */ /* 0x000fe400078efcff */
[----:B------:R-:W-:Y:S02]  /*b970*/  SEL R148, R148, RZ, P2 ;  /* 0x000000ff94947207 */ /* 0x000fe40001000000 */
[----:B------:R-:W-:Y:S02]  /*b980*/  LOP3.LUT R176, R176, 0x3e, RZ, 0xfc, !PT ;  /* 0x0000003eb0b07812 */ /* 0x000fe400078efcff */
[----:B------:R-:W-:-:S02]  /*b990*/  SEL R29, R29, RZ, P2 ;  /* 0x000000ff1d1d7207 */ /* 0x000fc40001000000 */
[----:B------:R-:W-:Y:S02]  /*b9a0*/  SEL R160, RZ, 0x4, P3 ;  /* 0x00000004ffa07807 */ /* 0x000fe40001800000 */
[----:B------:R-:W-:Y:S02]  /*b9b0*/  ISETP.GE.AND P5, PT, R174, UR4, PT ;  /* 0x00000004ae007c0c */ /* 0x000fe4000bfa6270 */
[----:B------:R-:W-:Y:S02]  /*b9c0*/  LOP3.LUT R251, R251, 0x3f, RZ, 0xc0, !PT ;  /* 0x0000003ffbfb7812 */ /* 0x000fe400078ec0ff */
[----:B------:R-:W-:Y:S02]  /*b9d0*/  ISETP.NE.U32.AND P3, PT, R148, RZ, PT ;  /* 0x000000ff9400720c */ /* 0x000fe40003f65070 */
[----:B------:R-:W-:Y:S02]  /*b9e0*/  ISETP.GE.AND P6, PT, R176, UR4, PT ;  /* 0x00000004b0007c0c */ /* 0x000fe4000bfc6270 */
[----:B------:R-:W-:-:S02]  /*b9f0*/  ISETP.NE.U32.AND P4, PT, R29, RZ, PT ;  /* 0x000000ff1d00720c */ /* 0x000fc40003f85070 */
[----:B------:R-:W-:Y:S02]  /*ba00*/  SEL R148, R160, RZ, P2 ;  /* 0x000000ffa0947207 */ /* 0x000fe40001000000 */
[----:B------:R-:W-:Y:S02]  /*ba10*/  SEL R29, RZ, 0x4, P5 ;  /* 0x00000004ff1d7807 */ /* 0x000fe40002800000 */
[----:B------:R-:W-:Y:S02]  /*ba20*/  ISETP.GE.AND P5, PT, R251, UR4, PT ;  /* 0x00000004fb007c0c */ /* 0x000fe4000bfa6270 */
[----:B------:R-:W-:Y:S01]  /*ba30*/  SEL R160, RZ, 0x4, P6 ;  /* 0x00000004ffa07807 */ /* 0x000fe20003000000 */
[----:B----4-:R-:W-:Y:S01]  /*ba40*/  IMAD.WIDE R212, R225, 0x4, R212 ;  /* 0x00000004e1d47825 */ /* 0x010fe200078e02d4 */
[----:B------:R-:W-:Y:S02]  /*ba50*/  ISETP.NE.U32.AND P6, PT, R148, RZ, PT ;  /* 0x000000ff9400720c */ /* 0x000fe40003fc5070 */
[----:B------:R-:W-:-:S02]  /*ba60*/  SEL R148, R29, RZ, P2 ;  /* 0x000000ff1d947207 */ /* 0x000fc40001000000 */
[----:B------:R-:W-:Y:S01]  /*ba70*/  SEL R29, RZ, 0x4, P5 ;  /* 0x00000004ff1d7807 */ /* 0x000fe20002800000 */
[----:B------:R2:W-:Y:S01]  /*ba80*/  LDGSTS.E [R5+0x3aa00], [R212.64], P1 ;  /* 0x3aa00000d4057fae */ /* 0x0005e20008921846 */
[----:B------:R-:W-:Y:S02]  /*ba90*/  SEL R160, R160, RZ, P2 ;  /* 0x000000ffa0a07207 */ /* 0x000fe40001000000 */
[----:B------:R-:W-:Y:S02]  /*baa0*/  SEL R29, R29, RZ, P2 ;  /* 0x000000ff1d1d7207 */ /* 0x000fe40001000000 */
[----:B------:R-:W-:Y:S02]  /*bab0*/  ISETP.NE.U32.AND P1, PT, R148, RZ, PT ;  /* 0x000000ff9400720c */ /* 0x000fe40003f25070 */
[----:B------:R-:W-:Y:S02]  /*bac0*/  ISETP.NE.U32.AND P2, PT, R160, RZ, PT ;  /* 0x000000ffa000720c */ /* 0x000fe40003f45070 */
[----:B------:R-:W-:Y:S01]  /*bad0*/  ISETP.NE.U32.AND P5, PT, R29, RZ, PT ;  /* 0x000000ff1d00720c */ /* 0x000fe20003fa5070 */
[----:B------:R-:W-:-:S04]  /*bae0*/  IMAD.WIDE R214, R225, 0x4, R214 ;  /* 0x00000004e1d67825 */ /* 0x000fc800078e02d6 */
[C---:B---3--:R-:W-:Y:S01]  /*baf0*/  IMAD.WIDE R216, R225.reuse, 0x4, R216 ;  /* 0x00000004e1d87825 */ /* 0x048fe200078e02d8 */
[----:B------:R2:W-:Y:S03]  /*bb00*/  LDGSTS.E [R5+0x3ae00], [R214.64], P4 ;  /* 0x3ae00000d6057fae */ /* 0x0005e6000a121846 */
[C---:B------:R-:W-:Y:S01]  /*bb10*/  IMAD.WIDE R218, R225.reuse, 0x4, R218 ;  /* 0x00000004e1da7825 */ /* 0x040fe200078e02da */
[----:B------:R2:W-:Y:S03]  /*bb20*/  LDGSTS.E [R5+0x3b200], [R216.64], P3 ;  /* 0x3b200000d8057fae */ /* 0x0005e60009921846 */
[C---:B------:R-:W-:Y:S01]  /*bb30*/  IMAD.WIDE R220, R225.reuse, 0x4, R220 ;  /* 0x00000004e1dc7825 */ /* 0x040fe200078e02dc */
[----:B------:R2:W-:Y:S03]  /*bb40*/  LDGSTS.E [R5+0x3b600], [R218.64], P6 ;  /* 0x3b600000da057fae */ /* 0x0005e6000b121846 */
[----:B------:R-:W-:Y:S01]  /*bb50*/  IMAD.WIDE R222, R225, 0x4, R222 ;  /* 0x00000004e1de7825 */ /* 0x000fe200078e02de */
[----:B------:R2:W-:Y:S03]  /*bb60*/  LDGSTS.E [R5+0x3ba00], [R220.64], P1 ;  /* 0x3ba00000dc057fae */ /* 0x0005e60008921846 */
[C---:B------:R-:W-:Y:S01]  /*bb70*/  IMAD.WIDE R30, R9.reuse, 0x4, R30 ;  /* 0x00000004091e7825 */ /* 0x040fe200078e021e */
        /* <DEDUP_REMOVED lines=80> */
[----:B------:R-:W1:Y:S03]  /*c080*/  S2R R15, SR_TID.X ;  /* 0x00000000000f7919 */ /* 0x000e660000002100 */
        /* <DEDUP_REMOVED lines=21> */
[----:B------:R-:W3:Y:S03]  /*c1e0*/  S2R R165, SR_TID.X ;  /* 0x0000000000a57919 */ /* 0x000ee60000002100 */
        /* <DEDUP_REMOVED lines=23> */
[----:B------:R2:W-:Y:S01]  /*c360*/  LDGSTS.E [R8+0x25e00], [R132.64], P5 ;  /* 0x25e0000084087fae */ /* 0x0005e2000a921846 */
[----:B-1----:R-:W-:-:S03]  /*c370*/  LOP3.LUT R15, R15, 0x3f, RZ, 0xc0, !PT ;  /* 0x0000003f0f0f7812 */ /* 0x002fc600078ec0ff */
[----:B------:R2:W-:Y:S04]  /*c380*/  LDGSTS.E [R8+0x26600], [R130.64], P5 ;  /* 0x2660000082087fae */ /* 0x0005e8000a921846 */
[----:B------:R2:W-:Y:S04]  /*c390*/  LDGSTS.E [R8+0x26e00], [R128.64], P5 ;  /* 0x26e0000080087fae */ /* 0x0005e8000a921846 */
[----:B------:R2:W-:Y:S04]  /*c3a0*/  LDGSTS.E [R8+0x27600], [R126.64], P5 ;  /* 0x276000007e087fae */ /* 0x0005e8000a921846 */
[----:B------:R2:W-:Y:S01]  /*c3b0*/  LDGSTS.E [R8+0x27e00], [R124.64], P5 ;  /* 0x27e000007c087fae */ /* 0x0005e2000a921846 */
[----:B------:R-:W-:-:S03]  /*c3c0*/  IMAD R15, R15, c[0x0][0x18c], RZ ;  /* 0x000063000f0f7a24 */ /* 0x000fc600078e02ff */
[----:B------:R-:W0:Y:S01]  /*c3d0*/  LDGDEPBAR ;  /* 0x00000000000079af */ /* 0x000e220000000000 */
[----:B------:R-:W-:Y:S05]  /*c3e0*/  @P0 BRA `(.L_x_0) ;  /* 0x0000024000000947 */ /* 0x000fea0003800000 */
[----:B---3--:R-:W-:Y:S01]  /*c3f0*/  IMAD.SHL.U32 R0, R165, 0x40, RZ ;  /* 0x00000040a5007824 */ /* 0x008fe200078e00ff */
[----:B--2---:R-:W-:Y:S01]  /*c400*/  CS2R R100, SRZ ;  /* 0x0000000000647805 */ /* 0x004fe2000001ff00 */
[----:B------:R-:W-:Y:S01]  /*c410*/  CS2R R102, SRZ ;  /* 0x0000000000667805 */ /* 0x000fe2000001ff00 */
[----:B------:R-:W-:Y:S01]  /*c420*/  CS2R R88, SRZ ;  /* 0x0000000000587805 */ /* 0x000fe2000001ff00 */
[----:B------:R-:W-:Y:S01]  /*c430*/  CS2R R90, SRZ ;  /* 0x00000000005a7805 */ /* 0x000fe2000001ff00 */
[----:B------:R-:W-:Y:S01]  /*c440*/  LOP3.LUT R0, R0, 0x1800, RZ, 0xc0, !PT ;  /* 0x0000180000007812 */ /* 0x000fe200078ec0ff */
[----:B------:R-:W-:Y:S01]  /*c450*/  CS2R R84, SRZ ;  /* 0x0000000000547805 */ /* 0x000fe2000001ff00 */
[----:B------:R-:W-:Y:S01]  /*c460*/  CS2R R86, SRZ ;  /* 0x0000000000567805 */ /* 0x000fe2000001ff00 */
[----:B------:R-:W-:Y:S01]  /*c470*/  CS2R R32, SRZ ;  /* 0x0000000000207805 */ /* 0x000fe2000001ff00 */
[----:B------:R-:W-:Y:S01]  /*c480*/  CS2R R34, SRZ ;  /* 0x0000000000227805 */ /* 0x000fe2000001ff00 */
[----:B------:R1:W-:Y:S01]  /*c490*/  STL [R1+0x118], R0 ;  /* 0x0001180001007387 */ /* 0x0003e20000100800 */
[----:B------:R-:W-:Y:S01]  /*c4a0*/  CS2R R108, SRZ ;  /* 0x00000000006c7805 */ /* 0x000fe2000001ff00 */
        /* <DEDUP_REMOVED lines=23> */
[----:B------:R-:W-:Y:S05]  /*c620*/  BRA `(.L_x_1) ;  /* 0x00005d3000007947 */ /* 0x000fea0003800000 */
.L_x_0:
[----:B--23--:R-:W2:Y:S04]  /*c630*/  LDL.LU R70, [R1+0x48] ;  /* 0x0000480001467983 */ /* 0x00cea80000300800 */
[----:B------:R-:W3:Y:S04]  /*c640*/  LDL.LU R68, [R1+0x4c] ;  /* 0x00004c0001447983 */ /* 0x000ee80000300800 */
[----:B------:R-:W4:Y:S04]  /*c650*/  LDL.LU R81, [R1+0x50] ;  /* 0x0000500001517983 */ /* 0x000f280000300800 */
        /* <DEDUP_REMOVED lines=10> */
[----:B------:R-:W4:Y:S01]  /*c700*/  LDL.LU R31, [R1+0x7c] ;  /* 0x00007c00011f7983 */ /* 0x000f220000300800 */
[----:B------:R-:W-:-:S02]  /*c710*/  SHF.R.S32.HI R190, RZ, 0x1f, R15 ;  /* 0x0000001fffbe7819 */ /* 0x000fc4000001140f */
[C---:B------:R-:W-:Y:S01]  /*c720*/  IADD3 R125, P5, R15.reuse, R27, RZ ;  /* 0x0000001b0f7d7210 */ /* 0x040fe20007fbe0ff */
[----:B------:R-:W4:Y:S01]  /*c730*/  LDL.LU R144, [R1+0x80] ;  /* 0x0000800001907983 */ /* 0x000f220000300800 */
[----:B------:R-:W-:Y:S02]  /*c740*/  IADD3 R113, P0, R15, R23, RZ ;  /* 0x000000170f717210 */ /* 0x000fe40007f1e0ff */
[----:B------:R-:W-:Y:S01]  /*c750*/  LEA.HI.X.SX32 R130, R27, R190, 0x1, P5 ;  /* 0x000000be1b827211 */ /* 0x000fe200028f0eff */
[----:B------:R-:W4:Y:S01]  /*c760*/  LDL.LU R143, [R1+0x84] ;  /* 0x00008400018f7983 */ /* 0x000f220000300800 */
[----:B------:R-:W-:Y:S02]  /*c770*/  IADD3 R94, P5, R15, R20, RZ ;  /* 0x000000140f5e7210 */ /* 0x000fe40007fbe0ff */
[-C--:B------:R-:W-:Y:S01]  /*c780*/  LEA.HI.X.SX32 R124, R23, R190.reuse, 0x1, P0 ;  /* 0x000000be177c7211 */ /* 0x080fe200000f0eff */
[----:B------:R-:W4:Y:S01]  /*c790*/  LDL.LU R30, [R1+0x88] ;  /* 0x00008800011e7983 */ /* 0x000f220000300800 */
[----:B------:R-:W-:-:S02]  /*c7a0*/  LEA.HI.X.SX32 R120, R20, R190, 0x1, P5 ;  /* 0x000000be14787211 */ /* 0x000fc400028f0eff */
[C---:B------:R-:W-:Y:S01]  /*c7b0*/  IADD3 R122, P3, R15.reuse, R26, RZ ;  /* 0x0000001a0f7a7210 */ /* 0x040fe20007f7e0ff */
[----:B------:R-:W-:Y:S01]  /*c7c0*/  STL [R1+0x344], R3 ;  /* 0x0003440301007387 */ /* 0x000fe20000100800 */
[C---:B------:R-:W-:Y:S02]  /*c7d0*/  IADD3 R128, P6, R15.reuse, R28, RZ ;  /* 0x0000001c0f807210 */ /* 0x040fe40007fde0ff */
[C---:B------:R-:W-:Y:S01]  /*c7e0*/  IADD3 R119, P2, R15.reuse, R25, RZ ;  /* 0x000000190f777210 */ /* 0x040fe20007f5e0ff */
[----:B-----5:R1:W-:Y:S01]  /*c7f0*/  STL [R1+0x340], R2 ;  /* 0x0003400201007387 */ /* 0x0203e20000100800 */
[----:B------:R-:W-:Y:S02]  /*c800*/  IADD3 R116, P1, R15, R24, RZ ;  /* 0x000000180f747210 */ /* 0x000fe40007f3e0ff */
[-C--:B------:R-:W-:Y:S01]  /*c810*/  LEA.HI.X.SX32 R129, R26, R190.reuse, 0x1, P3 ;  /* 0x000000be1a817211 */ /* 0x080fe200018f0eff */
[----:B------:R-:W4:Y:S01]  /*c820*/  LDL.LU R142, [R1+0x8c] ;  /* 0x00008c00018e7983 */ /* 0x000f220000300800 */
[----:B------:R-:W-:-:S02]  /*c830*/  LEA.HI.X.SX32 R131, R28, R190, 0x1, P6 ;  /* 0x000000be1c837211 */ /* 0x000fc400030f0eff */
[----:B------:R-:W-:Y:S01]  /*c840*/  IADD3 R93, P3, R15, R19, RZ ;  /* 0x000000130f5d7210 */ /* 0x000fe20007f7e0ff */
[----:B------:R-:W4:Y:S01]  /*c850*/  LDL.LU R141, [R1+0x90] ;  /* 0x00009000018d7983 */ /* 0x000f220000300800 */
[----:B------:R-:W-:Y:S02]  /*c860*/  LEA.HI.X.SX32 R127, R25, R190, 0x1, P2 ;  /* 0x000000be197f7211 */ /* 0x000fe400010f0eff */
[C---:B------:R-:W-:Y:S01]  /*c870*/  IADD3 R96, P6, R15.reuse, R21, RZ ;  /* 0x000000150f607210 */ /* 0x040fe20007fde0ff */
[----:B------:R-:W4:Y:S01]  /*c880*/  LDL.LU R140, [R1+0x94] ;  /* 0x00009400018c7983 */ /* 0x000f220000300800 */
[C---:B------:R-:W-:Y:S02]  /*c890*/  IADD3 R83, P2, R15.reuse, R18, RZ ;  /* 0x000000120f537210 */ /* 0x040fe40007f5e0ff */
[----:B------:R-:W-:Y:S01]  /*c8a0*/  LEA.HI.X.SX32 R126, R24, R190, 0x1, P1 ;  /* 0x000000be187e7211 */ /* 0x000fe200008f0eff */
[----:B------:R-:W4:Y:S01]  /*c8b0*/  LDL.LU R139, [R1+0x98] ;  /* 0x00009800018b7983 */ /* 0x000f220000300800 */
[----:B------:R-:W-:-:S02]  /*c8c0*/  IADD3 R82, P1, R15, R17, RZ ;  /* 0x000000110f527210 */ /* 0x000fc40007f3e0ff */
[-C--:B------:R-:W-:Y:S01]  /*c8d0*/  LEA.HI.X.SX32 R118, R19, R190.reuse, 0x1, P3 ;  /* 0x000000be13767211 */ /* 0x080fe200018f0eff */
[----:B------:R-:W4:Y:S01]  /*c8e0*/  LDL.LU R138, [R1+0x9c] ;  /* 0x00009c00018a7983 */ /* 0x000f220000300800 */
[-C--:B------:R-:W-:Y:S02]  /*c8f0*/  LEA.HI.X.SX32 R121, R21, R190.reuse, 0x1, P6 ;  /* 0x000000be15797211 */ /* 0x080fe400030f0eff */
[-C--:B------:R-:W-:Y:S01]  /*c900*/  LEA.HI.X.SX32 R117, R18, R190.reuse, 0x1, P2 ;  /* 0x000000be12757211 */ /* 0x080fe200010f0eff */
[----:B------:R-:W4:Y:S01]  /*c910*/  LDL.LU R137, [R1+0xa0] ;  /* 0x0000a00001897983 */ /* 0x000f220000300800 */
[----:B------:R-:W-:Y:S02]  /*c920*/  LEA.HI.X.SX32 R115, R17, R190, 0x1, P1 ;  /* 0x000000be11737211 */ /* 0x000fe400008f0eff */
[C---:B------:R-:W-:Y:S01]  /*c930*/  IADD3 R98, P4, R15.reuse, R22, RZ ;  /* 0x000000160f627210 */ /* 0x040fe20007f9e0ff */
[----:B------:R-:W4:Y:S03]  /*c940*/  LDL.LU R136, [R1+0xa4] ;  /* 0x0000a40001887983 */ /* 0x000f260000300800 */
[----:B------:R-:W-:Y:S01]  /*c950*/  LEA.HI.X.SX32 R123, R22, R190, 0x1, P4 ;  /* 0x000000be167b7211 */ /* 0x000fe200020f0eff */
[----:B------:R-:W4:Y:S01]  /*c960*/  LDL.LU R135, [R1+0xa8] ;  /* 0x0000a80001877983 */ /* 0x000f220000300800 */
[----:B--2---:R-:W-:-:S04]  /*c970*/  IADD3 R80, P0, R15, R70, RZ ;  /* 0x000000460f507210 */ /* 0x004fc80007f1e0ff */
[----:B------:R-:W-:Y:S02]  /*c980*/  LEA.HI.X.SX32 R114, R70, R190, 0x1, P0 ;  /* 0x000000be46727211 */ /* 0x000fe400000f0eff */
[C---:B---3--:R-:W-:Y:S02]  /*c990*/  IADD3 R79, P4, R15.reuse, R68, RZ ;  /* 0x000000440f4f7210 */ /* 0x048fe40007f9e0ff */
[C---:B----4-:R-:W-:Y:S02]  /*c9a0*/  IADD3 R77, P6, R15.reuse, R81, RZ ;  /* 0x000000510f4d7210 */ /* 0x050fe40007fde0ff */
[----:B------:R-:W-:-:S04]  /*c9b0*/  IADD3 R76, P5, R15, R78, RZ ;  /* 0x0000004e0f4c7210 */ /* 0x000fc80007fbe0ff */
[----:B------:R-:W-:Y:S02]  /*c9c0*/  LEA.HI.X.SX32 R97, R78, R190, 0x1, P5 ;  /* 0x000000be4e617211 */ /* 0x000fe400028f0eff */
[C---:B------:R-:W-:Y:S02]  /*c9d0*/  IADD3 R74, P3, R15.reuse, R75, RZ ;  /* 0x0000004b0f4a7210 */ /* 0x040fe40007f7e0ff */
[C---:B------:R-:W-:Y:S02]  /*c9e0*/  IADD3 R73, P2, R15.reuse, R62, RZ ;  /* 0x0000003e0f497210 */ /* 0x040fe40007f5e0ff */
[C---:B------:R-:W-:Y:S02]  /*c9f0*/  IADD3 R71, P1, R15.reuse, R60, RZ ;  /* 0x0000003c0f477210 */ /* 0x040fe40007f3e0ff */
[----:B------:R-:W-:-:S04]  /*ca00*/  IADD3 R70, P0, R15, R0, RZ ;  /* 0x000000000f467210 */ /* 0x000fc80007f1e0ff */
[-C--:B------:R-:W-:Y:S02]  /*ca10*/  LEA.HI.X.SX32 R78, R0, R190.reuse, 0x1, P0 ;  /* 0x000000be004e7211 */ /* 0x080fe400000f0eff */
[----:B------:R-:W2:Y:S04]  /*ca20*/  LDL.LU R0, [R1+0xac] ;  /* 0x0000ac0001007983 */ /* 0x000ea80000300800 */
[----:B------:R-:W3:Y:S04]  /*ca30*/  LDL.LU R134, [R1+0xb0] ;  /* 0x0000b00001867983 */ /* 0x000ee80000300800 */
[----:B------:R-:W4:Y:S04]  /*ca40*/  LDL.LU R133, [R1+0xb4] ;  /* 0x0000b40001857983 */ /* 0x000f280000300800 */
[----:B------:R-:W4:Y:S01]  /*ca50*/  LDL.LU R132, [R1+0xb8] ;  /* 0x0000b80001847983 */ /* 0x000f220000300800 */
[----:B------:R-:W-:-:S02]  /*ca60*/  LEA.HI.X.SX32 R95, R75, R190, 0x1, P3 ;  /* 0x000000be4b5f7211 */ /* 0x000fc400018f0eff */
[-C--:B------:R-:W-:Y:S01]  /*ca70*/  LEA.HI.X.SX32 R99, R81, R190.reuse, 0x1, P6 ;  /* 0x000000be51637211 */ /* 0x080fe200030f0eff */
[----:B------:R-:W4:Y:S01]  /*ca80*/  LDL.LU R152, [R1+0xbc] ;  /* 0x0000bc0001987983 */ /* 0x000f220000300800 */
[C---:B------:R-:W-:Y:S02]  /*ca90*/  IADD3 R64, P3, R15.reuse, R63, RZ ;  /* 0x0000003f0f407210 */ /* 0x040fe40007f7e0ff */
[-C--:B------:R-:W-:Y:S02]  /*caa0*/  LEA.HI.X.SX32 R92, R62, R190.reuse, 0x1, P2 ;  /* 0x000000be3e5c7211 */ /* 0x080fe400010f0eff */
[C---:B------:R-:W-:Y:S02]  /*cab0*/  IADD3 R62, P2, R15.reuse, R61, RZ ;  /* 0x0000003d0f3e7210 */ /* 0x040fe40007f5e0ff */
[----:B------:R-:W-:Y:S02]  /*cac0*/  LEA.HI.X.SX32 R81, R60, R190, 0x1, P1 ;  /* 0x000000be3c517211 */ /* 0x000fe400008f0eff */
[----:B------:R-:W-:-:S02]  /*cad0*/  IADD3 R60, P1, R15, R31, RZ ;  /* 0x0000001f0f3c7210 */ /* 0x000fc40007f3e0ff */
[-C--:B------:R-:W-:Y:S02]  /*cae0*/  LEA.HI.X.SX32 R66, R63, R190.reuse, 0x1, P3 ;  /* 0x000000be3f427211 */ /* 0x080fe400018f0eff */
[-C--:B------:R-:W-:Y:S02]  /*caf0*/  LEA.HI.X.SX32 R63, R61, R190.reuse, 0x1, P2 ;  /* 0x000000be3d3f7211 */ /* 0x080fe400010f0eff */
[-C--:B------:R-:W-:Y:S02]  /*cb00*/  LEA.HI.X.SX32 R61, R31, R190.reuse, 0x1, P1 ;  /* 0x000000be1f3d7211 */ /* 0x080fe400008f0eff */
[----:B------:R-:W4:Y:S01]  /*cb10*/  LDL.LU R31, [R1+0xc0] ;  /* 0x0000c000011f7983 */ /* 0x000f220000300800 */
[----:B------:R-:W-:Y:S02]  /*cb20*/  LEA.HI.X.SX32 R112, R68, R190, 0x1, P4 ;  /* 0x000000be44707211 */ /* 0x000fe400020f0eff */
[C---:B------:R-:W-:Y:S01]  /*cb30*/  IADD3 R68, P4, R15.reuse, R72, RZ ;  /* 0x000000480f447210 */ /* 0x040fe20007f9e0ff */
[----:B------:R-:W4:Y:S01]  /*cb40*/  LDL.LU R151, [R1+0xc4] ;  /* 0x0000c40001977983 */ /* 0x000f220000300800 */
[----:B------:R-:W-:-:S02]  /*cb50*/  IADD3 R67, P6, R15, R29, RZ ;  /* 0x0000001d0f437210 */ /* 0x000fc40007fde0ff */
[C---:B------:R-:W-:Y:S01]  /*cb60*/  IADD3 R65, P5, R15.reuse, R69, RZ ;  /* 0x000000450f417210 */ /* 0x040fe20007fbe0ff */
[----:B------:R-:W4:Y:S01]  /*cb70*/  LDL.LU R150, [R1+0xc8] ;  /* 0x0000c80001967983 */ /* 0x000f220000300800 */
[----:B------:R-:W-:Y:S02]  /*cb80*/  LEA.HI.X.SX32 R75, R72, R190, 0x1, P4 ;  /* 0x000000be484b7211 */ /* 0x000fe400020f0eff */
[----:B------:R-:W-:Y:S01]  /*cb90*/  IADD3 R46, P0, R15, R144, RZ ;  /* 0x000000900f2e7210 */ /* 0x000fe20007f1e0ff */
[----:B------:R-:W4:Y:S01]  /*cba0*/  LDL.LU R148, [R1+0xd0] ;  /* 0x0000d00001947983 */ /* 0x000f220000300800 */
[----:B------:R-:W-:Y:S02]  /*cbb0*/  LEA.HI.X.SX32 R72, R29, R190, 0x1, P6 ;  /* 0x000000be1d487211 */ /* 0x000fe400030f0eff */
[C---:B------:R-:W-:Y:S01]  /*cbc0*/  IADD3 R24, P3, R15.reuse, R141, RZ ;  /* 0x0000008d0f187210 */ /* 0x040fe20007f7e0ff */
[----:B------:R-:W4:Y:S01]  /*cbd0*/  LDL.LU R147, [R1+0xd4] ;  /* 0x0000d40001937983 */ /* 0x000f220000300800 */
[----:B------:R-:W-:-:S02]  /*cbe0*/  IADD3 R44, P4, R15, R143, RZ ;  /* 0x0000008f0f2c7210 */ /* 0x000fc40007f9e0ff */
[----:B------:R-:W-:Y:S01]  /*cbf0*/  IADD3 R29, P6, R15, R30, RZ ;  /* 0x0000001e0f1d7210 */ /* 0x000fe20007fde0ff */
[----:B------:R-:W4:Y:S01]  /*cc00*/  LDL.LU R146, [R1+0xd8] ;  /* 0x0000d80001927983 */ /* 0x000f220000300800 */
[----:B------:R-:W-:Y:S02]  /*cc10*/  LEA.HI.X.SX32 R69, R69, R190, 0x1, P5 ;  /* 0x000000be45457211 */ /* 0x000fe400028f0eff */
[C---:B------:R-:W-:Y:S01]  /*cc20*/  IADD3 R27, P5, R15.reuse, R142, RZ ;  /* 0x0000008e0f1b7210 */ /* 0x040fe20007fbe0ff */
[----:B------:R-:W4:Y:S01]  /*cc30*/  LDL.LU R145, [R1+0xe0] ;  /* 0x0000e00001917983 */ /* 0x000f220000300800 */
[C---:B------:R-:W-:Y:S02]  /*cc40*/  IADD3 R20, P2, R15.reuse, R140, RZ ;  /* 0x0000008c0f147210 */ /* 0x040fe40007f5e0ff */
[----:B------:R-:W-:Y:S02]  /*cc50*/  IADD3 R251, P1, R15, R139, RZ ;  /* 0x0000008b0ffb7210 */ /* 0x000fe40007f3e0ff */
[----:B------:R-:W-:-:S02]  /*cc60*/  LEA.HI.X.SX32 R47, R144, R190, 0x1, P0 ;  /* 0x000000be902f7211 */ /* 0x000fc400000f0eff */
[----:B------:R-:W-:Y:S01]  /*cc70*/  LEA.HI.X.SX32 R26, R141, R190, 0x1, P3 ;  /* 0x000000be8d1a7211 */ /* 0x000fe200018f0eff */
[----:B------:R-:W4:Y:S01]  /*cc80*/  LDL.LU R144, [R1+0xe4] ;  /* 0x0000e40001907983 */ /* 0x000f220000300800 */
[----:B------:R-:W-:Y:S02]  /*cc90*/  IADD3 R249, P0, R15, R138, RZ ;  /* 0x0000008a0ff97210 */ /* 0x000fe40007f1e0ff */
[-C--:B------:R-:W-:Y:S02]  /*cca0*/  LEA.HI.X.SX32 R45, R143, R190.reuse, 0x1, P4 ;  /* 0x000000be8f2d7211 */ /* 0x080fe400020f0eff */
[----:B------:R-:W-:Y:S01]  /*ccb0*/  LEA.HI.X.SX32 R30, R30, R190, 0x1, P6 ;  /* 0x000000be1e1e7211 */ /* 0x000fe200030f0eff */
[----:B------:R-:W4:Y:S01]  /*ccc0*/  LDL.LU R143, [R1+0xe8] ;  /* 0x0000e800018f7983 */ /* 0x000f220000300800 */
[C---:B------:R-:W-:Y:S02]  /*ccd0*/  IADD3 R247, P4, R15.reuse, R137, RZ ;  /* 0x000000890ff77210 */ /* 0x040fe40007f9e0ff */
[----:B------:R-:W-:-:S02]  /*cce0*/  IADD3 R245, P6, R15, R136, RZ ;  /* 0x000000880ff57210 */ /* 0x000fc40007fde0ff */
[-C--:B------:R-:W-:Y:S02]  /*ccf0*/  LEA.HI.X.SX32 R28, R142, R190.reuse, 0x1, P5 ;  /* 0x000000be8e1c7211 */ /* 0x080fe400028f0eff */
[----:B------:R-:W-:Y:S01]  /*cd00*/  IADD3 R243, P5, R15, R135, RZ ;  /* 0x000000870ff37210 */ /* 0x000fe20007fbe0ff */
[----:B------:R-:W4:Y:S01]  /*cd10*/  LDL.LU R142, [R1+0xf0] ;  /* 0x0000f000018e7983 */ /* 0x000f220000300800 */
[-C--:B------:R-:W-:Y:S02]  /*cd20*/  LEA.HI.X.SX32 R22, R140, R190.reuse, 0x1, P2 ;  /* 0x000000be8c167211 */ /* 0x080fe400010f0eff */
[-C--:B------:R-:W-:Y:S01]  /*cd30*/  LEA.HI.X.SX32 R252, R139, R190.reuse, 0x1, P1 ;  /* 0x000000be8bfc7211 */ /* 0x080fe200008f0eff */
[----:B------:R-:W4:Y:S01]  /*cd40*/  LDL.LU R141, [R1+0xf8] ;  /* 0x0000f800018d7983 */ /* 0x000f220000300800 */
[-C--:B------:R-:W-:Y:S02]  /*cd50*/  LEA.HI.X.SX32 R250, R138, R190.reuse, 0x1, P0 ;  /* 0x000000be8afa7211 */ /* 0x080fe400000f0eff */
[-C--:B------:R-:W-:Y:S01]  /*cd60*/  LEA.HI.X.SX32 R248, R137, R190.reuse, 0x1, P4 ;  /* 0x000000be89f87211 */ /* 0x080fe200020f0eff */
[----:B------:R-:W4:Y:S01]  /*cd70*/  LDL.LU R140, [R1+0xfc] ;  /* 0x0000fc00018c7983 */ /* 0x000f220000300800 */
[----:B------:R-:W-:-:S02]  /*cd80*/  LEA.HI.X.SX32 R246, R136, R190, 0x1, P6 ;  /* 0x000000be88f67211 */ /* 0x000fc400030f0eff */
[----:B------:R-:W-:Y:S01]  /*cd90*/  LEA.HI.X.SX32 R244, R135, R190, 0x1, P5 ;  /* 0x000000be87f47211 */ /* 0x000fe200028f0eff */
[----:B------:R-:W4:Y:S04]  /*cda0*/  LDL R139, [R1+0x100] ;  /* 0x00010000018b7983 */ /* 0x000f280000100800 */
[----:B------:R-:W4:Y:S04]  /*cdb0*/  LDL R138, [R1+0x10c] ;  /* 0x00010c00018a7983 */ /* 0x000f280000100800 */
[----:B------:R-:W4:Y:S04]  /*cdc0*/  LDL R137, [R1+0x110] ;  /* 0x0001100001897983 */ /* 0x000f280000100800 */
[----:B------:R-:W4:Y:S01]  /*cdd0*/  LDL R136, [R1+0x114] ;  /* 0x0001140001887983 */ /* 0x000f220000100800 */
[----:B--2---:R-:W-:-:S02]  /*cde0*/  IADD3 R241, P3, R15, R0, RZ ;  /* 0x000000000ff17210 */ /* 0x004fc40007f7e0ff */
[C---:B---3--:R-:W-:Y:S02]  /*cdf0*/  IADD3 R239, P2, R15.reuse, R134, RZ ;  /* 0x000000860fef7210 */ /* 0x048fe40007f5e0ff */
[-C--:B------:R-:W-:Y:S02]  /*ce00*/  LEA.HI.X.SX32 R242, R0, R190.reuse, 0x1, P3 ;  /* 0x000000be00f27211 */ /* 0x080fe400018f0eff */
[C---:B----4-:R-:W-:Y:S01]  /*ce10*/  IADD3 R237, P1, R15.reuse, R133, RZ ;  /* 0x000000850fed7210 */ /* 0x050fe20007f3e0ff */
[----:B------:R-:W2:Y:S01]  /*ce20*/  LDL R0, [R1+0x104] ;  /* 0x0001040001007983 */ /* 0x000ea20000100800 */
[----:B------:R-:W-:Y:S02]  /*ce30*/  LEA.HI.X.SX32 R240, R134, R190, 0x1, P2 ;  /* 0x000000be86f07211 */ /* 0x000fe400010f0eff */
[----:B------:R-:W-:Y:S01]  /*ce40*/  IADD3 R235, P0, R15, R132, RZ ;  /* 0x000000840feb7210 */ /* 0x000fe20007f1e0ff */
[----:B------:R-:W3:Y:S01]  /*ce50*/  LDL.LU R135, [R1+0x118] ;  /* 0x0001180001877983 */ /* 0x000ee20000300800 */
[----:B------:R-:W-:-:S02]  /*ce60*/  LEA.HI.X.SX32 R238, R133, R190, 0x1, P1 ;  /* 0x000000be85ee7211 */ /* 0x000fc400008f0eff */
[----:B------:R-:W-:Y:S01]  /*ce70*/  LEA.HI.X.SX32 R236, R132, R190, 0x1, P0 ;  /* 0x000000be84ec7211 */ /* 0x000fe200000f0eff */
[----:B------:R-:W4:Y:S04]  /*ce80*/  LDL R134, [R1+0x11c] ;  /* 0x00011c0001867983 */ /* 0x000f280000100800 */
[----:B------:R-:W3:Y:S04]  /*ce90*/  LDL.LU R133, [R1+0x124] ;  /* 0x0001240001857983 */ /* 0x000ee80000300800 */
[----:B------:R-:W3:Y:S01]  /*cea0*/  LDL.LU R132, [R1+0x128] ;  /* 0x0001280001847983 */ /* 0x000ee20000300800 */
[----:B------:R-:W-:-:S04]  /*ceb0*/  IADD3 R231, P6, R15, R31, RZ ;  /* 0x0000001f0fe77210 */ /* 0x000fc80007fde0ff */
[----:B------:R-:W-:Y:S02]  /*cec0*/  LEA.HI.X.SX32 R232, R31, R190, 0x1, P6 ;  /* 0x000000be1fe87211 */ /* 0x000fe400030f0eff */
[----:B------:R-:W3:Y:S01]  /*ced0*/  LDL.LU R31, [R1+0x12c] ;  /* 0x00012c00011f7983 */ /* 0x000ee20000300800 */
[C---:B------:R-:W-:Y:S02]  /*cee0*/  IADD3 R233, P4, R15.reuse, R152, RZ ;  /* 0x000000980fe97210 */ /* 0x040fe40007f9e0ff */
[C---:B------:R-:W-:Y:S02]  /*cef0*/  IADD3 R227, P3, R15.reuse, R150, RZ ;  /* 0x000000960fe37210 */ /* 0x040fe40007f7e0ff */
[-C--:B------:R-:W-:Y:S02]  /*cf00*/  LEA.HI.X.SX32 R234, R152, R190.reuse, 0x1, P4 ;  /* 0x000000be98ea7211 */ /* 0x080fe400020f0eff */
[----:B------:R-:W-:Y:S02]  /*cf10*/  LEA.HI.X.SX32 R228, R150, R190, 0x1, P3 ;  /* 0x000000be96e47211 */ /* 0x000fe400018f0eff */
[----:B------:R-:W-:-:S04]  /*cf20*/  IADD3 R223, P1, R15, R147, RZ ;  /* 0x000000930fdf7210 */ /* 0x000fc80007f3e0ff */
        /* <DEDUP_REMOVED lines=9> */
[----:B------:R-:W3:Y:S01]  /*cfc0*/  LDL.LU R136, [R1+0x1c0] ;  /* 0x0001c00001887983 */ /* 0x000ee20000300800 */
[----:B--2---:R-:W-:-:S04]  /*cfd0*/  IADD3 R205, P4, R15, R0, RZ ;  /* 0x000000000fcd7210 */ /* 0x004fc80007f9e0ff */
[----:B------:R-:W-:Y:S02]  /*cfe0*/  LEA.HI.X.SX32 R206, R0, R190, 0x1, P4 ;  /* 0x000000be00ce7211 */ /* 0x000fe400020f0eff */
[----:B----4-:R-:W-:-:S04]  /*cff0*/  IADD3 R195, P1, R15, R134, RZ ;  /* 0x000000860fc37210 */ /* 0x010fc80007f3e0ff */
[----:B------:R-:W-:Y:S02]  /*d000*/  LEA.HI.X.SX32 R196, R134, R190, 0x1, P1 ;  /* 0x000000be86c47211 */ /* 0x000fe400008f0eff */
[----:B------:R-:W2:Y:S01]  /*d010*/  LDL.LU R134, [R1+0x134] ;  /* 0x0001340001867983 */ /* 0x000ea20000300800 */
[----:B---3--:R-:W-:-:S04]  /*d020*/  IADD3 R191, P4, R15, R132, RZ ;  /* 0x000000840fbf7210 */ /* 0x008fc80007f9e0ff */
[----:B------:R-:W-:Y:S02]  /*d030*/  LEA.HI.X.SX32 R192, R132, R190, 0x1, P4 ;  /* 0x000000be84c07211 */ /* 0x000fe400020f0eff */
[----:B------:R-:W3:Y:S04]  /*d040*/  LDL.LU R132, [R1+0x138] ;  /* 0x0001380001847983 */ /* 0x000ee80000300800 */
[----:B------:R-:W4:Y:S01]  /*d050*/  LDL.LU R150, [R1+0x13c] ;  /* 0x00013c0001967983 */ /* 0x000f220000300800 */
[C---:B------:R-:W-:Y:S02]  /*d060*/  IADD3 R229, P5, R15.reuse, R151, RZ ;  /* 0x000000970fe57210 */ /* 0x040fe40007fbe0ff */
[C---:B------:R-:W-:Y:S02]  /*d070*/  IADD3 R225, P2, R15.reuse, R148, RZ ;  /* 0x000000940fe17210 */ /* 0x040fe40007f5e0ff */
[----:B------:R-:W-:-:S02]  /*d080*/  IADD3 R221, P0, R15, R146, RZ ;  /* 0x000000920fdd7210 */ /* 0x000fc40007f1e0ff */
[----:B------:R-:W-:Y:S01]  /*d090*/  IADD3 R217, P6, R15, R144, RZ ;  /* 0x000000900fd97210 */ /* 0x000fe20007fde0ff */
[----:B------:R-:W-:Y:S01]  /*d0a0*/  IMAD.MOV.U32 R0, RZ, RZ, 0x3f ;  /* 0x0000003fff007424 */ /* 0x000fe200078e00ff */
[-C--:B------:R-:W-:Y:S02]  /*d0b0*/  LEA.HI.X.SX32 R230, R151, R190.reuse, 0x1, P5 ;  /* 0x000000be97e67211 */ /* 0x080fe400028f0eff */
[-C--:B------:R-:W-:Y:S02]  /*d0c0*/  LEA.HI.X.SX32 R226, R148, R190.reuse, 0x1, P2 ;  /* 0x000000be94e27211 */ /* 0x080fe400010f0eff */
[-C--:B------:R-:W-:Y:S02]  /*d0d0*/  LEA.HI.X.SX32 R222, R146, R190.reuse, 0x1, P0 ;  /* 0x000000be92de7211 */ /* 0x080fe400000f0eff */
[----:B------:R-:W-:Y:S02]  /*d0e0*/  LEA.HI.X.SX32 R218, R144, R190, 0x1, P6 ;  /* 0x000000be90da7211 */ /* 0x000fe400030f0eff */
[----:B------:R-:W-:-:S02]  /*d0f0*/  IADD3 R215, P5, R15, R143, RZ ;  /* 0x0000008f0fd77210 */ /* 0x000fc40007fbe0ff */
[C---:B------:R-:W-:Y:S02]  /*d100*/  IADD3 R211, P2, R15.reuse, R141, RZ ;  /* 0x0000008d0fd37210 */ /* 0x040fe40007f5e0ff */
[C---:B------:R-:W-:Y:S02]  /*d110*/  IADD3 R207, P0, R15.reuse, R139, RZ ;  /* 0x0000008b0fcf7210 */ /* 0x040fe40007f1e0ff */
[----:B------:R-:W-:Y:S02]  /*d120*/  IADD3 R203, P6, R15, R138, RZ ;  /* 0x0000008a0fcb7210 */ /* 0x000fe40007fde0ff */
[----:B------:R-:W-:Y:S02]  /*d130*/  IADD3 R0, R0, c[0x0][0x180], RZ ;  /* 0x0000600000007a10 */ /* 0x000fe40007ffe0ff */
[-C--:B------:R-:W-:Y:S02]  /*d140*/  LEA.HI.X.SX32 R216, R143, R190.reuse, 0x1, P5 ;  /* 0x000000be8fd87211 */ /* 0x080fe400028f0eff */
[----:B------:R-:W-:-:S02]  /*d150*/  LEA.HI.X.SX32 R212, R141, R190, 0x1, P2 ;  /* 0x000000be8dd47211 */ /* 0x000fc400010f0eff */
[-C--:B------:R-:W-:Y:S02]  /*d160*/  LEA.HI.X.SX32 R208, R139, R190.reuse, 0x1, P0 ;  /* 0x000000be8bd07211 */ /* 0x080fe400000f0eff */
[----:B------:R-:W-:Y:S02]  /*d170*/  LEA.HI.X.SX32 R204, R138, R190, 0x1, P6 ;  /* 0x000000be8acc7211 */ /* 0x000fe400030f0eff */
[C---:B------:R-:W-:Y:S02]  /*d180*/  IADD3 R201, P5, R15.reuse, R137, RZ ;  /* 0x000000890fc97210 */ /* 0x040fe40007fbe0ff */
[C---:B------:R-:W-:Y:S02]  /*d190*/  IADD3 R197, P2, R15.reuse, R135, RZ ;  /* 0x000000870fc57210 */ /* 0x040fe40007f5e0ff */
[C---:B------:R-:W-:Y:S02]  /*d1a0*/  IADD3 R193, P0, R15.reuse, R133, RZ ;  /* 0x000000850fc17210 */ /* 0x040fe40007f1e0ff */
[----:B------:R-:W-:-:S02]  /*d1b0*/  IADD3 R189, P6, R15, R31, RZ ;  /* 0x0000001f0fbd7210 */ /* 0x000fc40007fde0ff */
[----:B------:R-:W-:Y:S02]  /*d1c0*/  SHF.R.S32.HI R15, RZ, 0x1f, R0 ;  /* 0x0000001fff0f7819 */ /* 0x000fe40000011400 */
[----:B------:R-:W-:Y:S02]  /*d1d0*/  LEA.HI.X.SX32 R202, R137, R190, 0x1, P5 ;  /* 0x000000be89ca7211 */ /* 0x000fe400028f0eff */
[----:B------:R-:W-:Y:S02]  /*d1e0*/  LEA.HI R0, R15, R0, RZ, 0x6 ;  /* 0x000000000f007211 */ /* 0x000fe400078f30ff */
[-C--:B------:R-:W-:Y:S02]  /*d1f0*/  LEA.HI.X.SX32 R198, R135, R190.reuse, 0x1, P2 ;  /* 0x000000be87c67211 */ /* 0x080fe400010f0eff */
[----:B------:R-:W-:Y:S02]  /*d200*/  LEA.HI.X.SX32 R194, R133, R190, 0x1, P0 ;  /* 0x000000be85c27211 */ /* 0x000fe400000f0eff */
[----:B------:R-:W-:-:S02]  /*d210*/  SHF.R.U32.HI R0, RZ, 0x6, R177 ;  /* 0x00000006ff007819 */ /* 0x000fc400000116b1 */
[----:B------:R-:W-:Y:S02]  /*d220*/  LEA.HI.X.SX32 R190, R31, R190, 0x1, P6 ;  /* 0x000000be1fbe7211 */ /* 0x000fe400030f0eff */
[----:B------:R-:W-:Y:S02]  /*d230*/  SHF.R.U32.HI R31, RZ, 0x6, R175 ;  /* 0x00000006ff1f7819 */ /* 0x000fe400000116af */
[----:B------:R-:W-:Y:S02]  /*d240*/  SGXT.U32 R0, R0, 0x1 ;  /* 0x000000010000781a */ /* 0x000fe40000000000 */
[----:B------:R-:W-:Y:S02]  /*d250*/  SGXT.U32 R31, R31, 0x1 ;  /* 0x000000011f1f781a */ /* 0x000fe40000000000 */
[----:B------:R-:W-:Y:S02]  /*d260*/  LOP3.LUT R0, R0, 0x38, RZ, 0xfc, !PT ;  /* 0x0000003800007812 */ /* 0x000fe400078efcff */
[----:B------:R-:W-:-:S03]  /*d270*/  LOP3.LUT R31, R31, 0x34, RZ, 0xfc, !PT ;  /* 0x000000341f1f7812 */ /* 0x000fc600078efcff */
[----:B------:R-:W-:Y:S01]  /*d280*/  IMAD R182, R0, c[0x0][0x188], RZ ;  /* 0x0000620000b67a24 */ /* 0x000fe200078e02ff */
[----:B------:R-:W-:Y:S01]  /*d290*/  SHF.R.U32.HI R0, RZ, 0x6, R175 ;  /* 0x00000006ff007819 */ /* 0x000fe200000116af */
[----:B------:R-:W-:Y:S01]  /*d2a0*/  IMAD R178, R31, c[0x0][0x188], RZ ;  /* 0x000062001fb27a24 */ /* 0x000fe200078e02ff */
[----:B------:R-:W-:Y:S02]  /*d2b0*/  SHF.R.U32.HI R31, RZ, 0x6, R170 ;  /* 0x00000006ff1f7819 */ /* 0x000fe400000116aa */
[----:B------:R-:W-:Y:S02]  /*d2c0*/  SGXT.U32 R0, R0, 0x1 ;  /* 0x000000010000781a */ /* 0x000fe40000000000 */
[----:B------:R-:W-:Y:S01]  /*d2d0*/  SGXT.U32 R31, R31, 0x1 ;  /* 0x000000011f1f781a */ /* 0x000fe20000000000 */
[----:B------:R-:W1:Y:S01]  /*d2e0*/  S2R R43, SR_TID.X ;  /* 0x00000000002b7919 */ /* 0x000e620000002100 */
[----:B------:R-:W-:Y:S02]  /*d2f0*/  LOP3.LUT R0, R0, 0x30, RZ, 0xfc, !PT ;  /* 0x0000003000007812 */ /* 0x000fe400078efcff */
[----:B------:R-:W-:Y:S01]  /*d300*/  LOP3.LUT R31, R31, 0x2c, RZ, 0xfc, !PT ;  /* 0x0000002c1f1f7812 */ /* 0x000fe200078efcff */
[----:B------:R-:W-:-:S02]  /*d310*/  IMAD R184, R174, c[0x0][0x188], RZ ;  /* 0x00006200aeb87a24 */ /* 0x000fc400078e02ff */
[----:B------:R-:W-:Y:S01]  /*d320*/  IMAD R174, R0, c[0x0][0x188], RZ ;  /* 0x0000620000ae7a24 */ /* 0x000fe200078e02ff */
[----:B------:R-:W-:Y:S01]  /*d330*/  SHF.R.U32.HI R0, RZ, 0x6, R170 ;  /* 0x00000006ff007819 */ /* 0x000fe200000116aa */
[----:B------:R-:W-:Y:S01]  /*d340*/  IMAD R170, R31, c[0x0][0x188], RZ ;  /* 0x000062001faa7a24 */ /* 0x000fe200078e02ff */
[----:B------:R-:W-:Y:S02]  /*d350*/  SHF.R.U32.HI R31, RZ, 0x6, R162 ;  /* 0x00000006ff1f7819 */ /* 0x000fe400000116a2 */
[----:B------:R-:W-:Y:S02]  /*d360*/  SGXT.U32 R0, R0, 0x1 ;  /* 0x000000010000781a */ /* 0x000fe40000000000 */
[----:B------:R-:W-:Y:S02]  /*d370*/  SGXT.U32 R31, R31, 0x1 ;  /* 0x000000011f1f781a */ /* 0x000fe40000000000 */
[----:B------:R-:W-:Y:S01]  /*d380*/  LOP3.LUT R0, R0, 0x28, RZ, 0xfc, !PT ;  /* 0x0000002800007812 */ /* 0x000fe200078efcff */
[----:B------:R-:W-:Y:S01]  /*d390*/  IMAD R180, R172, c[0x0][0x188], RZ ;  /* 0x00006200acb47a24 */ /* 0x000fe200078e02ff */
[----:B------:R-:W-:Y:S01]  /*d3a0*/  LOP3.LUT R31, R31, 0x24, RZ, 0xfc, !PT ;  /* 0x000000241f1f7812 */ /* 0x000fe200078efcff */
[----:B------:R-:W-:-:S02]  /*d3b0*/  IMAD R172, R168, c[0x0][0x188], RZ ;  /* 0x00006200a8ac7a24 */ /* 0x000fc400078e02ff */
[----:B------:R-:W-:Y:S02]  /*d3c0*/  IMAD R168, R166, c[0x0][0x188], RZ ;  /* 0x00006200a6a87a24 */ /* 0x000fe400078e02ff */
[----:B------:R-:W-:Y:S01]  /*d3d0*/  IMAD R166, R0, c[0x0][0x188], RZ ;  /* 0x0000620000a67a24 */ /* 0x000fe200078e02ff */
[----:B------:R-:W-:Y:S01]  /*d3e0*/  SHF.R.U32.HI R0, RZ, 0x6, R162 ;  /* 0x00000006ff007819 */ /* 0x000fe200000116a2 */
[----:B------:R-:W-:Y:S01]  /*d3f0*/  IMAD R162, R31, c[0x0][0x188], RZ ;  /* 0x000062001fa27a24 */ /* 0x000fe200078e02ff */
[----:B------:R-:W-:Y:S02]  /*d400*/  SHF.R.U32.HI R31, RZ, 0x6, R169 ;  /* 0x00000006ff1f7819 */ /* 0x000fe400000116a9 */
[C---:B-1----:R-:W-:Y:S02]  /*d410*/  LOP3.LUT R18, R43.reuse, 0x3, RZ, 0xc0, !PT ;  /* 0x000000032b127812 */ /* 0x042fe400078ec0ff */
[----:B------:R-:W-:Y:S02]  /*d420*/  LOP3.LUT R17, R43, 0x1c, RZ, 0xc0, !PT ;  /* 0x0000001c2b117812 */ /* 0x000fe400078ec0ff */
[----:B------:R-:W-:-:S02]  /*d430*/  SGXT.U32 R31, R31, 0x1 ;  /* 0x000000011f1f781a */ /* 0x000fc40000000000 */
[----:B------:R-:W-:Y:S01]  /*d440*/  SGXT.U32 R0, R0, 0x1 ;  /* 0x000000010000781a */ /* 0x000fe20000000000 */
[----:B------:R-:W-:Y:S01]  /*d450*/  IMAD R15, R18, 0x120, R17 ;  /* 0x00000120120f7824 */ /* 0x000fe200078e0211 */
[----:B------:R-:W-:Y:S02]  /*d460*/  LOP3.LUT R31, R31, 0x1c, RZ, 0xfc, !PT ;  /* 0x0000001c1f1f7812 */ /* 0x000fe400078efcff */
[----:B------:R-:W-:Y:S02]  /*d470*/  SHF.R.S32.HI R17, RZ, 0x1f, R149 ;  /* 0x0000001fff117819 */ /* 0x000fe40000011495 */
[C---:B------:R-:W-:Y:S02]  /*d480*/  IADD3 R147, P3, R149.reuse, R16, RZ ;  /* 0x0000001095937210 */ /* 0x040fe40007f7e0ff */
[C---:B------:R-:W-:Y:S02]  /*d490*/  IADD3 R145, P4, R149.reuse, R14, RZ ;  /* 0x0000000e95917210 */ /* 0x040fe40007f9e0ff */
[----:B------:R-:W-:-:S02]  /*d4a0*/  IADD3 R143, P5, R149, R13, RZ ;  /* 0x0000000d958f7210 */ /* 0x000fc40007fbe0ff */
[----:B------:R-:W-:Y:S02]  /*d4b0*/  LOP3.LUT R0, R0, 0x20, RZ, 0xfc, !PT ;  /* 0x0000002000007812 */ /* 0x000fe400078efcff */
[----:B------:R-:W-:Y:S01]  /*d4c0*/  SHF.R.U32.HI R152, RZ, 0x6, R165 ;  /* 0x00000006ff987819 */ /* 0x000fe200000116a5 */
[----:B------:R-:W-:Y:S01]  /*d4d0*/  IMAD R32, R31, c[0x0][0x188], RZ ;  /* 0x000062001f207a24 */ /* 0x000fe200078e02ff */
[-C--:B------:R-:W-:Y:S01]  /*d4e0*/  LEA.HI.X.SX32 R148, R16, R17.reuse, 0x1, P3 ;  /* 0x0000001110947211 */ /* 0x080fe200018f0eff */
[----:B------:R-:W-:Y:S01]  /*d4f0*/  IMAD R188, R176, c[0x0][0x188], RZ ;  /* 0x00006200b0bc7a24 */ /* 0x000fe200078e02ff */
[-C--:B------:R-:W-:Y:S01]  /*d500*/  LEA.HI.X.SX32 R146, R14, R17.reuse, 0x1, P4 ;  /* 0x000000110e927211 */ /* 0x080fe200020f0eff */
[----:B------:R-:W-:Y:S01]  /*d510*/  IMAD R186, R163, c[0x0][0x188], RZ ;  /* 0x00006200a3ba7a24 */ /* 0x000fe200078e02ff */
[----:B------:R-:W-:Y:S02]  /*d520*/  LEA.HI.X.SX32 R144, R13, R17, 0x1, P5 ;  /* 0x000000110d907211 */ /* 0x000fe400028f0eff */
[----:B------:R-:W-:Y:S01]  /*d530*/  IADD3 R137, P1, R149, R10, RZ ;  /* 0x0000000a95897210 */ /* 0x000fe20007f3e0ff */
[----:B------:R-:W-:Y:S01]  /*d540*/  IMAD R158, R0, c[0x0][0x188], RZ ;  /* 0x00006200009e7a24 */ /* 0x000fe200078e02ff */
[----:B------:R-:W-:-:S02]  /*d550*/  SGXT.U32 R152, R152, 0x1 ;  /* 0x000000019898781a */ /* 0x000fc40000000000 */
[----:B------:R-:W-:Y:S01]  /*d560*/  SHF.R.U32.HI R0, RZ, 0x6, R169 ;  /* 0x00000006ff007819 */ /* 0x000fe200000116a9 */
[----:B------:R-:W-:Y:S01]  /*d570*/  IMAD R176, R173, c[0x0][0x188], RZ ;  /* 0x00006200adb07a24 */ /* 0x000fe200078e02ff */
[-C--:B------:R-:W-:Y:S01]  /*d580*/  LEA.HI.X.SX32 R138, R10, R17.reuse, 0x1, P1 ;  /* 0x000000110a8a7211 */ /* 0x080fe200008f0eff */
[----:B------:R-:W-:Y:S01]  /*d590*/  IMAD R152, R152, c[0x0][0x188], RZ ;  /* 0x0000620098987a24 */ /* 0x000fe200078e02ff */
[C---:B------:R-:W-:Y:S01]  /*d5a0*/  IADD3 R135, P2, R149.reuse, R136, RZ ;  /* 0x0000008895877210 */ /* 0x040fe20007f5e0ff */
[----:B------:R-:W-:Y:S01]  /*d5b0*/  IMAD.MOV.U32 R151, RZ, RZ, c[0x0][0x188] ;  /* 0x00006200ff977624 */ /* 0x000fe200078e00ff */
[----:B------:R-:W-:Y:S02]  /*d5c0*/  IADD3 R187, P1, R149, R188, RZ ;  /* 0x000000bc95bb7210 */ /* 0x000fe40007f3e0ff */
[----:B------:R-:W-:Y:S02]  /*d5d0*/  SHF.R.U32.HI R154, RZ, 0x6, R165 ;  /* 0x00000006ff9a7819 */ /* 0x000fe400000116a5 */
[----:B------:R-:W-:Y:S01]  /*d5e0*/  SGXT.U32 R0, R0, 0x1 ;  /* 0x000000010000781a */ /* 0x000fe20000000000 */
[----:B------:R-:W-:Y:S01]  /*d5f0*/  IMAD R160, R171, c[0x0][0x188], RZ ;  /* 0x00006200aba07a24 */ /* 0x000fe200078e02ff */
[-C--:B------:R-:W-:Y:S01]  /*d600*/  LEA.HI.X.SX32 R136, R136, R17.reuse, 0x1, P2 ;  /* 0x0000001188887211 */ /* 0x080fe200010f0eff */
[----:B------:R-:W-:Y:S01]  /*d610*/  IMAD R164, R164, c[0x0][0x188], RZ ;  /* 0x00006200a4a47a24 */ /* 0x000fe200078e02ff */
[----:B------:R-:W-:Y:S01]  /*d620*/  LEA.HI.X.SX32 R188, R188, R17, 0x1, P1 ;  /* 0x00000011bcbc7211 */ /* 0x000fe200008f0eff */
[----:B------:R-:W-:Y:S01]  /*d630*/  IMAD R151, R151, 0x2, R152 ;  /* 0x0000000297977824 */ /* 0x000fe200078e0298 */
[----:B------:R-:W-:Y:S01]  /*d640*/  IADD3 R141, P6, R149, R12, RZ ;  /* 0x0000000c958d7210 */ /* 0x000fe20007fde0ff */
[----:B------:R-:W-:Y:S01]  /*d650*/  IMAD.MOV.U32 R42, RZ, RZ, c[0x0][0x188] ;  /* 0x00006200ff2a7624 */ /* 0x000fe200078e00ff */
[----:B------:R-:W-:-:S02]  /*d660*/  SGXT.U32 R154, R154, 0x1 ;  /* 0x000000019a9a781a */ /* 0x000fc40000000000 */
[C---:B------:R-:W-:Y:S02]  /*d670*/  IADD3 R179, P2, R149.reuse, R180, RZ ;  /* 0x000000b495b37210 */ /* 0x040fe40007f5e0ff */
[----:B------:R-:W-:Y:S02]  /*d680*/  IADD3 R177, P1, R149, R178, RZ ;  /* 0x000000b295b17210 */ /* 0x000fe40007f3e0ff */
[----:B------:R-:W-:Y:S01]  /*d690*/  LOP3.LUT R0, R0, 0x18, RZ, 0xfc, !PT ;  /* 0x0000001800007812 */ /* 0x000fe200078efcff */
[----:B------:R-:W-:Y:S01]  /*d6a0*/  IMAD R156, R161, c[0x0][0x188], RZ ;  /* 0x00006200a19c7a24 */ /* 0x000fe200078e02ff */
[----:B------:R-:W-:Y:S01]  /*d6b0*/  IADD3 R139, P0, R149, R11, RZ ;  /* 0x0000000b958b7210 */ /* 0x000fe20007f1e0ff */
[----:B------:R-:W-:Y:S01]  /*d6c0*/  IMAD R19, R167, c[0x0][0x188], RZ ;  /* 0x00006200a7137a24 */ /* 0x000fe200078e02ff */
[-C--:B------:R-:W-:Y:S01]  /*d6d0*/  LEA.HI.X.SX32 R142, R12, R17.reuse, 0x1, P6 ;  /* 0x000000110c8e7211 */ /* 0x080fe200030f0eff */
[----:B------:R-:W-:Y:S01]  /*d6e0*/  IMAD.SHL.U32 R42, R42, 0x40, RZ ;  /* 0x000000402a2a7824 */ /* 0x000fe200078e00ff */
[-C--:B------:R-:W-:Y:S01]  /*d6f0*/  LEA.HI.X.SX32 R180, R180, R17.reuse, 0x1, P2 ;  /* 0x00000011b4b47211 */ /* 0x080fe200010f0eff */
[----:B------:R-:W-:Y:S01]  /*d700*/  IMAD R154, R154, c[0x0][0x188], RZ ;  /* 0x000062009a9a7a24 */ /* 0x000fe200078e02ff */
[----:B------:R-:W-:Y:S01]  /*d710*/  LEA.HI.X.SX32 R178, R178, R17, 0x1, P1 ;  /* 0x00000011b2b27211 */ /* 0x000fe200008f0eff */
[----:B------:R-:W-:Y:S01]  /*d720*/  IMAD R18, R0, c[0x0][0x188], RZ ;  /* 0x0000620000127a24 */ /* 0x000fe200078e02ff */
[----:B------:R-:W-:-:S02]  /*d730*/  IADD3 R23, P6, R149, R151, RZ ;  /* 0x0000009795177210 */ /* 0x000fc40007fde0ff */
[C---:B------:R-:W-:Y:S02]  /*d740*/  IADD3 R169, P2, R149.reuse, R170, RZ ;  /* 0x000000aa95a97210 */ /* 0x040fe40007f5e0ff */
[----:B------:R-:W-:Y:S02]  /*d750*/  IADD3 R167, P1, R149, R168, RZ ;  /* 0x000000a895a77210 */ /* 0x000fe40007f3e0ff */
[-C--:B------:R-:W-:Y:S01]  /*d760*/  LEA.HI.X.SX32 R140, R11, R17.reuse, 0x1, P0 ;  /* 0x000000110b8c7211 */ /* 0x080fe200000f0eff */
[----:B------:R-:W-:Y:S01]  /*d770*/  IMAD.MOV.U32 R11, RZ, RZ, 0x14 ;  /* 0x00000014ff0b7424 */ /* 0x000fe200078e00ff */
[----:B------:R-:W-:Y:S02]  /*d780*/  SHF.R.S32.HI R2, RZ, 0x1f, R9 ;  /* 0x0000001fff027819 */ /* 0x000fe40000011409 */
[----:B------:R-:W-:Y:S02]  /*d790*/  SHF.R.S32.HI R0, RZ, 0x1f, R42 ;  /* 0x0000001fff007819 */ /* 0x000fe4000001142a */
[----:B------:R-:W-:-:S02]  /*d7a0*/  LEA.HI.X.SX32 R152, R151, R17, 0x1, P6 ;  /* 0x0000001197987211 */ /* 0x000fc400030f0eff */
[-C--:B------:R-:W-:Y:S02]  /*d7b0*/  LEA.HI.X.SX32 R170, R170, R17.reuse, 0x1, P2 ;  /* 0x00000011aaaa7211 */ /* 0x080fe400010f0eff */
[----:B------:R-:W-:Y:S02]  /*d7c0*/  LEA.HI.X.SX32 R168, R168, R17, 0x1, P1 ;  /* 0x00000011a8a87211 */ /* 0x000fe400008f0eff */
[C---:B------:R-:W-:Y:S02]  /*d7d0*/  IADD3 R25, P0, R149.reuse, R154, RZ ;  /* 0x0000009a95197210 */ /* 0x040fe40007f1e0ff */
[C---:B------:R-:W-:Y:S02]  /*d7e0*/  IADD3 R159, P2, R149.reuse, R160, RZ ;  /* 0x000000a0959f7210 */ /* 0x040fe40007f5e0ff */
[----:B------:R-:W-:Y:S01]  /*d7f0*/  IADD3 R157, P1, R149, R158, RZ ;  /* 0x0000009e959d7210 */ /* 0x000fe20007f3e0ff */
[----:B------:R-:W-:Y:S02]  /*d800*/  IMAD R14, R2, 0x14, RZ ;  /* 0x00000014020e7824 */ /* 0x000fe400078e02ff */
[----:B------:R-:W-:-:S04]  /*d810*/  IMAD.WIDE.U32 R12, R9, R11, c[0x0][0x168] ;  /* 0x00005a00090c7625 */ /* 0x000fc800078e000b */
[----:B------:R-:W-:Y:S01]  /*d820*/  IMAD R16, R0, 0x14, RZ ;  /* 0x0000001400107824 */ /* 0x000fe200078e02ff */
[----:B------:R-:W-:Y:S02]  /*d830*/  SHF.L.U64.HI R130, R125, 0x2, R130 ;  /* 0x000000027d827819 */ /* 0x000fe40000010282 */
[----:B--2---:R-:W-:-:S04]  /*d840*/  IADD3 R133, P3, R149, R134, RZ ;  /* 0x0000008695857210 */ /* 0x004fc80007f7e0ff */
[-C--:B------:R-:W-:Y:S02]  /*d850*/  LEA.HI.X.SX32 R134, R134, R17.reuse, 0x1, P3 ;  /* 0x0000001186867211 */ /* 0x080fe400018f0eff */
[C---:B---3--:R-:W-:Y:S02]  /*d860*/  IADD3 R31, P4, R149.reuse, R132, RZ ;  /* 0x00000084951f7210 */ /* 0x048fe40007f9e0ff */
[C---:B----4-:R-:W-:Y:S02]  /*d870*/  IADD3 R21, P5, R149.reuse, R150, RZ ;  /* 0x0000009695157210 */ /* 0x050fe40007fbe0ff */
[-C--:B------:R-:W-:Y:S02]  /*d880*/  LEA.HI.X.SX32 R132, R132, R17.reuse, 0x1, P4 ;  /* 0x0000001184847211 */ /* 0x080fe400020f0eff */
[----:B------:R-:W-:Y:S02]  /*d890*/  LEA.HI.X.SX32 R150, R150, R17, 0x1, P5 ;  /* 0x0000001196967211 */ /* 0x000fe400028f0eff */
[----:B------:R-:W-:-:S02]  /*d8a0*/  IADD3 R185, P4, R149, R186, RZ ;  /* 0x000000ba95b97210 */ /* 0x000fc40007f9e0ff */
[C---:B------:R-:W-:Y:S02]  /*d8b0*/  IADD3 R183, P5, R149.reuse, R184, RZ ;  /* 0x000000b895b77210 */ /* 0x040fe40007fbe0ff */
[C---:B------:R-:W-:Y:S02]  /*d8c0*/  IADD3 R181, P3, R149.reuse, R182, RZ ;  /* 0x000000b695b57210 */ /* 0x040fe40007f7e0ff */
[-C--:B------:R-:W-:Y:S02]  /*d8d0*/  LEA.HI.X.SX32 R186, R186, R17.reuse, 0x1, P4 ;  /* 0x00000011baba7211 */ /* 0x080fe400020f0eff */
        /* <DEDUP_REMOVED lines=17> */
[----:B------:R-:W-:-:S04]  /*d9f0*/  IADD3 R149, P6, R149, R18, RZ ;  /* 0x0000001295957210 */ /* 0x000fc80007fde0ff */
[----:B------:R-:W-:Y:S01]  /*da00*/  LEA.HI.X.SX32 R0, R18, R17, 0x1, P6 ;  /* 0x0000001112007211 */ /* 0x000fe200030f0eff */
[----:B------:R-:W-:Y:S01]  /*da10*/  IMAD.IADD R18, R13, 0x1, R14 ;  /* 0x000000010d127824 */ /* 0x000fe200078e020e */
[C---:B------:R-:W-:Y:S01]  /*da20*/  SHF.L.U64.HI R13, R128.reuse, 0x2, R131 ;  /* 0x00000002800d7819 */ /* 0x040fe20000010283 */
[----:B------:R-:W-:-:S04]  /*da30*/  IMAD.SHL.U32 R128, R128, 0x4, RZ ;  /* 0x0000000480807824 */ /* 0x000fc800078e00ff */
[----:B------:R1:W-:Y:S04]  /*da40*/  STL [R1+0xfc], R13 ;  /* 0x0000fc0d01007387 */ /* 0x0003e80000100800 */
[----:B------:R2:W-:Y:S01]  /*da50*/  STL [R1+0xf8], R128 ;  /* 0x0000f88001007387 */ /* 0x0005e20000100800 */
[----:B-1----:R-:W-:-:S03]  /*da60*/  IMAD.SHL.U32 R13, R125, 0x4, RZ ;  /* 0x000000047d0d7824 */ /* 0x002fc600078e00ff */
[----:B------:R-:W-:Y:S01]  /*da70*/  STL [R1+0xf4], R130 ;  /* 0x0000f48201007387 */ /* 0x000fe20000100800 */
[C---:B------:R-:W-:Y:S01]  /*da80*/  IMAD.SHL.U32 R125, R122.reuse, 0x4, RZ ;  /* 0x000000047a7d7824 */ /* 0x040fe200078e00ff */
[----:B--2---:R-:W-:Y:S02]  /*da90*/  SHF.L.U64.HI R128, R122, 0x2, R129 ;  /* 0x000000027a807819 */ /* 0x004fe40000010281 */
[----:B------:R1:W-:Y:S01]  /*daa0*/  STL [R1+0xf0], R13 ;  /* 0x0000f00d01007387 */ /* 0x0003e20000100800 */
[----:B------:R-:W-:-:S03]  /*dab0*/  IMAD.SHL.U32 R122, R119, 0x4, RZ ;  /* 0x00000004777a7824 */ /* 0x000fc600078e00ff */
[----:B------:R-:W-:Y:S01]  /*dac0*/  STL [R1+0xec], R128 ;  /* 0x0000ec8001007387 */ /* 0x000fe20000100800 */
[----:B-1----:R-:W-:-:S03]  /*dad0*/  SHF.L.U64.HI R13, R119, 0x2, R127 ;  /* 0x00000002770d7819 */ /* 0x002fc6000001027f */
[----:B------:R-:W-:Y:S01]  /*dae0*/  STL [R1+0xe8], R125 ;  /* 0x0000e87d01007387 */ /* 0x000fe20000100800 */
[----:B------:R-:W-:-:S03]  /*daf0*/  SHF.L.U64.HI R119, R116, 0x2, R126 ;  /* 0x0000000274777819 */ /* 0x000fc6000001027e */
[----:B------:R1:W-:Y:S04]  /*db00*/  STL [R1+0xe4], R13 ;  /* 0x0000e40d01007387 */ /* 0x0003e80000100800 */
[----:B------:R-:W-:Y:S01]  /*db10*/  STL [R1+0xe0], R122 ;  /* 0x0000e07a01007387 */ /* 0x000fe20000100800 */
[----:B-1----:R-:W-:Y:S01]  /*db20*/  IMAD.SHL.U32 R13, R116, 0x4, RZ ;  /* 0x00000004740d7824 */ /* 0x002fe200078e00ff */
[C---:B------:R-:W-:Y:S02]  /*db30*/  SHF.L.U64.HI R116, R113.reuse, 0x2, R124 ;  /* 0x0000000271747819 */ /* 0x040fe4000001027c */
[----:B------:R-:W-:Y:S01]  /*db40*/  STL [R1+0xdc], R119 ;  /* 0x0000dc7701007387 */ /* 0x000fe20000100800 */
[----:B------:R-:W-:-:S03]  /*db50*/  IMAD.SHL.U32 R113, R113, 0x4, RZ ;  /* 0x0000000471717824 */ /* 0x000fc600078e00ff */
[----:B------:R1:W-:Y:S04]  /*db60*/  STL [R1+0xd8], R13 ;  /* 0x0000d80d01007387 */ /* 0x0003e80000100800 */
[----:B------:R-:W-:Y:S01]  /*db70*/  STL [R1+0xd4], R116 ;  /* 0x0000d47401007387 */ /* 0x000fe20000100800 */
[C---:B-1----:R-:W-:Y:S01]  /*db80*/  SHF.L.U64.HI R13, R98.reuse, 0x2, R123 ;  /* 0x00000002620d7819 */ /* 0x042fe2000001027b */
[----:B------:R-:W-:Y:S02]  /*db90*/  IMAD.SHL.U32 R98, R98, 0x4, RZ ;  /* 0x0000000462627824 */ /* 0x000fe400078e00ff */
[----:B------:R1:W-:Y:S04]  /*dba0*/  STL [R1+0xd0], R113 ;  /* 0x0000d07101007387 */ /* 0x0003e80000100800 */
[----:B------:R2:W-:Y:S01]  /*dbb0*/  STL [R1+0xcc], R13 ;  /* 0x0000cc0d01007387 */ /* 0x0005e20000100800 */
[----:B-1----:R-:W-:-:S03]  /*dbc0*/  SHF.L.U64.HI R113, R96, 0x2, R121 ;  /* 0x0000000260717819 */ /* 0x002fc60000010279 */
[----:B------:R1:W-:Y:S01]  /*dbd0*/  STL [R1+0xc8], R98 ;  /* 0x0000c86201007387 */ /* 0x0003e20000100800 */
[----:B--2---:R-:W-:-:S03]  /*dbe0*/  IMAD.SHL.U32 R13, R96, 0x4, RZ ;  /* 0x00000004600d7824 */ /* 0x004fc600078e00ff */
[----:B------:R-:W-:Y:S01]  /*dbf0*/  STL [R1+0xc4], R113 ;  /* 0x0000c47101007387 */ /* 0x000fe20000100800 */
[----:B------:R-:W-:-:S03]  /*dc00*/  IMAD.SHL.U32 R96, R94, 0x4, RZ ;  /* 0x000000045e607824 */ /* 0x000fc600078e00ff */
[----:B------:R2:W-:Y:S01]  /*dc10*/  STL [R1+0xc0], R13 ;  /* 0x0000c00d01007387 */ /* 0x0005e20000100800 */
[----:B-1----:R-:W-:Y:S01]  /*dc20*/  SHF.L.U64.HI R98, R94, 0x2, R120 ;  /* 0x000000025e627819 */ /* 0x002fe20000010278 */
[----:B------:R-:W-:-:S04]  /*dc30*/  IMAD.SHL.U32 R94, R93, 0x4, RZ ;  /* 0x000000045d5e7824 */ /* 0x000fc800078e00ff */
[----:B------:R-:W-:Y:S01]  /*dc40*/  STL [R1+0xbc], R98 ;  /* 0x0000bc6201007387 */ /* 0x000fe20000100800 */
[----:B--2---:R-:W-:-:S03]  /*dc50*/  SHF.L.U64.HI R13, R93, 0x2, R118 ;  /* 0x000000025d0d7819 */ /* 0x004fc60000010276 */
        /* <DEDUP_REMOVED lines=56> */
[----:B------:R1:W-:Y:S01]  /*dfe0*/  STL [R1+0x48], R13 ;  /* 0x0000480d01007387 */ /* 0x0003e20000100800 */
[----:B------:R-:W-:-:S03]  /*dff0*/  SHF.L.U64.HI R61, R60, 0x2, R61 ;  /* 0x000000023c3d7819 */ /* 0x000fc6000001023d */
[----:B------:R-:W-:Y:S01]  /*e000*/  STL [R1+0x44], R65 ;  /* 0x0000444101007387 */ /* 0x000fe20000100800 */
[C---:B-1----:R-:W-:Y:S01]  /*e010*/  SHF.L.U64.HI R13, R62.reuse, 0x2, R63 ;  /* 0x000000023e0d7819 */ /* 0x042fe2000001023f */
[----:B------:R-:W-:Y:S02]  /*e020*/  IMAD.SHL.U32 R62, R62, 0x4, RZ ;  /* 0x000000043e3e7824 */ /* 0x000fe400078e00ff */
[----:B------:R-:W-:Y:S04]  /*e030*/  STL [R1+0x40], R64 ;  /* 0x0000404001007387 */ /* 0x000fe80000100800 */
[----:B------:R1:W-:Y:S01]  /*e040*/  STL [R1+0x3c], R13 ;  /* 0x00003c0d01007387 */ /* 0x0003e20000100800 */
[C---:B------:R-:W-:Y:S01]  /*e050*/  SHF.L.U64.HI R47, R46.reuse, 0x2, R47 ;  /* 0x000000022e2f7819 */ /* 0x040fe2000001022f */
[----:B------:R-:W-:-:S02]  /*e060*/  IMAD.SHL.U32 R46, R46, 0x4, RZ ;  /* 0x000000042e2e7824 */ /* 0x000fc400078e00ff */
[----:B------:R-:W-:Y:S01]  /*e070*/  STL [R1+0x38], R62 ;  /* 0x0000383e01007387 */ /* 0x000fe20000100800 */
[----:B-1----:R-:W-:-:S03]  /*e080*/  IMAD.SHL.U32 R13, R60, 0x4, RZ ;  /* 0x000000043c0d7824 */ /* 0x002fc600078e00ff */
[----:B------:R-:W-:Y:S04]  /*e090*/  STL [R1+0x34], R61 ;  /* 0x0000343d01007387 */ /* 0x000fe80000100800 */
[----:B------:R1:W-:Y:S01]  /*e0a0*/  STL [R1+0x30], R13 ;  /* 0x0000300d01007387 */ /* 0x0003e20000100800 */
[----:B------:R-:W-:-:S03]  /*e0b0*/  SHF.L.U64.HI R30, R29, 0x2, R30 ;  /* 0x000000021d1e7819 */ /* 0x000fc6000001021e */
[----:B------:R-:W-:Y:S01]  /*e0c0*/  STL [R1+0x2c], R47 ;  /* 0x00002c2f01007387 */ /* 0x000fe20000100800 */
[C---:B-1----:R-:W-:Y:S01]  /*e0d0*/  SHF.L.U64.HI R13, R44.reuse, 0x2, R45 ;  /* 0x000000022c0d7819 */ /* 0x042fe2000001022d */
[----:B------:R-:W-:Y:S02]  /*e0e0*/  IMAD.SHL.U32 R44, R44, 0x4, RZ ;  /* 0x000000042c2c7824 */ /* 0x000fe400078e00ff */
[----:B------:R-:W-:Y:S01]  /*e0f0*/  STL [R1+0x28], R46 ;  /* 0x0000282e01007387 */ /* 0x000fe20000100800 */
[----:B------:R-:W-:-:S03]  /*e100*/  LOP3.LUT R33, R43, 0x7, RZ, 0xc0, !PT ;  /* 0x000000072b217812 */ /* 0x000fc600078ec0ff */
[----:B------:R1:W-:Y:S01]  /*e110*/  STL [R1+0x24], R13 ;  /* 0x0000240d01007387 */ /* 0x0003e20000100800 */
[----:B------:R-:W-:Y:S01]  /*e120*/  IMAD.WIDE.U32 R10, R42, R11, c[0x0][0x160] ;  /* 0x000058002a0a7625 */ /* 0x000fe200078e000b */
[----:B------:R-:W-:Y:S02]  /*e130*/  SHF.L.U64.HI R28, R27, 0x2, R28 ;  /* 0x000000021b1c7819 */ /* 0x000fe4000001021c */
[----:B------:R-:W-:Y:S01]  /*e140*/  STL [R1+0x20], R44 ;  /* 0x0000202c01007387 */ /* 0x000fe20000100800 */
[----:B------:R-:W-:Y:S02]  /*e150*/  IMAD.SHL.U32 R35, R43, 0x2, RZ ;  /* 0x000000022b237824 */ /* 0x000fe400078e00ff */
[----:B-1----:R-:W-:Y:S01]  /*e160*/  IMAD.SHL.U32 R13, R29, 0x4, RZ ;  /* 0x000000041d0d7824 */ /* 0x002fe200078e00ff */
[----:B------:R-:W-:Y:S01]  /*e170*/  STL [R1+0x1c], R30 ;  /* 0x00001c1e01007387 */ /* 0x000fe20000100800 */
[----:B------:R-:W-:Y:S02]  /*e180*/  IMAD.SHL.U32 R34, R33, 0x10, RZ ;  /* 0x0000001021227824 */ /* 0x000fe400078e00ff */
[----:B------:R-:W-:Y:S01]  /*e190*/  IMAD.SHL.U32 R27, R27, 0x4, RZ ;  /* 0x000000041b1b7824 */ /* 0x000fe200078e00ff */
[----:B------:R1:W-:Y:S01]  /*e1a0*/  STL [R1+0x18], R13 ;  /* 0x0000180d01007387 */ /* 0x0003e20000100800 */
[----:B------:R-:W-:Y:S01]  /*e1b0*/  IMAD.IADD R16, R11, 0x1, R16 ;  /* 0x000000010b107824 */ /* 0x000fe200078e0210 */
[----:B------:R-:W-:Y:S01]  /*e1c0*/  LEA.HI.X.SX32 R2, R19, R17, 0x1, P3 ;  /* 0x0000001113027211 */ /* 0x000fe200018f0eff */
[----:B------:R-:W-:Y:S01]  /*e1d0*/  IMAD.SHL.U32 R11, R43, 0x40, RZ ;  /* 0x000000402b0b7824 */ /* 0x000fe200078e00ff */
[----:B------:R-:W-:Y:S01]  /*e1e0*/  STL [R1+0x14], R28 ;  /* 0x0000141c01007387 */ /* 0x000fe20000100800 */
[----:B------:R-:W-:-:S02]  /*e1f0*/  LOP3.LUT R19, R34, 0x30, R35, 0x78, !PT ;  /* 0x0000003022137812 */ /* 0x000fc400078e7823 */
[C---:B-1----:R-:W-:Y:S01]  /*e200*/  SHF.L.U64.HI R13, R24.reuse, 0x2, R26 ;  /* 0x00000002180d7819 */ /* 0x042fe2000001021a */
[----:B------:R-:W-:Y:S01]  /*e210*/  IMAD.SHL.U32 R24, R24, 0x4, RZ ;  /* 0x0000000418187824 */ /* 0x000fe200078e00ff */
[----:B------:R-:W-:Y:S01]  /*e220*/  STL [R1+0x10], R27 ;  /* 0x0000101b01007387 */ /* 0x000fe20000100800 */
[----:B------:R-:W-:-:S03]  /*e230*/  SHF.L.U64.HI R22, R20, 0x2, R22 ;  /* 0x0000000214167819 */ /* 0x000fc60000010216 */
[----:B------:R1:W-:Y:S01]  /*e240*/  STL [R1+0xc], R13 ;  /* 0x00000c0d01007387 */ /* 0x0003e20000100800 */
[-C--:B------:R-:W-:Y:S01]  /*e250*/  LEA.HI.X.SX32 R154, R154, R17.reuse, 0x1, P0 ;  /* 0x000000119a9a7211 */ /* 0x080fe200000f0eff */
[----:B------:R-:W-:Y:S01]  /*e260*/  IMAD.MOV.U32 R131, RZ, RZ, c[0x0][0x188] ;  /* 0x00006200ff837624 */ /* 0x000fe200078e00ff */
[-C--:B------:R-:W-:Y:S02]  /*e270*/  LEA.HI.X.SX32 R160, R160, R17.reuse, 0x1, P2 ;  /* 0x00000011a0a07211 */ /* 0x080fe400010f0eff */
[-C--:B------:R-:W-:Y:S02]  /*e280*/  LEA.HI.X.SX32 R158, R158, R17.reuse, 0x1, P1 ;  /* 0x000000119e9e7211 */ /* 0x080fe400008f0eff */
[-C--:B------:R-:W-:Y:S02]  /*e290*/  LEA.HI.X.SX32 R156, R156, R17.reuse, 0x1, P4 ;  /* 0x000000119c9c7211 */ /* 0x080fe400020f0eff */
[----:B------:R-:W-:Y:S01]  /*e2a0*/  LEA.HI.X.SX32 R3, R32, R17, 0x1, P5 ;  /* 0x0000001120037211 */ /* 0x000fe200028f0eff */
[----:B-1----:R-:W-:Y:S01]  /*e2b0*/  IMAD.SHL.U32 R13, R20, 0x4, RZ ;  /* 0x00000004140d7824 */ /* 0x002fe200078e00ff */
[----:B------:R-:W-:Y:S01]  /*e2c0*/  LOP3.LUT R11, R11, 0x1800, RZ, 0xc0, !PT ;  /* 0x000018000b0b7812 */ /* 0x000fe200078ec0ff */
[----:B------:R-:W-:Y:S01]  /*e2d0*/  IMAD.MOV.U32 R17, RZ, RZ, R10 ;  /* 0x000000ffff117224 */ /* 0x000fe200078e000a */
[----:B------:R-:W-:Y:S01]  /*e2e0*/  STL [R1+0x8], R24 ;  /* 0x0000081801007387 */ /* 0x000fe20000100800 */
[----:B------:R-:W-:-:S03]  /*e2f0*/  IMAD R10, R33, 0x100, R19 ;  /* 0x00000100210a7824 */ /* 0x000fc600078e0213 */
[----:B------:R-:W-:Y:S01]  /*e300*/  STL [R1+0x4], R22 ;  /* 0x0000041601007387 */ /* 0x000fe20000100800 */
[----:B------:R-:W-:Y:S01]  /*e310*/  IMAD.SHL.U32 R131, R131, 0x40, RZ ;  /* 0x0000004083837824 */ /* 0x000fe200078e00ff */
[----:B------:R-:W-:Y:S02]  /*e320*/  SHF.L.U64.HI R20, R21, 0x2, R150 ;  /* 0x0000000215147819 */ /* 0x000fe40000010296 */
[----:B------:R1:W-:Y:S01]  /*e330*/  STL [R1], R13 ;  /* 0x0000000d01007387 */ /* 0x0003e20000100800 */
[----:B------:R-:W-:Y:S01]  /*e340*/  IMAD.IADD R27, R10, 0x1, R11 ;  /* 0x000000010a1b7824 */ /* 0x000fe200078e020b */
[----:B------:R-:W-:Y:S02]  /*e350*/  SHF.L.U64.HI R150, R149, 0x2, R0 ;  /* 0x0000000295967819 */ /* 0x000fe40000010200 */
[----:B------:R-:W2:Y:S01]  /*e360*/  S2R R0, SR_TID.X ;  /* 0x0000000000007919 */ /* 0x000ea20000002100 */
[----:B------:R-:W-:Y:S01]  /*e370*/  SHF.R.S32.HI R131, RZ, 0x1f, R131 ;  /* 0x0000001fff837819 */ /* 0x000fe20000011483 */
[----:B-1----:R-:W-:Y:S01]  /*e380*/  IMAD.MOV.U32 R13, RZ, RZ, c[0x0][0x188] ;  /* 0x00006200ff0d7624 */ /* 0x002fe200078e00ff */
[----:B------:R-:W-:-:S03]  /*e390*/  LOP3.LUT R10, R15, 0x40, RZ, 0x3c, !PT ;  /* 0x000000400f0a7812 */ /* 0x000fc600078e3cff */
[----:B------:R-:W-:Y:S01]  /*e3a0*/  IMAD.SHL.U32 R13, R13, 0x40, RZ ;  /* 0x000000400d0d7824 */ /* 0x000fe200078e00ff */
[----:B------:R-:W-:Y:S01]  /*e3b0*/  LOP3.LUT R10, R27, 0x40, RZ, 0x3c, !PT ;  /* 0x000000401b0a7812 */ /* 0x000fe200078e3cff */
[----:B------:R1:W-:Y:S01]  /*e3c0*/  STL [R1+0x118], R11 ;  /* 0x0001180b01007387 */ /* 0x0003e20000100800 */
[----:B------:R-:W-:Y:S02]  /*e3d0*/  SHF.L.U64.HI R24, R25, 0x2, R154 ;  /* 0x0000000219187819 */ /* 0x000fe4000001029a */
[----:B------:R-:W-:Y:S02]  /*e3e0*/  SHF.L.U64.HI R22, R23, 0x2, R152 ;  /* 0x0000000217167819 */ /* 0x000fe40000010298 */
[----:B------:R-:W-:Y:S02]  /*e3f0*/  SHF.L.U64.HI R154, R153, 0x2, R3 ;  /* 0x00000002999a7819 */ /* 0x000fe40000010203 */
[----:B------:R-:W-:Y:S01]  /*e400*/  SHF.L.U64.HI R13, R13, 0x2, R131 ;  /* 0x000000020d0d7819 */ /* 0x000fe20000010283 */
[----:B------:R3:W5:Y:S01]  /*e410*/  LDL.LU R3, [R1+0x344] ;  /* 0x0003440001037983 */ /* 0x0007620000300800 */
[----:B------:R-:W-:Y:S01]  /*e420*/  SHF.L.U64.HI R152, R151, 0x2, R2 ;  /* 0x0000000297987819 */ /* 0x000fe20000010202 */
[----:B------:R-:W-:-:S02]  /*e430*/  IMAD.MOV.U32 R131, RZ, RZ, 0x3f ;  /* 0x0000003fff837424 */ /* 0x000fc400078e00ff */
[----:B------:R3:W5:Y:S04]  /*e440*/  LDL.LU R2, [R1+0x340] ;  /* 0x0003400001027983 */ /* 0x0007680000300800 */
[----:B------:R3:W-:Y:S01]  /*e450*/  STL [R1+0x108], R10 ;  /* 0x0001080a01007387 */ /* 0x0007e20000100800 */
[----:B------:R-:W-:-:S04]  /*e460*/  IADD3 R131, R131, c[0x0][0x180], RZ ;  /* 0x0000600083837a10 */ /* 0x000fc80007ffe0ff */
[----:B------:R-:W-:Y:S02]  /*e470*/  SHF.R.S32.HI R13, RZ, 0x1f, R131 ;  /* 0x0000001fff0d7819 */ /* 0x000fe40000011483 */
[----:B------:R-:W-:Y:S02]  /*e480*/  SHF.R.S32.HI R128, RZ, 0x1f, R9 ;  /* 0x0000001fff807819 */ /* 0x000fe40000011409 */
[----:B------:R-:W-:Y:S02]  /*e490*/  LEA.HI R13, R13, R131, RZ, 0x6 ;  /* 0x000000830d0d7211 */ /* 0x000fe400078f30ff */
[----:B------:R-:W-:Y:S02]  /*e4a0*/  SHF.L.U64.HI R26, R9, 0x2, R128 ;  /* 0x00000002091a7819 */ /* 0x000fe40000010280 */
[----:B--2---:R-:W-:Y:S02]  /*e4b0*/  SHF.R.U32.HI R0, RZ, 0x6, R0 ;  /* 0x00000006ff007819 */ /* 0x004fe40000011600 */
[----:B------:R-:W-:Y:S01]  /*e4c0*/  SHF.R.S32.HI R26, RZ, 0x6, R13 ;  /* 0x00000006ff1a7819 */ /* 0x000fe2000001140d */
[----:B------:R-:W-:Y:S01]  /*e4d0*/  IMAD.MOV.U32 R14, RZ, RZ, R12 ;  /* 0x000000ffff0e7224 */ /* 0x000fe200078e000c */
[----:B------:R-:W-:Y:S01]  /*e4e0*/  SHF.L.U64.HI R252, R251, 0x2, R252 ;  /* 0x00000002fbfc7819 */ /* 0x000fe200000102fc */
[----:B------:R-:W-:Y:S01]  /*e4f0*/  IMAD.MOV.U32 R12, RZ, RZ, 0x4 ;  /* 0x00000004ff0c7424 */ /* 0x000fe200078e00ff */
[----:B------:R-:W-:Y:S01]  /*e500*/  SHF.L.U64.HI R250, R249, 0x2, R250 ;  /* 0x00000002f9fa7819 */ /* 0x000fe200000102fa */
[----:B------:R-:W-:Y:S01]  /*e510*/  IMAD.MOV.U32 R19, RZ, RZ, -0x1 ;  /* 0xffffffffff137424 */ /* 0x000fe200078e00ff */
[----:B------:R-:W-:Y:S01]  /*e520*/  SHF.L.U64.HI R248, R247, 0x2, R248 ;  /* 0x00000002f7f87819 */ /* 0x000fe200000102f8 */
[----:B------:R-:W-:Y:S01]  /*e530*/  CS2R R100, SRZ ;  /* 0x0000000000647805 */ /* 0x000fe2000001ff00 */
        /* <DEDUP_REMOVED lines=43> */
[----:B------:R-:W-:Y:S01]  /*e7f0*/  IMAD.SHL.U32 R251, R251, 0x4, RZ ;  /* 0x00000004fbfb7824 */ /* 0x000fe200078e00ff */
        /* <DEDUP_REMOVED lines=66> */
[----:B-1----:R-:W-:Y:S01]  /*ec20*/  LOP3.LUT R11, R15, 0x20, RZ, 0x3c, !PT ;  /* 0x000000200f0b7812 */ /* 0x002fe200078e3cff */
[----:B------:R-:W-:Y:S01]  /*ec30*/  IMAD.SHL.U32 R143, R143, 0x4, RZ ;  /* 0x000000048f8f7824 */ /* 0x000fe200078e00ff */
[----:B------:R-:W-:Y:S01]  /*ec40*/  SGXT.U32 R0, R0, 0x1 ;  /* 0x000000010000781a */ /* 0x000fe20000000000 */
[----:B------:R-:W-:Y:S01]  /*ec50*/  IMAD.SHL.U32 R141, R141, 0x4, RZ ;  /* 0x000000048d8d7824 */ /* 0x000fe200078e00ff */
[----:B------:R-:W-:Y:S01]  /*ec60*/  CS2R R44, SRZ ;  /* 0x00000000002c7805 */ /* 0x000fe2000001ff00 */
        /* <DEDUP_REMOVED lines=19> */
[----:B------:R-:W-:Y:S01]  /*eda0*/  LOP3.LUT R13, R15, 0x60, RZ, 0x3c, !PT ;  /* 0x000000600f0d7812 */ /* 0x000fe200078e3cff */
[----:B------:R-:W-:Y:S01]  /*edb0*/  IMAD.SHL.U32 R183, R183, 0x4, RZ ;  /* 0x00000004b7b77824 */ /* 0x000fe200078e00ff */
[----:B------:R-:W-:Y:S01]  /*edc0*/  IADD3 R11, R26, -0x5, RZ ;  /* 0xfffffffb1a0b7810 */ /* 0x000fe20007ffe0ff */
[----:B------:R-:W-:-:S02]  /*edd0*/  IMAD.SHL.U32 R181, R181, 0x4, RZ ;  /* 0x00000004b5b57824 */ /* 0x000fc400078e00ff */
[----:B------:R-:W-:Y:S02]  /*ede0*/  IMAD.SHL.U32 R179, R179, 0x4, RZ ;  /* 0x00000004b3b37824 */ /* 0x000fe400078e00ff */
[----:B------:R-:W-:Y:S02]  /*edf0*/  IMAD.SHL.U32 R177, R177, 0x4, RZ ;  /* 0x00000004b1b17824 */ /* 0x000fe400078e00ff */
[----:B------:R-:W-:Y:S02]  /*ee00*/  IMAD.SHL.U32 R175, R175, 0x4, RZ ;  /* 0x00000004afaf7824 */ /* 0x000fe400078e00ff */
[----:B------:R-:W-:Y:S02]  /*ee10*/  IMAD.SHL.U32 R173, R173, 0x4, RZ ;  /* 0x00000004adad7824 */ /* 0x000fe400078e00ff */
[----:B------:R-:W-:Y:S02]  /*ee20*/  IMAD.SHL.U32 R171, R171, 0x4, RZ ;  /* 0x00000004abab7824 */ /* 0x000fe400078e00ff */
        /* <DEDUP_REMOVED lines=10> */
[----:B------:R-:W-:Y:S01]  /*eed0*/  IMAD.SHL.U32 R149, R149, 0x4, RZ ;  /* 0x0000000495957824 */ /* 0x000fe200078e00ff */
[----:B------:R-:W-:Y:S02]  /*eee0*/  UIADD3 UR5, UR5, -0x140, URZ ;  /* 0xfffffec005057890 */ /* 0x000fe4000fffe03f */
[----:B---3--:R-:W-:Y:S02]  /*eef0*/  UMOV UR4, URZ ;  /* 0x0000003f00047c82 */ /* 0x008fe40008000000 */
.L_x_2:
[----:B------:R-:W2:Y:S01]  /*ef00*/  LDL R30, [R1+0x108] ;  /* 0x00010800011e7983 */ /* 0x000ea20000100800 */
[----:B------:R-:W-:-:S04]  /*ef10*/  DEPBAR.LE SB0, 0x8 ;  /* 0x000082000000791a */ /* 0x000fc80000000000 */
[----:B------:R-:W-:Y:S02]  /*ef20*/  IADD3 R19, R19, 0x1, RZ ;  /* 0x0000000113137810 */ /* 0x000fe40007ffe0ff */
[----:B-1----:R-:W-:Y:S01]  /*ef30*/  LOP3.LUT R10, R15, 0x20, RZ, 0x3c, !PT ;  /* 0x000000200f0a7812 */ /* 0x002fe200078e3cff */
[----:B------:R-:W-:Y:S01]  /*ef40*/  BAR.SYNC.DEFER_BLOCKING 0x0 ;  /* 0x0000000000007b1d */ /* 0x000fe20000010000 */
[----:B------:R-:W-:Y:S02]  /*ef50*/  ISETP.GT.AND P0, PT, R19, 0x4, PT ;  /* 0x000000041300780c */ /* 0x000fe40003f04270 */
[----:B------:R-:W-:Y:S02]  /*ef60*/  LOP3.LUT R28, R15, 0x40, RZ, 0x3c, !PT ;  /* 0x000000400f1c7812 */ /* 0x000fe400078e3cff */
[----:B------:R-:W-:Y:S02]  /*ef70*/  SEL R19, R19, RZ, !P0 ;  /* 0x000000ff13137207 */ /* 0x000fe40004000000 */
[----:B------:R-:W-:-:S03]  /*ef80*/  LOP3.LUT R29, R15, 0x60, RZ, 0x3c, !PT ;  /* 0x000000600f1d7812 */ /* 0x000fc600078e3cff */
[C---:B------:R-:W-:Y:S02]  /*ef90*/  IMAD R11, R19.reuse, 0x4000, R10 ;  /* 0x00004000130b7824 */ /* 0x040fe400078e020a */
[C---:B------:R-:W-:Y:S02]  /*efa0*/  IMAD R13, R19.reuse, 0x4000, R15 ;  /* 0x00004000130d7824 */ /* 0x040fe400078e020f */
[C---:B------:R-:W-:Y:S02]  /*efb0*/  IMAD R10, R19.reuse, 0x8000, R27 ;  /* 0x00008000130a7824 */ /* 0x040fe400078e021b */
[C---:B------:R-:W-:Y:S02]  /*efc0*/  IMAD R28, R19.reuse, 0x4000, R28 ;  /* 0x00004000131c7824 */ /* 0x040fe400078e021c */
[C---:B------:R-:W-:Y:S01]  /*efd0*/  IMAD R29, R19.reuse, 0x4000, R29 ;  /* 0x00004000131d7824 */ /* 0x040fe200078e021d */
[----:B------:R-:W-:Y:S04]  /*efe0*/  LDS R68, [R13+0x28000] ;  /* 0x028000000d447984 */ /* 0x000fe80000000800 */
[----:B------:R-:W-:Y:S04]  /*eff0*/  LDS R70, [R13+0x28400] ;  /* 0x028400000d467984 */ /* 0x000fe80000000800 */
[----:B------:R-:W-:Y:S04]  /*f000*/  LDS R69, [R11+0x28000] ;  /* 0x028000000b457984 */ /* 0x000fe80000000800 */
[----:B------:R-:W-:Y:S04]  /*f010*/  LDS R71, [R11+0x28400] ;  /* 0x028400000b477984 */ /* 0x000fe80000000800 */
[----:B------:R-:W1:Y:S04]  /*f020*/  LDSM.16.M88.4 R60, [R10] ;  /* 0x000000000a3c783b */ /* 0x000e680000000200 */
[----:B------:R-:W3:Y:S04]  /*f030*/  LDSM.16.M88.4 R80, [R10+0x2000] ;  /* 0x002000000a50783b */ /* 0x000ee80000000200 */
[----:B------:R-:W4:Y:S04]  /*f040*/  LDSM.16.M88.4 R92, [R10+0x4000] ;  /* 0x004000000a5c783b */ /* 0x000f280000000200 */
[----:B------:R-:W4:Y:S04]  /*f050*/  LDSM.16.M88.4 R96, [R10+0x6000] ;  /* 0x006000000a60783b */ /* 0x000f280000000200 */
[----:B------:R-:W-:Y:S04]  /*f060*/  LDS R76, [R28+0x28000] ;  /* 0x028000001c4c7984 */ /* 0x000fe80000000800 */
[----:B------:R-:W-:Y:S04]  /*f070*/  LDS R78, [R28+0x28400] ;  /* 0x028400001c4e7984 */ /* 0x000fe80000000800 */
[----:B------:R-:W-:Y:S04]  /*f080*/  LDS R77, [R29+0x28000] ;  /* 0x028000001d4d7984 */ /* 0x000fe80000000800 */
[----:B------:R-:W4:Y:S04]  /*f090*/  LDS R79, [R29+0x28400] ;  /* 0x028400001d4f7984 */ /* 0x000f280000000800 */
[----:B------:R-:W-:Y:S04]  /*f0a0*/  LDS R72, [R28+0x28080] ;  /* 0x028080001c487984 */ /* 0x000fe80000000800 */
[----:B------:R-:W-:Y:S01]  /*f0b0*/  LDS R74, [R28+0x28480] ;  /* 0x028480001c4a7984 */ /* 0x000fe20000000800 */
[C---:B-1----:R-:W-:Y:S03]  /*f0c0*/  HMMA.1688.F32.TF32 R100, R68.reuse, R60, R100 ;  /* 0x0000003c4464723c */ /* 0x042fe60000081064 */
[----:B------:R-:W-:Y:S04]  /*f0d0*/  LDS R73, [R29+0x28080] ;  /* 0x028080001d497984 */ /* 0x000fe80000000800 */
[----:B------:R-:W-:Y:S01]  /*f0e0*/  LDS R75, [R29+0x28480] ;  /* 0x028480001d4b7984 */ /* 0x000fe20000000800 */
[C---:B---3--:R-:W-:Y:S03]  /*f0f0*/  HMMA.1688.F32.TF32 R88, R68.reuse, R80, R88 ;  /* 0x000000504458723c */ /* 0x048fe60000081058 */
[----:B------:R-:W-:Y:S04]  /*f100*/  LDS R128, [R13+0x28800] ;  /* 0x028800000d807984 */ /* 0x000fe80000000800 */
[----:B------:R-:W-:Y:S01]  /*f110*/  LDS R130, [R13+0x28c00] ;  /* 0x028c00000d827984 */ /* 0x000fe20000000800 */
[C---:B----4-:R-:W-:Y:S03]  /*f120*/  HMMA.1688.F32.TF32 R84, R68.reuse, R92, R84 ;  /* 0x0000005c4454723c */ /* 0x050fe60000081054 */
[----:B------:R-:W-:Y:S04]  /*f130*/  LDS R129, [R11+0x28800] ;  /* 0x028800000b817984 */ /* 0x000fe80000000800 */
[----:B------:R-:W-:Y:S01]  /*f140*/  LDS R131, [R11+0x28c00] ;  /* 0x028c00000b837984 */ /* 0x000fe20000000800 */
[----:B------:R-:W-:Y:S03]  /*f150*/  HMMA.1688.F32.TF32 R32, R68, R96, R32 ;  /* 0x000000604420723c */ /* 0x000fe60000081020 */
[----:B------:R-:W-:Y:S04]  /*f160*/  LDS R68, [R13+0x28080] ;  /* 0x028080000d447984 */ /* 0x000fe80000000800 */
[----:B------:R-:W-:Y:S04]  /*f170*/  LDS R70, [R13+0x28480] ;  /* 0x028480000d467984 */ /* 0x000fe80000000800 */
[----:B------:R-:W-:Y:S04]  /*f180*/  LDS R69, [R11+0x28080] ;  /* 0x028080000b457984 */ /* 0x000fe80000000800 */
[----:B------:R-:W1:Y:S01]  /*f190*/  LDS R71, [R11+0x28480] ;  /* 0x028480000b477984 */ /* 0x000e620000000800 */
[C---:B------:R-:W-:Y:S03]  /*f1a0*/  HMMA.1688.F32.TF32 R108, R76.reuse, R60, R108 ;  /* 0x0000003c4c6c723c */ /* 0x040fe6000008106c */
[----:B------:R-:W-:Y:S04]  /*f1b0*/  LDS R112, [R28+0x28880] ;  /* 0x028880001c707984 */ /* 0x000fe80000000800 */
[----:B------:R-:W-:Y:S01]  /*f1c0*/  LDS R114, [R28+0x28c80] ;  /* 0x028c80001c727984 */ /* 0x000fe20000000800 */
[C---:B------:R-:W-:Y:S03]  /*f1d0*/  HMMA.1688.F32.TF32 R48, R76.reuse, R80, R48 ;  /* 0x000000504c30723c */ /* 0x040fe60000081030 */
[----:B------:R-:W-:Y:S04]  /*f1e0*/  LDS R113, [R29+0x28880] ;  /* 0x028880001d717984 */ /* 0x000fe80000000800 */
[----:B------:R-:W-:Y:S01]  /*f1f0*/  LDS R115, [R29+0x28c80] ;  /* 0x028c80001d737984 */ /* 0x000fe20000000800 */
[C---:B------:R-:W-:Y:S08]  /*f200*/  HMMA.1688.F32.TF32 R52, R76.reuse, R92, R52 ;  /* 0x0000005c4c34723c */ /* 0x040ff00000081034 */
[----:B------:R-:W-:Y:S01]  /*f210*/  HMMA.1688.F32.TF32 R56, R76, R96, R56 ;  /* 0x000000604c38723c */ /* 0x000fe20000081038 */
[----:B------:R-:W-:Y:S04]  /*f220*/  LDS R76, [R13+0x28880] ;  /* 0x028880000d4c7984 */ /* 0x000fe80000000800 */
[----:B------:R-:W-:Y:S04]  /*f230*/  LDS R78, [R13+0x28c80] ;  /* 0x028c80000d4e7984 */ /* 0x000fe80000000800 */
[----:B------:R-:W-:Y:S04]  /*f240*/  LDS R77, [R11+0x28880] ;  /* 0x028880000b4d7984 */ /* 0x000fe80000000800 */
[----:B------:R-:W3:Y:S01]  /*f250*/  LDS R79, [R11+0x28c80] ;  /* 0x028c80000b4f7984 */ /* 0x000ee20000000800 */
[C---:B-1----:R-:W-:Y:S08]  /*f260*/  HMMA.1688.F32.TF32 R104, R68.reuse, R60, R104 ;  /* 0x0000003c4468723c */ /* 0x042ff00000081068 */
[C---:B------:R-:W-:Y:S08]  /*f270*/  HMMA.1688.F32.TF32 R36, R68.reuse, R80, R36 ;  /* 0x000000504424723c */ /* 0x040ff00000081024 */
[C---:B------:R-:W-:Y:S08]  /*f280*/  HMMA.1688.F32.TF32 R40, R68.reuse, R92, R40 ;  /* 0x0000005c4428723c */ /* 0x040ff00000081028 */
[----:B------:R-:W-:Y:S01]  /*f290*/  HMMA.1688.F32.TF32 R44, R68, R96, R44 ;  /* 0x00000060442c723c */ /* 0x000fe2000008102c */
[----:B------:R-:W-:Y:S04]  /*f2a0*/  LDS R68, [R28+0x28800] ;  /* 0x028800001c447984 */ /* 0x000fe80000000800 */
[----:B------:R-:W-:Y:S04]  /*f2b0*/  LDS R70, [R28+0x28c00] ;  /* 0x028c00001c467984 */ /* 0x000fe80000000800 */
[----:B------:R-:W-:Y:S04]  /*f2c0*/  LDS R69, [R29+0x28800] ;  /* 0x028800001d457984 */ /* 0x000fe80000000800 */
[----:B------:R-:W1:Y:S01]  /*f2d0*/  LDS R71, [R29+0x28c00] ;  /* 0x028c00001d477984 */ /* 0x000e620000000800 */
[C---:B------:R-:W-:Y:S03]  /*f2e0*/  HMMA.1688.F32.TF32 R64, R72.reuse, R60, R64 ;  /* 0x0000003c4840723c */ /* 0x040fe60000081040 */
[----:B------:R-:W-:Y:S04]  /*f2f0*/  LDS R60, [R13+0x29000] ;  /* 0x029000000d3c7984 */ /* 0x000fe80000000800 */
[----:B------:R-:W-:Y:S01]  /*f300*/  LDS R61, [R11+0x29000] ;  /* 0x029000000b3d7984 */ /* 0x000fe20000000800 */
[C---:B------:R-:W-:Y:S08]  /*f310*/  HMMA.1688.F32.TF32 R124, R72.reuse, R80, R124 ;  /* 0x00000050487c723c */ /* 0x040ff0000008107c */
[C---:B------:R-:W-:Y:S08]  /*f320*/  HMMA.1688.F32.TF32 R120, R72.reuse, R92, R120 ;  /* 0x0000005c4878723c */ /* 0x040ff00000081078 */
[----:B------:R-:W-:Y:S01]  /*f330*/  HMMA.1688.F32.TF32 R116, R72, R96, R116 ;  /* 0x000000604874723c */ /* 0x000fe20000081074 */
[----:B------:R-:W-:Y:S04]  /*f340*/  LDS R72, [R28+0x29080] ;  /* 0x029080001c487984 */ /* 0x000fe80000000800 */
[----:B------:R-:W-:Y:S03]  /*f350*/  LDS R74, [R28+0x29480] ;  /* 0x029480001c4a7984 */ /* 0x000fe60000000800 */
[C---:B------:R-:W-:Y:S01]  /*f360*/  HMMA.1688.F32.TF32 R100, R128.reuse, R62, R100 ;  /* 0x0000003e8064723c */ /* 0x040fe20000081064 */
[----:B------:R-:W-:Y:S04]  /*f370*/  LDS R73, [R29+0x29080] ;  /* 0x029080001d497984 */ /* 0x000fe80000000800 */
[----:B------:R-:W-:Y:S03]  /*f380*/  LDS R75, [R29+0x29480] ;  /* 0x029480001d4b7984 */ /* 0x000fe60000000800 */
[C---:B------:R-:W-:Y:S08]  /*f390*/  HMMA.1688.F32.TF32 R88, R128.reuse, R82, R88 ;  /* 0x000000528058723c */ /* 0x040ff00000081058 */
[C---:B------:R-:W-:Y:S08]  /*f3a0*/  HMMA.1688.F32.TF32 R84, R128.reuse, R94, R84 ;  /* 0x0000005e8054723c */ /* 0x040ff00000081054 */
[----:B------:R-:W-:Y:S08]  /*f3b0*/  HMMA.1688.F32.TF32 R32, R128, R98, R32 ;  /* 0x000000628020723c */ /* 0x000ff00000081020 */
[C---:B---3--:R-:W-:Y:S08]  /*f3c0*/  HMMA.1688.F32.TF32 R36, R76.reuse, R82, R36 ;  /* 0x000000524c24723c */ /* 0x048ff00000081024 */
[C---:B------:R-:W-:Y:S08]  /*f3d0*/  HMMA.1688.F32.TF32 R40, R76.reuse, R94, R40 ;  /* 0x0000005e4c28723c */ /* 0x040ff00000081028 */
[----:B------:R-:W-:Y:S08]  /*f3e0*/  HMMA.1688.F32.TF32 R44, R76, R98, R44 ;  /* 0x000000624c2c723c */ /* 0x000ff0000008102c */
[----:B-1----:R-:W-:Y:S01]  /*f3f0*/  HMMA.1688.F32.TF32 R48, R68, R82, R48 ;  /* 0x000000524430723c */ /* 0x002fe20000081030 */
[----:B--2---:R-:W-:-:S07]  /*f400*/  IMAD R30, R19, 0x8000, R30 ;  /* 0x00008000131e7824 */ /* 0x004fce00078e021e */
[C---:B------:R-:W-:Y:S08]  /*f410*/  HMMA.1688.F32.TF32 R52, R68.reuse, R94, R52 ;  /* 0x0000005e4434723c */ /* 0x040ff00000081034 */
[----:B------:R-:W-:Y:S08]  /*f420*/  HMMA.1688.F32.TF32 R56, R68, R98, R56 ;  /* 0x000000624438723c */ /* 0x000ff00000081038 */
[-C--:B------:R-:W-:Y:S01]  /*f430*/  HMMA.1688.F32.TF32 R104, R76, R62.reuse, R104 ;  /* 0x0000003e4c68723c */ /* 0x080fe20000081068 */
[----:B------:R-:W1:Y:S07]  /*f440*/  LDSM.16.M88.4 R76, [R30] ;  /* 0x000000001e4c783b */ /* 0x000e6e0000000200 */
[-C--:B------:R-:W-:Y:S01]  /*f450*/  HMMA.1688.F32.TF32 R108, R68, R62.reuse, R108 ;  /* 0x0000003e446c723c */ /* 0x080fe2000008106c */
[----:B------:R-:W-:Y:S04]  /*f460*/  LDS R68, [R13+0x29080] ;  /* 0x029080000d447984 */ /* 0x000fe80000000800 */
[----:B------:R-:W-:Y:S03]  /*f470*/  LDS R70, [R13+0x29480] ;  /* 0x029480000d467984 */ /* 0x000fe60000000800 */
[C---:B------:R-:W-:Y:S01]  /*f480*/  HMMA.1688.F32.TF32 R128, R112.reuse, R62, R64 ;  /* 0x0000003e7080723c */ /* 0x040fe20000081040 */
[----:B------:R-:W-:Y:S04]  /*f490*/  LDS R62, [R13+0x29400] ;  /* 0x029400000d3e7984 */ /* 0x000fe80000000800 */
[----:B------:R-:W2:Y:S03]  /*f4a0*/  LDS R63, [R11+0x29400] ;  /* 0x029400000b3f7984 */ /* 0x000ea60000000800 */
[C---:B------:R-:W-:Y:S01]  /*f4b0*/  HMMA.1688.F32.TF32 R80, R112.reuse, R82, R124 ;  /* 0x000000527050723c */ /* 0x040fe2000008107c */
[----:B------:R-:W-:Y:S04]  /*f4c0*/  LDS R64, [R28+0x29000] ;  /* 0x029000001c407984 */ /* 0x000fe80000000800 */
[----:B------:R-:W-:Y:S03]  /*f4d0*/  LDS R66, [R28+0x29400] ;  /* 0x029400001c427984 */ /* 0x000fe60000000800 */
[C---:B------:R-:W-:Y:S01]  /*f4e0*/  HMMA.1688.F32.TF32 R92, R112.reuse, R94, R120 ;  /* 0x0000005e705c723c */ /* 0x040fe20000081078 */
[----:B------:R-:W-:Y:S04]  /*f4f0*/  LDS R65, [R29+0x29000] ;  /* 0x029000001d417984 */ /* 0x000fe80000000800 */
[----:B------:R-:W3:Y:S03]  /*f500*/  LDS R67, [R29+0x29400] ;  /* 0x029400001d437984 */ /* 0x000ee60000000800 */
[----:B------:R-:W-:Y:S01]  /*f510*/  HMMA.1688.F32.TF32 R96, R112, R98, R116 ;  /* 0x000000627060723c */ /* 0x000fe20000081074 */
[----:B------:R-:W-:Y:S04]  /*f520*/  LDS R69, [R11+0x29080] ;  /* 0x029080000b457984 */ /* 0x000fe80000000800 */
[----:B------:R-:W4:Y:S04]  /*f530*/  LDS R71, [R11+0x29480] ;  /* 0x029480000b477984 */ /* 0x000f280000000800 */
[----:B------:R-:W4:Y:S04]  /*f540*/  LDSM.16.M88.4 R124, [R30+0x2000] ;  /* 0x002000001e7c783b */ /* 0x000f280000000200 */
[----:B------:R-:W4:Y:S04]  /*f550*/  LDSM.16.M88.4 R120, [R30+0x4000] ;  /* 0x004000001e78783b */ /* 0x000f280000000200 */
[----:B------:R-:W4:Y:S01]  /*f560*/  LDSM.16.M88.4 R116, [R30+0x6000] ;  /* 0x006000001e74783b */ /* 0x000f220000000200 */
[-C--:B-1----:R-:W-:Y:S03]  /*f570*/  HMMA.1688.F32.TF32 R112, R72, R76.reuse, R128 ;  /* 0x0000004c4870723c */ /* 0x082fe60000081080 */
[----:B------:R-:W-:Y:S04]  /*f580*/  LDS R128, [R13+0x29800] ;  /* 0x029800000d807984 */ /* 0x000fe80000000800 */
[----:B------:R-:W-:Y:S01]  /*f590*/  LDS R130, [R13+0x29c00] ;  /* 0x029c00000d827984 */ /* 0x000fe20000000800 */
[-C--:B--2---:R-:W-:Y:S03]  /*f5a0*/  HMMA.1688.F32.TF32 R100, R60, R76.reuse, R100 ;  /* 0x0000004c3c64723c */ /* 0x084fe60000081064 */
[----:B------:R-:W-:Y:S04]  /*f5b0*/  LDS R129, [R11+0x29800] ;  /* 0x029800000b817984 */ /* 0x000fe80000000800 */
[----:B------:R-:W1:Y:S01]  /*f5c0*/  LDS R131, [R11+0x29c00] ;  /* 0x029c00000b837984 */ /* 0x000e620000000800 */
[-C--:B---3--:R-:W-:Y:S08]  /*f5d0*/  HMMA.1688.F32.TF32 R108, R64, R76.reuse, R108 ;  /* 0x0000004c406c723c */ /* 0x088ff0000008106c */
[----:B----4-:R-:W-:Y:S08]  /*f5e0*/  HMMA.1688.F32.TF32 R104, R68, R76, R104 ;  /* 0x0000004c4468723c */ /* 0x010ff00000081068 */
        /* <DEDUP_REMOVED lines=18> */
[----:B------:R-:W-:Y:S04]  /*f710*/  LDS R70, [R13+0x29c80] ;  /* 0x029c80000d467984 */ /* 0x000fe80000000800 */
[----:B------:R-:W-:Y:S04]  /*f720*/  LDS R69, [R11+0x29880] ;  /* 0x029880000b457984 */ /* 0x000fe80000000800 */
[----:B------:R-:W2:Y:S01]  /*f730*/  LDS R71, [R11+0x29c80] ;  /* 0x029c80000b477984 */ /* 0x000ea20000000800 */
[C---:B------:R-:W-:Y:S03]  /*f740*/  HMMA.1688.F32.TF32 R92, R72.reuse, R120, R92 ;  /* 0x00000078485c723c */ /* 0x040fe6000008105c */
[----:B------:R-:W-:Y:S04]  /*f750*/  LDS R120, [R13+0x2a080] ;  /* 0x02a080000d787984 */ /* 0x000fe80000000800 */
[----:B------:R-:W-:Y:S01]  /*f760*/  LDS R121, [R11+0x2a080] ;  /* 0x02a080000b797984 */ /* 0x000fe20000000800 */
[C---:B------:R-:W-:Y:S03]  /*f770*/  HMMA.1688.F32.TF32 R96, R72.reuse, R116, R96 ;  /* 0x000000744860723c */ /* 0x040fe60000081060 */
[----:B------:R-:W-:Y:S04]  /*f780*/  LDS R116, [R28+0x2a000] ;  /* 0x02a000001c747984 */ /* 0x000fe80000000800 */
[----:B------:R-:W-:Y:S01]  /*f790*/  LDS R117, [R29+0x2a000] ;  /* 0x02a000001d757984 */ /* 0x000fe20000000800 */
[----:B------:R-:W-:Y:S03]  /*f7a0*/  HMMA.1688.F32.TF32 R80, R72, R124, R80 ;  /* 0x0000007c4850723c */ /* 0x000fe60000081050 */
[----:B------:R-:W-:Y:S04]  /*f7b0*/  LDSM.16.M88.4 R72, [R10+0x80] ;  /* 0x000080000a48783b */ /* 0x000fe80000000200 */
[----:B------:R-:W-:Y:S01]  /*f7c0*/  LDS R124, [R13+0x2a880] ;  /* 0x02a880000d7c7984 */ /* 0x000fe20000000800 */
[C---:B-1----:R-:W-:Y:S03]  /*f7d0*/  HMMA.1688.F32.TF32 R100, R128.reuse, R78, R100 ;  /* 0x0000004e8064723c */ /* 0x042fe60000081064 */
[----:B------:R-:W-:Y:S05]  /*f7e0*/  LDS R125, [R11+0x2a880] ;  /* 0x02a880000b7d7984 */ /* 0x000fea0000000800 */
[C---:B------:R-:W-:Y:S08]  /*f7f0*/  HMMA.1688.F32.TF32 R88, R128.reuse, R126, R88 ;  /* 0x0000007e8058723c */ /* 0x040ff00000081058 */
[C---:B------:R-:W-:Y:S08]  /*f800*/  HMMA.1688.F32.TF32 R84, R128.reuse, R122, R84 ;  /* 0x0000007a8054723c */ /* 0x040ff00000081054 */
[----:B------:R-:W-:Y:S01]  /*f810*/  HMMA.1688.F32.TF32 R32, R128, R118, R32 ;  /* 0x000000768020723c */ /* 0x000fe20000081020 */
[----:B------:R-:W-:Y:S04]  /*f820*/  LDS R128, [R13+0x2a000] ;  /* 0x02a000000d807984 */ /* 0x000fe80000000800 */
[----:B------:R-:W-:Y:S03]  /*f830*/  LDS R130, [R13+0x2a400] ;  /* 0x02a400000d827984 */ /* 0x000fe60000000800 */
[C---:B--2---:R-:W-:Y:S01]  /*f840*/  HMMA.1688.F32.TF32 R104, R68.reuse, R78, R104 ;  /* 0x0000004e4468723c */ /* 0x044fe20000081068 */
[----:B------:R-:W-:Y:S04]  /*f850*/  LDS R129, [R11+0x2a000] ;  /* 0x02a000000b817984 */ /* 0x000fe80000000800 */
[----:B------:R-:W1:Y:S03]  /*f860*/  LDS R131, [R11+0x2a400] ;  /* 0x02a400000b837984 */ /* 0x000e660000000800 */
[C---:B------:R-:W-:Y:S08]  /*f870*/  HMMA.1688.F32.TF32 R36, R68.reuse, R126, R36 ;  /* 0x0000007e4424723c */ /* 0x040ff00000081024 */
[C---:B------:R-:W-:Y:S08]  /*f880*/  HMMA.1688.F32.TF32 R40, R68.reuse, R122, R40 ;  /* 0x0000007a4428723c */ /* 0x040ff00000081028 */
[----:B------:R-:W-:Y:S01]  /*f890*/  HMMA.1688.F32.TF32 R44, R68, R118, R44 ;  /* 0x00000076442c723c */ /* 0x000fe2000008102c */
[----:B------:R-:W2:Y:S07]  /*f8a0*/  LDSM.16.M88.4 R68, [R10+0x2080] ;  /* 0x002080000a44783b */ /* 0x000eae0000000200 */
[C---:B------:R-:W-:Y:S08]  /*f8b0*/  HMMA.1688.F32.TF32 R108, R64.reuse, R78, R108 ;  /* 0x0000004e406c723c */ /* 0x040ff0000008106c */
[C---:B------:R-:W-:Y:S08]  /*f8c0*/  HMMA.1688.F32.TF32 R48, R64.reuse, R126, R48 ;  /* 0x0000007e4030723c */ /* 0x040ff00000081030 */
[C---:B------:R-:W-:Y:S08]  /*f8d0*/  HMMA.1688.F32.TF32 R52, R64.reuse, R122, R52 ;  /* 0x0000007a4034723c */ /* 0x040ff00000081034 */
[----:B------:R-:W-:Y:S01]  /*f8e0*/  HMMA.1688.F32.TF32 R56, R64, R118, R56 ;  /* 0x000000764038723c */ /* 0x000fe20000081038 */
[----:B------:R-:W3:Y:S07]  /*f8f0*/  LDSM.16.M88.4 R64, [R10+0x4080] ;  /* 0x004080000a40783b */ /* 0x000eee0000000200 */
[C---:B------:R-:W-:Y:S01]  /*f900*/  HMMA.1688.F32.TF32 R112, R60.reuse, R78, R112 ;  /* 0x0000004e3c70723c */ /* 0x040fe20000081070 */
[----:B------:R-:W4:Y:S07]  /*f910*/  LDSM.16.M88.4 R76, [R10+0x6080] ;  /* 0x006080000a4c783b */ /* 0x000f2e0000000200 */
[C---:B------:R-:W-:Y:S01]  /*f920*/  HMMA.1688.F32.TF32 R92, R60.reuse, R122, R92 ;  /* 0x0000007a3c5c723c */ /* 0x040fe2000008105c */
[----:B------:R-:W-:Y:S04]  /*f930*/  LDS R122, [R13+0x2a480] ;  /* 0x02a480000d7a7984 */ /* 0x000fe80000000800 */
[----:B------:R-:W3:Y:S03]  /*f940*/  LDS R123, [R11+0x2a480] ;  /* 0x02a480000b7b7984 */ /* 0x000ee60000000800 */
[C---:B------:R-:W-:Y:S01]  /*f950*/  HMMA.1688.F32.TF32 R96, R60.reuse, R118, R96 ;  /* 0x000000763c60723c */ /* 0x040fe20000081060 */
[----:B------:R-:W-:Y:S04]  /*f960*/  LDS R118, [R28+0x2a400] ;  /* 0x02a400001c767984 */ /* 0x000fe80000000800 */
[----:B------:R-:W4:Y:S03]  /*f970*/  LDS R119, [R29+0x2a400] ;  /* 0x02a400001d777984 */ /* 0x000f260000000800 */
[----:B------:R-:W-:Y:S01]  /*f980*/  HMMA.1688.F32.TF32 R80, R60, R126, R80 ;  /* 0x0000007e3c50723c */ /* 0x000fe20000081050 */
[----:B------:R-:W-:Y:S04]  /*f990*/  LDS R60, [R28+0x2a080] ;  /* 0x02a080001c3c7984 */ /* 0x000fe80000000800 */
[----:B------:R-:W-:Y:S04]  /*f9a0*/  LDS R62, [R28+0x2a480] ;  /* 0x02a480001c3e7984 */ /* 0x000fe80000000800 */
[----:B------:R-:W-:Y:S04]  /*f9b0*/  LDS R61, [R29+0x2a080] ;  /* 0x02a080001d3d7984 */ /* 0x000fe80000000800 */
[----:B------:R-:W4:Y:S01]  /*f9c0*/  LDS R63, [R29+0x2a480] ;  /* 0x02a480001d3f7984 */ /* 0x000f220000000800 */
[C---:B-1----:R-:W-:Y:S03]  /*f9d0*/  HMMA.1688.F32.TF32 R100, R128.reuse, R72, R100 ;  /* 0x000000488064723c */ /* 0x042fe60000081064 */
[----:B------:R-:W-:Y:S04]  /*f9e0*/  LDS R126, [R13+0x2ac80] ;  /* 0x02ac80000d7e7984 */ /* 0x000fe80000000800 */
[----:B------:R-:W-:Y:S01]  /*f9f0*/  LDS R127, [R11+0x2ac80] ;  /* 0x02ac80000b7f7984 */ /* 0x000fe20000000800 */
[C---:B--2---:R-:W-:Y:S08]  /*fa00*/  HMMA.1688.F32.TF32 R88, R128.reuse, R68, R88 ;  /* 0x000000448058723c */ /* 0x044ff00000081058 */
[C---:B---3--:R-:W-:Y:S08]  /*fa10*/  HMMA.1688.F32.TF32 R84, R128.reuse, R64, R84 ;  /* 0x000000408054723c */ /* 0x048ff00000081054 */
[----:B----4-:R-:W-:Y:S01]  /*fa20*/  HMMA.1688.F32.TF32 R32, R128, R76, R32 ;  /* 0x0000004c8020723c */ /* 0x010fe20000081020 */
[----:B------:R-:W-:Y:S04]  /*fa30*/  LDS R128, [R13+0x2a800] ;  /* 0x02a800000d807984 */ /* 0x000fe80000000800 */
[----:B------:R-:W-:Y:S03]  /*fa40*/  LDS R130, [R13+0x2ac00] ;  /* 0x02ac00000d827984 */ /* 0x000fe60000000800 */
[C---:B------:R-:W-:Y:S01]  /*fa50*/  HMMA.1688.F32.TF32 R104, R120.reuse, R72, R104 ;  /* 0x000000487868723c */ /* 0x040fe20000081068 */
[----:B------:R-:W-:Y:S04]  /*fa60*/  LDS R129, [R11+0x2a800] ;  /* 0x02a800000b817984 */ /* 0x000fe80000000800 */
[----:B------:R-:W1:Y:S03]  /*fa70*/  LDS R131, [R11+0x2ac00] ;  /* 0x02ac00000b837984 */ /* 0x000e660000000800 */
[C---:B------:R-:W-:Y:S08]  /*fa80*/  HMMA.1688.F32.TF32 R36, R120.reuse, R68, R36 ;  /* 0x000000447824723c */ /* 0x040ff00000081024 */
[C---:B------:R-:W-:Y:S08]  /*fa90*/  HMMA.1688.F32.TF32 R40, R120.reuse, R64, R40 ;  /* 0x000000407828723c */ /* 0x040ff00000081028 */
[----:B------:R-:W-:Y:S01]  /*faa0*/  HMMA.1688.F32.TF32 R44, R120, R76, R44 ;  /* 0x0000004c782c723c */ /* 0x000fe2000008102c */
[----:B------:R-:W-:Y:S04]  /*fab0*/  LDS R120, [R28+0x2a800] ;  /* 0x02a800001c787984 */ /* 0x000fe80000000800 */
[----:B------:R-:W-:Y:S03]  /*fac0*/  LDS R122, [R28+0x2ac00] ;  /* 0x02ac00001c7a7984 */ /* 0x000fe60000000800 */
[C---:B------:R-:W-:Y:S01]  /*fad0*/  HMMA.1688.F32.TF32 R108, R116.reuse, R72, R108 ;  /* 0x00000048746c723c */ /* 0x040fe2000008106c */
[----:B------:R-:W-:Y:S04]  /*fae0*/  LDS R121, [R29+0x2a800] ;  /* 0x02a800001d797984 */ /* 0x000fe80000000800 */
[----:B------:R-:W2:Y:S03]  /*faf0*/  LDS R123, [R29+0x2ac00] ;  /* 0x02ac00001d7b7984 */ /* 0x000ea60000000800 */
[C---:B------:R-:W-:Y:S08]  /*fb00*/  HMMA.1688.F32.TF32 R48, R116.reuse, R68, R48 ;  /* 0x000000447430723c */ /* 0x040ff00000081030 */
[C---:B------:R-:W-:Y:S08]  /*fb10*/  HMMA.1688.F32.TF32 R52, R116.reuse, R64, R52 ;  /* 0x000000407434723c */ /* 0x040ff00000081034 */
[----:B------:R-:W-:Y:S01]  /*fb20*/  HMMA.1688.F32.TF32 R56, R116, R76, R56 ;  /* 0x0000004c7438723c */ /* 0x000fe20000081038 */
[----:B------:R-:W-:Y:S04]  /*fb30*/  LDS R116, [R28+0x2a880] ;  /* 0x02a880001c747984 */ /* 0x000fe80000000800 */
[----:B------:R-:W-:Y:S04]  /*fb40*/  LDS R118, [R28+0x2ac80] ;  /* 0x02ac80001c767984 */ /* 0x000fe80000000800 */
[----:B------:R-:W-:Y:S04]  /*fb50*/  LDS R117, [R29+0x2a880] ;  /* 0x02a880001d757984 */ /* 0x000fe80000000800 */
[----:B------:R-:W3:Y:S01]  /*fb60*/  LDS R119, [R29+0x2ac80] ;  /* 0x02ac80001d777984 */ /* 0x000ee20000000800 */
        /* <DEDUP_REMOVED lines=9> */
[----:B------:R-:W-:Y:S03]  /*fc00*/  LDS R62, [R28+0x2b400] ;  /* 0x02b400001c3e7984 */ /* 0x000fe60000000800 */
[----:B-1----:R-:W-:Y:S01]  /*fc10*/  HMMA.1688.F32.TF32 R84, R128, R66, R84 ;  /* 0x000000428054723c */ /* 0x002fe20000081054 */
[----:B------:R-:W-:Y:S04]  /*fc20*/  LDS R61, [R29+0x2b000] ;  /* 0x02b000001d3d7984 */ /* 0x000fe80000000800 */
[----:B------:R-:W-:Y:S03]  /*fc30*/  LDS R63, [R29+0x2b400] ;  /* 0x02b400001d3f7984 */ /* 0x000fe60000000800 */
[----:B------:R-:W-:Y:S01]  /*fc40*/  HMMA.1688.F32.TF32 R104, R124, R74, R104 ;  /* 0x0000004a7c68723c */ /* 0x000fe20000081068 */
[----:B------:R-:W-:Y:S01]  /*fc50*/  LDS R76, [R28+0x2b080] ;  /* 0x02b080001c4c7984 */ /* 0x000fe20000000800 */
[----:B------:R-:W-:-:S02]  /*fc60*/  IADD3 R10, R26, -0x5, RZ ;  /* 0xfffffffb1a0a7810 */ /* 0x000fc40007ffe0ff */
[C---:B------:R-:W-:Y:S01]  /*fc70*/  ISETP.GE.AND P0, PT, R0.reuse, UR5, PT ;  /* 0x0000000500007c0c */ /* 0x040fe2000bf06270 */
[----:B------:R-:W-:Y:S03]  /*fc80*/  LDS R77, [R29+0x2b080] ;  /* 0x02b080001d4d7984 */ /* 0x000fe60000000800 */
[C---:B------:R-:W-:Y:S08]  /*fc90*/  HMMA.1688.F32.TF32 R36, R124.reuse, R70, R36 ;  /* 0x000000467c24723c */ /* 0x040ff00000081024 */
[C---:B------:R-:W-:Y:S08]  /*fca0*/  HMMA.1688.F32.TF32 R40, R124.reuse, R66, R40 ;  /* 0x000000427c28723c */ /* 0x040ff00000081028 */
[----:B------:R-:W-:Y:S01]  /*fcb0*/  HMMA.1688.F32.TF32 R44, R124, R78, R44 ;  /* 0x0000004e7c2c723c */ /* 0x000fe2000008102c */
[----:B------:R-:W1:Y:S07]  /*fcc0*/  LDSM.16.M88.4 R124, [R30+0x2080] ;  /* 0x002080001e7c783b */ /* 0x000e6e0000000200 */
[C---:B--2---:R-:W-:Y:S08]  /*fcd0*/  HMMA.1688.F32.TF32 R108, R120.reuse, R74, R108 ;  /* 0x0000004a786c723c */ /* 0x044ff0000008106c */
[C---:B------:R-:W-:Y:S08]  /*fce0*/  HMMA.1688.F32.TF32 R48, R120.reuse, R70, R48 ;  /* 0x000000467830723c */ /* 0x040ff00000081030 */
[C---:B------:R-:W-:Y:S08]  /*fcf0*/  HMMA.1688.F32.TF32 R52, R120.reuse, R66, R52 ;  /* 0x000000427834723c */ /* 0x040ff00000081034 */
[----:B------:R-:W-:Y:S01]  /*fd00*/  HMMA.1688.F32.TF32 R56, R120, R78, R56 ;  /* 0x0000004e7838723c */ /* 0x000fe20000081038 */
[----:B------:R-:W2:Y:S07]  /*fd10*/  LDSM.16.M88.4 R120, [R30+0x4080] ;  /* 0x004080001e78783b */ /* 0x000eae0000000200 */
[C---:B---3--:R-:W-:Y:S08]  /*fd20*/  HMMA.1688.F32.TF32 R112, R116.reuse, R74, R112 ;  /* 0x0000004a7470723c */ /* 0x048ff00000081070 */
[C---:B------:R-:W-:Y:S08]  /*fd30*/  HMMA.1688.F32.TF32 R80, R116.reuse, R70, R80 ;  /* 0x000000467450723c */ /* 0x040ff00000081050 */
[C---:B------:R-:W-:Y:S01]  /*fd40*/  HMMA.1688.F32.TF32 R92, R116.reuse, R66, R92 ;  /* 0x00000042745c723c */ /* 0x040fe2000008105c */
[----:B------:R-:W3:Y:S07]  /*fd50*/  LDSM.16.M88.4 R64, [R30+0x80] ;  /* 0x000080001e40783b */ /* 0x000eee0000000200 */
[----:B------:R-:W-:Y:S01]  /*fd60*/  HMMA.1688.F32.TF32 R96, R116, R78, R96 ;  /* 0x0000004e7460723c */ /* 0x000fe20000081060 */
[----:B------:R-:W4:Y:S07]  /*fd70*/  LDSM.16.M88.4 R116, [R30+0x6080] ;  /* 0x006080001e74783b */ /* 0x000f2e0000000200 */
[C---:B------:R-:W-:Y:S01]  /*fd80*/  HMMA.1688.F32.TF32 R100, R128.reuse, R74, R100 ;  /* 0x0000004a8064723c */ /* 0x040fe20000081064 */
[----:B------:R-:W-:Y:S04]  /*fd90*/  LDS R74, [R13+0x2b400] ;  /* 0x02b400000d4a7984 */ /* 0x000fe80000000800 */
[----:B------:R-:W4:Y:S03]  /*fda0*/  LDS R75, [R11+0x2b400] ;  /* 0x02b400000b4b7984 */ /* 0x000f260000000800 */
[----:B------:R-:W-:Y:S01]  /*fdb0*/  HMMA.1688.F32.TF32 R88, R128, R70, R88 ;  /* 0x000000468058723c */ /* 0x000fe20000081058 */
[----:B------:R-:W-:Y:S04]  /*fdc0*/  LDS R70, [R13+0x2b480] ;  /* 0x02b480000d467984 */ /* 0x000fe80000000800 */
[----:B------:R-:W4:Y:S03]  /*fdd0*/  LDS R71, [R11+0x2b480] ;  /* 0x02b480000b477984 */ /* 0x000f260000000800 */
[C---:B-1----:R-:W-:Y:S08]  /*fde0*/  HMMA.1688.F32.TF32 R48, R60.reuse, R124, R48 ;  /* 0x0000007c3c30723c */ /* 0x042ff00000081030 */
[C---:B--2---:R-:W-:Y:S08]  /*fdf0*/  HMMA.1688.F32.TF32 R52, R60.reuse, R120, R52 ;  /* 0x000000783c34723c */ /* 0x044ff00000081034 */
[C---:B---3--:R-:W-:Y:S08]  /*fe00*/  HMMA.1688.F32.TF32 R108, R60.reuse, R64, R108 ;  /* 0x000000403c6c723c */ /* 0x048ff0000008106c */
[----:B----4-:R-:W-:Y:S01]  /*fe10*/  HMMA.1688.F32.TF32 R56, R60, R116, R56 ;  /* 0x000000743c38723c */ /* 0x010fe20000081038 */
[----:B------:R-:W-:Y:S04]  /*fe20*/  LDS R60, [R28+0x2b800] ;  /* 0x02b800001c3c7984 */ /* 0x000fe80000000800 */
[----:B------:R-:W-:Y:S04]  /*fe30*/  LDS R62, [R28+0x2bc00] ;  /* 0x02bc00001c3e7984 */ /* 0x000fe80000000800 */
[----:B------:R-:W-:Y:S04]  /*fe40*/  LDS R61, [R29+0x2b800] ;  /* 0x02b800001d3d7984 */ /* 0x000fe80000000800 */
[----:B------:R-:W1:Y:S01]  /*fe50*/  LDS R63, [R29+0x2bc00] ;  /* 0x02bc00001d3f7984 */ /* 0x000e620000000800 */
[----:B------:R-:W-:Y:S03]  /*fe60*/  HMMA.1688.F32.TF32 R32, R128, R78, R32 ;  /* 0x0000004e8020723c */ /* 0x000fe60000081020 */
[----:B------:R-:W-:Y:S04]  /*fe70*/  LDS R78, [R28+0x2b480] ;  /* 0x02b480001c4e7984 */ /* 0x000fe80000000800 */
[----:B------:R-:W-:Y:S01]  /*fe80*/  LOP3.LUT R131, R0, 0x4, RZ, 0xfc, !PT ;  /* 0x0000000400837812 */ /* 0x000fe200078efcff */
[----:B------:R-:W-:Y:S01]  /*fe90*/  HMMA.1688.F32.TF32 R100, R72, R64, R100 ;  /* 0x000000404864723c */ /* 0x000fe20000081064 */
[----:B------:R-:W2:Y:S02]  /*fea0*/  LDS R79, [R29+0x2b480] ;  /* 0x02b480001d4f7984 */ /* 0x000ea40000000800 */
[----:B------:R-:W-:-:S05]  /*feb0*/  ISETP.GE.AND P2, PT, R131, UR5, PT ;  /* 0x0000000583007c0c */ /* 0x000fca000bf46270 */
[----:B------:R-:W-:Y:S01]  /*fec0*/  HMMA.1688.F32.TF32 R88, R72, R124, R88 ;  /* 0x0000007c4858723c */ /* 0x000fe20000081058 */
[----:B------:R-:W-:-:S07]  /*fed0*/  ISETP.LE.AND P1, PT, R10, UR4, PT ;  /* 0x000000040a007c0c */ /* 0x000fce000bf23270 */
[----:B------:R-:W-:Y:S01]  /*fee0*/  HMMA.1688.F32.TF32 R84, R72, R120, R84 ;  /* 0x000000784854723c */ /* 0x000fe20000081054 */
[----:B------:R-:W-:-:S07]  /*fef0*/  SEL R10, RZ, 0x4, P2 ;  /* 0x00000004ff0a7807 */ /* 0x000fce0001000000 */
        /* <DEDUP_REMOVED lines=8> */
[----:B------:R-:W-:Y:S01]  /*ff80*/  HMMA.1688.F32.TF32 R44, R68, R116, R44 ;  /* 0x00000074442c723c */ /* 0x000fe2000008102c */
[----:B------:R-:W-:Y:S04]  /*ff90*/  LDS R68, [R13+0x2b880] ;  /* 0x02b880000d447984 */ /* 0x000fe80000000800 */
[----:B------:R-:W-:Y:S03]  /*ffa0*/  LDS R70, [R13+0x2bc80] ;  /* 0x02bc80000d467984 */ /* 0x000fe60000000800 */
[C---:B-1----:R-:W-:Y:S01]  /*ffb0*/  HMMA.1688.F32.TF32 R108, R60.reuse, R66, R108 ;  /* 0x000000423c6c723c */ /* 0x042fe2000008106c */
[----:B------:R-:W-:Y:S04]  /*ffc0*/  LDS R69, [R11+0x2b880] ;  /* 0x02b880000b457984 */ /* 0x000fe80000000800 */
[----:B------:R1:W3:Y:S03]  /*ffd0*/  LDS R71, [R11+0x2bc80] ;  /* 0x02bc80000b477984 */ /* 0x0002e60000000800 */
[C---:B------:R-:W-:Y:S08]  /*ffe0*/  HMMA.1688.F32.TF32 R48, R60.reuse, R126, R48 ;  /* 0x0000007e3c30723c */ /* 0x040ff00000081030 */
[----:B------:R-:W-:Y:S01]  /*fff0*/  HMMA.1688.F32.TF32 R52, R60, R122, R52 ;  /* 0x0000007a3c34723c */ /* 0x000fe20000081034 */
[----:B-1----:R-:W-:-:S07]  /*10000*/  SEL R11, RZ, 0x4, P0 ;  /* 0x00000004ff0b7807 */ /* 0x002fce0000000000 */
[----:B------:R-:W-:Y:S01]  /*10010*/  HMMA.1688.F32.TF32 R56, R60, R118, R56 ;  /* 0x000000763c38723c */ /* 0x000fe20000081038 */
[----:B------:R-:W-:Y:S04]  /*10020*/  LDS R60, [R28+0x2b880] ;  /* 0x02b880001c3c7984 */ /* 0x000fe80000000800 */
[----:B------:R1:W-:Y:S04]  /*10030*/  LDS R62, [R28+0x2bc80] ;  /* 0x02bc80001c3e7984 */ /* 0x0003e80000000800 */
[----:B------:R-:W-:Y:S04]  /*10040*/  LDS R61, [R29+0x2b880] ;  /* 0x02b880001d3d7984 */ /* 0x000fe80000000800 */
[----:B------:R4:W1:Y:S01]  /*10050*/  LDS R63, [R29+0x2bc80] ;  /* 0x02bc80001d3f7984 */ /* 0x0008620000000800 */
[----:B------:R-:W-:-:S02]  /*10060*/  IADD3 R12, R12, 0x1, RZ ;  /* 0x000000010c0c7810 */ /* 0x000fc40007ffe0ff */
[----:B------:R-:W-:Y:S02]  /*10070*/  SEL R11, R11, RZ, !P1 ;  /* 0x000000ff0b0b7207 */ /* 0x000fe40004800000 */
[----:B------:R-:W-:Y:S02]  /*10080*/  SEL R10, R10, RZ, !P1 ;  /* 0x000000ff0a0a7207 */ /* 0x000fe40004800000 */
[----:B------:R-:W-:Y:S02]  /*10090*/  ISETP.GT.AND P0, PT, R12, 0x4, PT ;  /* 0x000000040c00780c */ /* 0x000fe40003f04270 */
[----:B------:R-:W-:Y:S02]  /*100a0*/  ISETP.NE.U32.AND P2, PT, R11, RZ, PT ;  /* 0x000000ff0b00720c */ /* 0x000fe40003f45070 */
[----:B------:R-:W-:Y:S02]  /*100b0*/  ISETP.NE.U32.AND P3, PT, R10, RZ, PT ;  /* 0x000000ff0a00720c */ /* 0x000fe40003f65070 */
[----:B------:R-:W-:-:S02]  /*100c0*/  IADD3 R10, P4, R17, R25, RZ ;  /* 0x00000019110a7210 */ /* 0x000fc40007f9e0ff */
[----:B------:R-:W-:-:S03]  /*100d0*/  SEL R12, R12, RZ, !P0 ;  /* 0x000000ff0c0c7207 */ /* 0x000fc60004000000 */
[----:B------:R-:W-:Y:S02]  /*100e0*/  IMAD.X R11, R16, 0x1, R24, P4 ;  /* 0x00000001100b7824 */ /* 0x000fe400020e0618 */
[----:B-----5:R-:W-:Y:S01]  /*100f0*/  IMAD R13, R12, 0x4000, R3 ;  /* 0x000040000c0d7824 */ /* 0x020fe200078e0203 */
[----:B------:R-:W-:Y:S01]  /*10100*/  BAR.SYNC.DEFER_BLOCKING 0x0 ;  /* 0x0000000000007b1d */ /* 0x000fe20000010000 */
[C---:B------:R-:W-:Y:S02]  /*10110*/  LOP3.LUT R130, R0.reuse, 0x8, RZ, 0xfc, !PT ;  /* 0x0000000800827812 */ /* 0x040fe400078efcff */
[----:B------:R-:W-:-:S03]  /*10120*/  LOP3.LUT R131, R0, 0xc, RZ, 0xfc, !PT ;  /* 0x0000000c00837812 */ /* 0x000fc600078efcff */
[----:B------:R-:W-:Y:S01]  /*10130*/  @!PT LDS RZ, [RZ] ;  /* 0x00000000fffff984 */ /* 0x000fe20000000800 */
[----:B------:R-:W-:Y:S01]  /*10140*/  @!PT LDS RZ, [RZ] ;  /* 0x00000000fffff984 */ /* 0x000fe20000000800 */
[----:B------:R-:W-:Y:S01]  /*10150*/  @!PT LDS RZ, [RZ] ;  /* 0x00000000fffff984 */ /* 0x000fe20000000800 */
[----:B------:R1:W-:Y:S02]  /*10160*/  LDGSTS.E [R13+0x28000], [R10.64], P2 ;  /* 0x280000000a0d7fae */ /* 0x0003e40009121846 */
[----:B-1----:R-:W-:-:S05]  /*10170*/  IADD3 R10, P0, R17, R21, RZ ;  /* 0x00000015110a7210 */ /* 0x002fca0007f1e0ff */
[----:B------:R-:W-:Y:S01]  /*10180*/  IMAD.X R11, R16, 0x1, R20, P0 ;  /* 0x00000001100b7824 */ /* 0x000fe200000e0614 */
[----:B------:R-:W-:-:S04]  /*10190*/  ISETP.GE.AND P0, PT, R130, UR5, PT ;  /* 0x0000000582007c0c */ /* 0x000fc8000bf06270 */
[----:B------:R1:W-:Y:S02]  /*101a0*/  LDGSTS.E [R13+0x28400], [R10.64], P3 ;  /* 0x284000000a0d7fae */ /* 0x0003e40009921846 */
[----:B-1----:R-:W-:Y:S02]  /*101b0*/  SEL R10, RZ, 0x4, P0 ;  /* 0x00000004ff0a7807 */ /* 0x002fe40000000000 */
[----:B------:R-:W-:Y:S02]  /*101c0*/  ISETP.GE.AND P0, PT, R131, UR5, PT ;  /* 0x0000000583007c0c */ /* 0x000fe4000bf06270 */
[----:B------:R-:W-:-:S04]  /*101d0*/  SEL R10, R10, RZ, !P1 ;  /* 0x000000ff0a0a7207 */ /* 0x000fc80004800000 */
[----:B------:R-:W-:Y:S02]  /*101e0*/  ISETP.NE.U32.AND P2, PT, R10, RZ, PT ;  /* 0x000000ff0a00720c */ /* 0x000fe40003f45070 */
[----:B------:R-:W-:-:S04]  /*101f0*/  SEL R10, RZ, 0x4, P0 ;  /* 0x00000004ff0a7807 */ /* 0x000fc80000000000 */
[----:B------:R-:W-:-:S04]  /*10200*/  SEL R10, R10, RZ, !P1 ;  /* 0x000000ff0a0a7207 */ /* 0x000fc80004800000 */
[----:B------:R-:W-:Y:S02]  /*10210*/  ISETP.NE.U32.AND P0, PT, R10, RZ, PT ;  /* 0x000000ff0a00720c */ /* 0x000fe40003f05070 */
[----:B------:R-:W-:-:S05]  /*10220*/  IADD3 R10, P3, R17, R133, RZ ;  /* 0x00000085110a7210 */ /* 0x000fca0007f7e0ff */
[----:B------:R-:W-:-:S05]  /*10230*/  IMAD.X R11, R16, 0x1, R134, P3 ;  /* 0x00000001100b7824 */ /* 0x000fca00018e0686 */
[----:B------:R1:W-:Y:S01]  /*10240*/  LDGSTS.E [R13+0x28800], [R10.64], P2 ;  /* 0x288000000a0d7fae */ /* 0x0003e20009121846 */
[----:B--2---:R-:W-:Y:S01]  /*10250*/  HMMA.1688.F32.TF32 R112, R76, R64, R112 ;  /* 0x000000404c70723c */ /* 0x004fe20000081070 */
[----:B-1----:R-:W-:-:S06]  /*10260*/  IADD3 R10, P2, R17, R137, RZ ;  /* 0x00000089110a7210 */ /* 0x002fcc0007f5e0ff */
[----:B------:R-:W-:Y:S01]  /*10270*/  LOP3.LUT R64, R0, 0x10, RZ, 0xfc, !PT ;  /* 0x0000001000407812 */ /* 0x000fe200078efcff */
[----:B------:R-:W-:-:S05]  /*10280*/  IMAD.X R11, R16, 0x1, R138, P2 ;  /* 0x00000001100b7824 */ /* 0x000fca00010e068a */
[----:B------:R1:W-:Y:S01]  /*10290*/  LDGSTS.E [R13+0x28c00], [R10.64], P0 ;  /* 0x28c000000a0d7fae */ /* 0x0003e20008121846 */
[----:B------:R-:W-:Y:S02]  /*102a0*/  ISETP.GE.AND P0, PT, R64, UR5, PT ;  /* 0x0000000540007c0c */ /* 0x000fe4000bf06270 */
[----:B------:R-:W-:Y:S02]  /*102b0*/  LOP3.LUT R30, R0, 0x14, RZ, 0xfc, !PT ;  /* 0x00000014001e7812 */ /* 0x000fe400078efcff */
        /* <DEDUP_REMOVED lines=10> */
[----:B------:R-:W-:Y:S02]  /*10360*/  LOP3.LUT R30, R0, 0x18, RZ, 0xfc, !PT ;  /* 0x00000018001e7812 */ /* 0x000fe400078efcff */
[----:B-1----:R-:W-:-:S05]  /*10370*/  IADD3 R10, P2, R17, R145, RZ ;  /* 0x00000091110a7210 */ /* 0x002fca0007f5e0ff */
        /* <DEDUP_REMOVED lines=14> */
[----:B----4-:R-:W-:Y:S02]  /*10460*/  LOP3.LUT R29, R0, 0x20, RZ, 0xfc, !PT ;  /* 0x00000020001d7812 */ /* 0x010fe400078efcff */
        /* <DEDUP_REMOVED lines=65> */
[----:B------:R-:W-:Y:S01]  /*10880*/  IMAD.X R11, R16, 0x1, R186, P2 ;  /* 0x00000001100b7824 */ /* 0x000fe200010e06ba */
[----:B------:R-:W-:-:S04]  /*10890*/  LOP3.LUT R28, R0, 0x6, RZ, 0xfc, !PT ;  /* 0x00000006001c7812 */ /* 0x000fc800078efcff */
[----:B------:R1:W-:Y:S01]  /*108a0*/  LDGSTS.E [R13+0x2bc00], [R10.64], P0 ;  /* 0x2bc000000a0d7fae */ /* 0x0003e20008121846 */
[----:B------:R-:W-:-:S04]  /*108b0*/  ISETP.GE.AND P0, PT, R29, UR5, PT ;  /* 0x000000051d007c0c */ /* 0x000fc8000bf06270 */
[----:B-1----:R-:W-:Y:S02]  /*108c0*/  SEL R10, RZ, 0x4, P0 ;  /* 0x00000004ff0a7807 */ /* 0x002fe40000000000 */
[----:B------:R-:W-:Y:S02]  /*108d0*/  ISETP.GE.AND P0, PT, R28, UR5, PT ;  /* 0x000000051c007c0c */ /* 0x000fe4000bf06270 */
[----:B------:R-:W-:Y:S02]  /*108e0*/  SEL R10, R10, RZ, !P1 ;  /* 0x000000ff0a0a7207 */ /* 0x000fe40004800000 */
[----:B------:R-:W-:Y:S02]  /*108f0*/  SEL R11, RZ, 0x4, P0 ;  /* 0x00000004ff0b7807 */ /* 0x000fe40000000000 */
[----:B------:R-:W-:Y:S02]  /*10900*/  ISETP.NE.U32.AND P0, PT, R10, RZ, PT ;  /* 0x000000ff0a00720c */ /* 0x000fe40003f05070 */
[----:B------:R-:W-:-:S02]  /*10910*/  SEL R11, R11, RZ, !P1 ;  /* 0x000000ff0b0b7207 */ /* 0x000fc40004800000 */
[----:B------:R-:W-:Y:S01]  /*10920*/  IADD3 R10, P3, R17, R23, RZ ;  /* 0x00000017110a7210 */ /* 0x000fe20007f7e0ff */
[----:B------:R-:W-:Y:S01]  /*10930*/  IMAD R13, R12, 0x4000, R5 ;  /* 0x000040000c0d7824 */ /* 0x000fe200078e0205 */
[----:B------:R-:W-:Y:S01]  /*10940*/  ISETP.NE.U32.AND P2, PT, R11, RZ, PT ;  /* 0x000000ff0b00720c */ /* 0x000fe20003f45070 */
[----:B---3--:R-:W-:Y:S02]  /*10950*/  HMMA.1688.F32.TF32 R104, R68, R66, R104 ;  /* 0x000000424468723c */ /* 0x008fe40000081068 */
[----:B------:R-:W-:-:S06]  /*10960*/  IMAD.X R11, R16, 0x1, R22, P3 ;  /* 0x00000001100b7824 */ /* 0x000fcc00018e0616 */
[C---:B------:R-:W-:Y:S01]  /*10970*/  HMMA.1688.F32.TF32 R36, R68.reuse, R126, R36 ;  /* 0x0000007e4424723c */ /* 0x040fe20000081024 */
[----:B------:R1:W-:Y:S07]  /*10980*/  LDGSTS.E [R13+0x28200], [R10.64], P0 ;  /* 0x282000000a0d7fae */ /* 0x0003ee0008121846 */
[C---:B------:R-:W-:Y:S08]  /*10990*/  HMMA.1688.F32.TF32 R40, R68.reuse, R122, R40 ;  /* 0x0000007a4428723c */ /* 0x040ff00000081028 */
[----:B------:R-:W-:Y:S01]  /*109a0*/  HMMA.1688.F32.TF32 R44, R68, R118, R44 ;  /* 0x00000076442c723c */ /* 0x000fe2000008102c */
[----:B------:R-:W-:-:S07]  /*109b0*/  LOP3.LUT R30, R0, 0xe, RZ, 0xfc, !PT ;  /* 0x0000000e001e7812 */ /* 0x000fce00078efcff */
[----:B------:R-:W-:Y:S01]  /*109c0*/  HMMA.1688.F32.TF32 R80, R76, R124, R80 ;  /* 0x0000007c4c50723c */ /* 0x000fe20000081050 */
[----:B------:R-:W-:-:S07]  /*109d0*/  LOP3.LUT R68, R0, 0xa, RZ, 0xfc, !PT ;  /* 0x0000000a00447812 */ /* 0x000fce00078efcff */
[----:B------:R-:W-:Y:S01]  /*109e0*/  HMMA.1688.F32.TF32 R92, R76, R120, R92 ;  /* 0x000000784c5c723c */ /* 0x000fe2000008105c */
[----:B------:R-:W-:-:S07]  /*109f0*/  ISETP.GE.AND P0, PT, R68, UR5, PT ;  /* 0x0000000544007c0c */ /* 0x000fce000bf06270 */
[----:B------:R-:W-:Y:S01]  /*10a00*/  HMMA.1688.F32.TF32 R96, R76, R116, R96 ;  /* 0x000000744c60723c */ /* 0x000fe20000081060 */
[----:B-1----:R-:W-:-:S07]  /*10a10*/  SEL R10, RZ, 0x4, P0 ;  /* 0x00000004ff0a7807 */ /* 0x002fce0000000000 */
[----:B------:R-:W-:Y:S01]  /*10a20*/  HMMA.1688.F32.TF32 R100, R72, R66, R100 ;  /* 0x000000424864723c */ /* 0x000fe20000081064 */
[----:B------:R-:W-:-:S07]  /*10a30*/  ISETP.GE.AND P0, PT, R30, UR5, PT ;  /* 0x000000051e007c0c */ /* 0x000fce000bf06270 */
[----:B------:R-:W-:Y:S01]  /*10a40*/  HMMA.1688.F32.TF32 R88, R72, R126, R88 ;  /* 0x0000007e4858723c */ /* 0x000fe20000081058 */
[----:B------:R-:W-:-:S07]  /*10a50*/  IADD3 R28, P3, R17, R31, RZ ;  /* 0x0000001f111c7210 */ /* 0x000fce0007f7e0ff */
[----:B------:R-:W-:Y:S01]  /*10a60*/  HMMA.1688.F32.TF32 R84, R72, R122, R84 ;  /* 0x0000007a4854723c */ /* 0x000fe20000081054 */
[----:B------:R-:W-:-:S07]  /*10a70*/  SEL R10, R10, RZ, !P1 ;  /* 0x000000ff0a0a7207 */ /* 0x000fce0004800000 */
[----:B------:R-:W-:Y:S01]  /*10a80*/  HMMA.1688.F32.TF32 R32, R72, R118, R32 ;  /* 0x000000764820723c */ /* 0x000fe20000081020 */
[----:B------:R-:W-:Y:S01]  /*10a90*/  SEL R11, RZ, 0x4, P0 ;  /* 0x00000004ff0b7807 */ /* 0x000fe20000000000 */
[----:B------:R-:W-:Y:S01]  /*10aa0*/  IMAD.X R29, R16, 0x1, R132, P3 ;  /* 0x00000001101d7824 */ /* 0x000fe200018e0684 */
[----:B------:R-:W-:Y:S01]  /*10ab0*/  ISETP.NE.U32.AND P0, PT, R10, RZ, PT ;  /* 0x000000ff0a00720c */ /* 0x000fe20003f05070 */
[----:B------:R-:W1:Y:S01]  /*10ac0*/  S2R R131, SR_TID.X ;  /* 0x0000000000837919 */ /* 0x000e620000002100 */
[----:B------:R-:W-:Y:S02]  /*10ad0*/  SEL R11, R11, RZ, !P1 ;  /* 0x000000ff0b0b7207 */ /* 0x000fe40004800000 */
[----:B------:R-:W-:Y:S01]  /*10ae0*/  IADD3 R10, P3, R17, R135, RZ ;  /* 0x00000087110a7210 */ /* 0x000fe20007f7e0ff */
[----:B------:R2:W-:Y:S01]  /*10af0*/  LDGSTS.E [R13+0x28600], [R28.64], P2 ;  /* 0x286000001c0d7fae */ /* 0x0005e20009121846 */
[----:B------:R-:W-:-:S03]  /*10b00*/  ISETP.NE.U32.AND P2, PT, R11, RZ, PT ;  /* 0x000000ff0b00720c */ /* 0x000fc60003f45070 */
[----:B------:R-:W-:Y:S01]  /*10b10*/  IMAD.X R11, R16, 0x1, R136, P3 ;  /* 0x00000001100b7824 */ /* 0x000fe200018e0688 */
[----:B------:R-:W-:Y:S01]  /*10b20*/  LOP3.LUT R30, R0, 0x12, RZ, 0xfc, !PT ;  /* 0x00000012001e7812 */ /* 0x000fe200078efcff */
[----:B------:R-:W3:Y:S04]  /*10b30*/  LDL R71, [R1+0x84] ;  /* 0x0000840001477983 */ /* 0x000ee80000100800 */
[----:B------:R4:W-:Y:S01]  /*10b40*/  LDGSTS.E [R13+0x28a00], [R10.64], P0 ;  /* 0x28a000000a0d7fae */ /* 0x0009e20008121846 */
[----:B--2---:R-:W-:Y:S02]  /*10b50*/  IADD3 R28, P3, R17, R139, RZ ;  /* 0x0000008b111c7210 */ /* 0x004fe40007f7e0ff */
[----:B------:R-:W-:Y:S01]  /*10b60*/  ISETP.GE.AND P0, PT, R30, UR5, PT ;  /* 0x000000051e007c0c */ /* 0x000fe2000bf06270 */
[----:B------:R-:W2:Y:S01]  /*10b70*/  LDL R70, [R1+0xc0] ;  /* 0x0000c00001467983 */ /* 0x000ea20000100800 */
[----:B------:R-:W-:Y:S01]  /*10b80*/  LOP3.LUT R68, R0, 0x16, RZ, 0xfc, !PT ;  /* 0x0000001600447812 */ /* 0x000fe200078efcff */
[----:B------:R-:W-:Y:S01]  /*10b90*/  IMAD.X R29, R16, 0x1, R140, P3 ;  /* 0x00000001101d7824 */ /* 0x000fe200018e068c */
[----:B------:R-:W-:Y:S01]  /*10ba0*/  LOP3.LUT R30, R0, 0x1a, RZ, 0xfc, !PT ;  /* 0x0000001a001e7812 */ /* 0x000fe200078efcff */
[----:B------:R-:W-:Y:S01]  /*10bb0*/  HMMA.1688.F32.TF32 R64, R60, R66, R112 ;  /* 0x000000423c40723c */ /* 0x000fe20000081070 */
[----:B------:R-:W2:Y:S01]  /*10bc0*/  LDL R79, [R1+0x4] ;  /* 0x00000400014f7983 */ /* 0x000ea20000100800 */
[----:B----4-:R-:W-:-:S02]  /*10bd0*/  SEL R10, RZ, 0x4, P0 ;  /* 0x00000004ff0a7807 */ /* 0x010fc40000000000 */
[----:B------:R-:W-:Y:S01]  /*10be0*/  ISETP.GE.AND P0, PT, R68, UR5, PT ;  /* 0x0000000544007c0c */ /* 0x000fe2000bf06270 */
[----:B------:R4:W-:Y:S01]  /*10bf0*/  LDGSTS.E [R13+0x28e00], [R28.64], P2 ;  /* 0x28e000001c0d7fae */ /* 0x0009e20009121846 */
[----:B------:R-:W-:Y:S02]  /*10c00*/  SEL R10, R10, RZ, !P1 ;  /* 0x000000ff0a0a7207 */ /* 0x000fe40004800000 */
[----:B------:R-:W-:Y:S01]  /*10c10*/  ISETP.GE.AND P2, PT, R30, UR5, PT ;  /* 0x000000051e007c0c */ /* 0x000fe2000bf46270 */
[----:B------:R-:W-:Y:S01]  /*10c20*/  HMMA.1688.F32.TF32 R124, R60, R126, R80 ;  /* 0x0000007e3c7c723c */ /* 0x000fe20000081050 */
[----:B------:R-:W-:Y:S01]  /*10c30*/  SEL R11, RZ, 0x4, P0 ;  /* 0x00000004ff0b7807 */ /* 0x000fe20000000000 */
[----:B------:R-:W2:Y:S01]  /*10c40*/  LDL R81, [R1] ;  /* 0x0000000001517983 */ /* 0x000ea20000100800 */
[----:B------:R-:W-:Y:S02]  /*10c50*/  ISETP.NE.U32.AND P0, PT, R10, RZ, PT ;  /* 0x000000ff0a00720c */ /* 0x000fe40003f05070 */
[----:B------:R-:W-:Y:S01]  /*10c60*/  LOP3.LUT R30, R0, 0x1e, RZ, 0xfc, !PT ;  /* 0x0000001e001e7812 */ /* 0x000fe200078efcff */
[----:B------:R-:W3:Y:S01]  /*10c70*/  LDL R80, [R1+0x20] ;  /* 0x0000200001507983 */ /* 0x000ee20000100800 */
[----:B------:R-:W-:-:S02]  /*10c80*/  SEL R10, RZ, 0x4, P2 ;  /* 0x00000004ff0a7807 */ /* 0x000fc40001000000 */
[----:B------:R-:W-:Y:S01]  /*10c90*/  SEL R11, R11, RZ, !P1 ;  /* 0x000000ff0b0b7207 */ /* 0x000fe20004800000 */
[----:B------:R-:W-:Y:S01]  /*10ca0*/  HMMA.1688.F32.TF32 R120, R60, R122, R92 ;  /* 0x0000007a3c78723c */ /* 0x000fe2000008105c */
[----:B------:R-:W-:Y:S01]  /*10cb0*/  ISETP.GE.AND P3, PT, R30, UR5, PT ;  /* 0x000000051e007c0c */ /* 0x000fe2000bf66270 */
[----:B------:R-:W3:Y:S01]  /*10cc0*/  LDL R78, [R1+0x40] ;  /* 0x00004000014e7983 */ /* 0x000ee20000100800 */
[----:B------:R-:W-:Y:S02]  /*10cd0*/  SEL R10, R10, RZ, !P1 ;  /* 0x000000ff0a0a7207 */ /* 0x000fe40004800000 */
[----:B------:R-:W-:Y:S01]  /*10ce0*/  ISETP.NE.U32.AND P2, PT, R11, RZ, PT ;  /* 0x000000ff0b00720c */ /* 0x000fe20003f45070 */
[----:B------:R-:W3:Y:S01]  /*10cf0*/  LDL R77, [R1+0x24] ;  /* 0x00002400014d7983 */ /* 0x000ee20000100800 */
[----:B------:R-:W-:Y:S02]  /*10d00*/  SEL R11, RZ, 0x4, P3 ;  /* 0x00000004ff0b7807 */ /* 0x000fe40001800000 */
[----:B------:R-:W-:Y:S01]  /*10d10*/  ISETP.NE.U32.AND P4, PT, R10, RZ, PT ;  /* 0x000000ff0a00720c */ /* 0x000fe20003f85070 */
[----:B------:R-:W3:Y:S01]  /*10d20*/  LDL R76, [R1+0x60] ;  /* 0x00006000014c7983 */ /* 0x000ee20000100800 */
[----:B------:R-:W-:-:S02]  /*10d30*/  IADD3 R10, P3, R17, R143, RZ ;  /* 0x0000008f110a7210 */ /* 0x000fc40007f7e0ff */
[----:B------:R-:W-:Y:S01]  /*10d40*/  LOP3.LUT R30, R0, 0x22, RZ, 0xfc, !PT ;  /* 0x00000022001e7812 */ /* 0x000fe200078efcff */
[----:B------:R-:W3:Y:S01]  /*10d50*/  LDL R75, [R1+0x44] ;  /* 0x00004400014b7983 */ /* 0x000ee20000100800 */
[----:B----4-:R-:W-:Y:S01]  /*10d60*/  SEL R28, R11, RZ, !P1 ;  /* 0x000000ff0b1c7207 */ /* 0x010fe20004800000 */
[----:B------:R-:W-:Y:S01]  /*10d70*/  IMAD.X R11, R16, 0x1, R144, P3 ;  /* 0x00000001100b7824 */ /* 0x000fe200018e0690 */
[----:B------:R-:W-:Y:S01]  /*10d80*/  ISETP.GE.AND P3, PT, R30, UR5, PT ;  /* 0x000000051e007c0c */ /* 0x000fe2000bf66270 */
[----:B------:R-:W4:Y:S01]  /*10d90*/  LDL R74, [R1+0x80] ;  /* 0x00008000014a7983 */ /* 0x000f220000100800 */
[----:B------:R-:W-:Y:S02]  /*10da0*/  ISETP.NE.U32.AND P5, PT, R28, RZ, PT ;  /* 0x000000ff1c00720c */ /* 0x000fe40003fa5070 */
[----:B------:R-:W-:Y:S01]  /*10db0*/  LOP3.LUT R30, R0, 0x2a, RZ, 0xfc, !PT ;  /* 0x0000002a001e7812 */ /* 0x000fe200078efcff */
[----:B------:R1:W-:Y:S01]  /*10dc0*/  LDGSTS.E [R13+0x29200], [R10.64], P0 ;  /* 0x292000000a0d7fae */ /* 0x0003e20008121846 */
[----:B------:R-:W-:-:S02]  /*10dd0*/  IADD3 R28, P6, R17, R147, RZ ;  /* 0x00000093111c7210 */ /* 0x000fc40007fde0ff */
[C---:B------:R-:W-:Y:S01]  /*10de0*/  LOP3.LUT R68, R0.reuse, 0x26, RZ, 0xfc, !PT ;  /* 0x0000002600447812 */ /* 0x040fe200078efcff */
[----:B------:R-:W-:Y:S01]  /*10df0*/  HMMA.1688.F32.TF32 R116, R60, R118, R96 ;  /* 0x000000763c74723c */ /* 0x000fe20000081060 */
[----:B------:R-:W-:Y:S01]  /*10e00*/  LOP3.LUT R69, R0, 0x32, RZ, 0xfc, !PT ;  /* 0x0000003200457812 */ /* 0x000fe200078efcff */
[----:B------:R-:W-:Y:S01]  /*10e10*/  IMAD.X R29, R16, 0x1, R148, P6 ;  /* 0x00000001101d7824 */ /* 0x000fe200030e0694 */
[----:B------:R-:W-:Y:S01]  /*10e20*/  ISETP.GE.AND P0, PT, R68, UR5, PT ;  /* 0x0000000544007c0c */ /* 0x000fe2000bf06270 */
[----:B------:R-:W4:Y:S01]  /*10e30*/  LDL R73, [R1+0x64] ;  /* 0x0000640001497983 */ /* 0x000f220000100800 */
[----:B-1----:R-:W-:-:S03]  /*10e40*/  SEL R10, RZ, 0x4, P3 ;  /* 0x00000004ff0a7807 */ /* 0x002fc60001800000 */
[----:B------:R1:W-:Y:S01]  /*10e50*/  LDGSTS.E [R13+0x29600], [R28.64], P2 ;  /* 0x296000001c0d7fae */ /* 0x0003e20009121846 */
[----:B------:R-:W-:Y:S02]  /*10e60*/  ISETP.GE.AND P3, PT, R30, UR5, PT ;  /* 0x000000051e007c0c */ /* 0x000fe4000bf66270 */
[----:B------:R-:W-:Y:S01]  /*10e70*/  IADD3 R60, P6, R17, R151, RZ ;  /* 0x00000097113c7210 */ /* 0x000fe20007fde0ff */
[----:B------:R-:W4:Y:S01]  /*10e80*/  LDL R72, [R1+0xa0] ;  /* 0x0000a00001487983 */ /* 0x000f220000100800 */
[----:B------:R-:W-:Y:S02]  /*10e90*/  SEL R10, R10, RZ, !P1 ;  /* 0x000000ff0a0a7207 */ /* 0x000fe40004800000 */
[----:B------:R-:W-:Y:S01]  /*10ea0*/  SEL R11, RZ, 0x4, P3 ;  /* 0x00000004ff0b7807 */ /* 0x000fe20001800000 */
[----:B------:R-:W-:Y:S01]  /*10eb0*/  IMAD.X R61, R16, 0x1, R152, P6 ;  /* 0x00000001103d7824 */ /* 0x000fe200030e0698 */
[----:B------:R-:W-:Y:S02]  /*10ec0*/  SEL R30, RZ, 0x4, P0 ;  /* 0x00000004ff1e7807 */ /* 0x000fe40000000000 */
[----:B------:R-:W-:-:S02]  /*10ed0*/  ISETP.NE.U32.AND P0, PT, R10, RZ, PT ;  /* 0x000000ff0a00720c */ /* 0x000fc40003f05070 */
[----:B------:R-:W-:Y:S01]  /*10ee0*/  IADD3 R10, P6, R17, R155, RZ ;  /* 0x0000009b110a7210 */ /* 0x000fe20007fde0ff */
[----:B------:R1:W-:Y:S01]  /*10ef0*/  LDGSTS.E [R13+0x29a00], [R60.64], P4 ;  /* 0x29a000003c0d7fae */ /* 0x0003e2000a121846 */
[----:B------:R-:W-:Y:S02]  /*10f00*/  SEL R11, R11, RZ, !P1 ;  /* 0x000000ff0b0b7207 */ /* 0x000fe40004800000 */
[----:B------:R-:W-:Y:S02]  /*10f10*/  SEL R30, R30, RZ, !P1 ;  /* 0x000000ff1e1e7207 */ /* 0x000fe40004800000 */
[----:B------:R-:W-:Y:S01]  /*10f20*/  ISETP.NE.U32.AND P2, PT, R11, RZ, PT ;  /* 0x000000ff0b00720c */ /* 0x000fe20003f45070 */
[----:B------:R-:W-:Y:S01]  /*10f30*/  IMAD.X R11, R16, 0x1, R156, P6 ;  /* 0x00000001100b7824 */ /* 0x000fe200030e069c */
[----:B------:R-:W-:Y:S02]  /*10f40*/  ISETP.NE.U32.AND P3, PT, R30, RZ, PT ;  /* 0x000000ff1e00720c */ /* 0x000fe40003f65070 */
[----:B------:R-:W-:-:S02]  /*10f50*/  LOP3.LUT R68, R0, 0x2e, RZ, 0xfc, !PT ;  /* 0x0000002e00447812 */ /* 0x000fc400078efcff */
[----:B-1----:R-:W-:Y:S01]  /*10f60*/  IADD3 R28, P4, R17, R159, RZ ;  /* 0x0000009f111c7210 */ /* 0x002fe20007f9e0ff */
[----:B------:R1:W-:Y:S01]  /*10f70*/  LDGSTS.E [R13+0x29e00], [R10.64], P5 ;  /* 0x29e000000a0d7fae */ /* 0x0003e2000a921846 */
[----:B------:R-:W-:-:S03]  /*10f80*/  ISETP.GE.AND P6, PT, R68, UR5, PT ;  /* 0x0000000544007c0c */ /* 0x000fc6000bfc6270 */
[----:B------:R-:W-:Y:S01]  /*10f90*/  IMAD.X R29, R16, 0x1, R160, P4 ;  /* 0x00000001101d7824 */ /* 0x000fe200020e06a0 */
[----:B------:R-:W-:Y:S02]  /*10fa0*/  SEL R30, RZ, 0x4, P6 ;  /* 0x00000004ff1e7807 */ /* 0x000fe40003000000 */
[----:B-1----:R-:W-:Y:S02]  /*10fb0*/  IADD3 R10, P5, R17, R163, RZ ;  /* 0x000000a3110a7210 */ /* 0x002fe40007fbe0ff */
[----:B------:R1:W-:Y:S01]  /*10fc0*/  LDGSTS.E [R13+0x2a200], [R28.64], P0 ;  /* 0x2a2000001c0d7fae */ /* 0x0003e20008121846 */
[----:B------:R-:W-:Y:S02]  /*10fd0*/  LOP3.LUT R68, R0, 0x36, RZ, 0xfc, !PT ;  /* 0x0000003600447812 */ /* 0x000fe400078efcff */
[----:B------:R-:W-:Y:S01]  /*10fe0*/  IMAD.X R11, R16, 0x1, R164, P5 ;  /* 0x00000001100b7824 */ /* 0x000fe200028e06a4 */
[----:B------:R-:W-:Y:S02]  /*10ff0*/  LOP3.LUT R62, R0, 0x3a, RZ, 0xfc, !PT ;  /* 0x0000003a003e7812 */ /* 0x000fe400078efcff */
[----:B------:R-:W-:-:S02]  /*11000*/  ISETP.GE.AND P4, PT, R69, UR5, PT ;  /* 0x0000000545007c0c */ /* 0x000fc4000bf86270 */
[----:B------:R-:W-:Y:S01]  /*11010*/  SEL R30, R30, RZ, !P1 ;  /* 0x000000ff1e1e7207 */ /* 0x000fe20004800000 */
[----:B------:R1:W-:Y:S01]  /*11020*/  LDGSTS.E [R13+0x2a600], [R10.64], P3 ;  /* 0x2a6000000a0d7fae */ /* 0x0003e20009921846 */
[----:B------:R-:W-:Y:S02]  /*11030*/  ISETP.GE.AND P6, PT, R68, UR5, PT ;  /* 0x0000000544007c0c */ /* 0x000fe4000bfc6270 */
[----:B------:R-:W-:Y:S01]  /*11040*/  LOP3.LUT R63, R0, 0x3e, RZ, 0xfc, !PT ;  /* 0x0000003e003f7812 */ /* 0x000fe200078efcff */
[----:B------:R-:W4:Y:S01]  /*11050*/  LDL R69, [R1+0xa4] ;  /* 0x0000a40001457983 */ /* 0x000f220000100800 */
[----:B------:R-:W-:Y:S02]  /*11060*/  ISETP.GE.AND P3, PT, R62, UR5, PT ;  /* 0x000000053e007c0c */ /* 0x000fe4000bf66270 */
[----:B------:R-:W-:Y:S01]  /*11070*/  LOP3.LUT R62, R131, 0x3f, RZ, 0xc0, !PT ;  /* 0x0000003f833e7812 */ /* 0x000fe200078ec0ff */
[----:B------:R-:W4:Y:S01]  /*11080*/  LDL R68, [R1+0xe0] ;  /* 0x0000e00001447983 */ /* 0x000f220000100800 */
[----:B------:R-:W-:-:S02]  /*11090*/  SEL R61, RZ, 0x4, P4 ;  /* 0x00000004ff3d7807 */ /* 0x000fc40002000000 */
[----:B------:R-:W-:Y:S02]  /*110a0*/  ISETP.NE.U32.AND P4, PT, R30, RZ, PT ;  /* 0x000000ff1e00720c */ /* 0x000fe40003f85070 */
[----:B------:R-:W-:Y:S02]  /*110b0*/  SEL R30, RZ, 0x4, P6 ;  /* 0x00000004ff1e7807 */ /* 0x000fe40003000000 */
[----:B------:R-:W-:Y:S02]  /*110c0*/  ISETP.GE.AND P6, PT, R63, UR5, PT ;  /* 0x000000053f007c0c */ /* 0x000fe4000bfc6270 */
[----:B-1----:R-:W-:Y:S01]  /*110d0*/  SEL R28, RZ, 0x4, P3 ;  /* 0x00000004ff1c7807 */ /* 0x002fe20001800000 */
[----:B------:R-:W4:Y:S01]  /*110e0*/  LDL R63, [R1+0xc4] ;  /* 0x0000c400013f7983 */ /* 0x000f220000100800 */
[----:B------:R-:W-:-:S03]  /*110f0*/  ISETP.GE.AND P3, PT, R62, UR5, PT ;  /* 0x000000053e007c0c */ /* 0x000fc6000bf66270 */
[----:B------:R-:W4:Y:S01]  /*11100*/  LDL R62, [R1+0xe4] ;  /* 0x0000e400013e7983 */ /* 0x000f220000100800 */
[----:B------:R-:W-:Y:S02]  /*11110*/  IADD3 R60, P5, R17, R167, RZ ;  /* 0x000000a7113c7210 */ /* 0x000fe40007fbe0ff */
[----:B------:R-:W-:-:S04]  /*11120*/  SEL R61, R61, RZ, !P1 ;  /* 0x000000ff3d3d7207 */ /* 0x000fc80004800000 */
[----:B------:R-:W-:Y:S01]  /*11130*/  ISETP.NE.U32.AND P0, PT, R61, RZ, PT ;  /* 0x000000ff3d00720c */ /* 0x000fe20003f05070 */
[----:B------:R-:W-:Y:S01]  /*11140*/  IMAD.X R61, R16, 0x1, R168, P5 ;  /* 0x00000001103d7824 */ /* 0x000fe200028e06a8 */
[----:B------:R-:W-:-:S04]  /*11150*/  SEL R30, R30, RZ, !P1 ;  /* 0x000000ff1e1e7207 */ /* 0x000fc80004800000 */
[----:B------:R1:W-:Y:S01]  /*11160*/  LDGSTS.E [R13+0x2aa00], [R60.64], P2 ;  /* 0x2aa000003c0d7fae */ /* 0x0003e20009121846 */
[----:B------:R-:W-:Y:S02]  /*11170*/  IADD3 R10, P2, R17, R171, RZ ;  /* 0x000000ab110a7210 */ /* 0x000fe40007f5e0ff */
[----:B------:R-:W-:Y:S02]  /*11180*/  ISETP.NE.U32.AND P5, PT, R30, RZ, PT ;  /* 0x000000ff1e00720c */ /* 0x000fe40003fa5070 */
[----:B------:R-:W-:Y:S02]  /*11190*/  SEL R29, RZ, 0x4, P6 ;  /* 0x00000004ff1d7807 */ /* 0x000fe40003000000 */
[----:B------:R-:W-:Y:S02]  /*111a0*/  SEL R28, R28, RZ, !P1 ;  /* 0x000000ff1c1c7207 */ /* 0x000fe40004800000 */
[----:B------:R-:W-:Y:S01]  /*111b0*/  SEL R30, RZ, 0x4, P3 ;  /* 0x00000004ff1e7807 */ /* 0x000fe20001800000 */
[----:B------:R-:W-:Y:S01]  /*111c0*/  IMAD.X R11, R16, 0x1, R172, P2 ;  /* 0x00000001100b7824 */ /* 0x000fe200010e06ac */
[----:B------:R-:W-:-:S02]  /*111d0*/  SEL R29, R29, RZ, !P1 ;  /* 0x000000ff1d1d7207 */ /* 0x000fc40004800000 */
[C---:B-1----:R-:W-:Y:S02]  /*111e0*/  IADD3 R60, P2, R17.reuse, R175, RZ ;  /* 0x000000af113c7210 */ /* 0x042fe40007f5e0ff */
[----:B------:R-:W-:Y:S01]  /*111f0*/  ISETP.NE.U32.AND P3, PT, R28, RZ, PT ;  /* 0x000000ff1c00720c */ /* 0x000fe20003f65070 */
[----:B------:R1:W-:Y:S01]  /*11200*/  LDGSTS.E [R13+0x2ae00], [R10.64], P4 ;  /* 0x2ae000000a0d7fae */ /* 0x0003e2000a121846 */
[----:B------:R-:W-:Y:S02]  /*11210*/  SEL R30, R30, RZ, !P1 ;  /* 0x000000ff1e1e7207 */ /* 0x000fe40004800000 */
[----:B------:R-:W-:Y:S01]  /*11220*/  IADD3 R28, P1, R17, R179, RZ ;  /* 0x000000b3111c7210 */ /* 0x000fe20007f3e0ff */
[----:B------:R-:W-:Y:S01]  /*11230*/  IMAD.X R61, R16, 0x1, R176, P2 ;  /* 0x00000001103d7824 */ /* 0x000fe200010e06b0 */
[----:B------:R-:W-:-:S03]  /*11240*/  ISETP.NE.U32.AND P2, PT, R29, RZ, PT ;  /* 0x000000ff1d00720c */ /* 0x000fc60003f45070 */
[----:B------:R-:W-:Y:S01]  /*11250*/  IMAD.X R29, R16, 0x1, R180, P1 ;  /* 0x00000001101d7824 */ /* 0x000fe200008e06b4 */
[----:B------:R-:W-:Y:S01]  /*11260*/  ISETP.NE.U32.AND P4, PT, R30, RZ, PT ;  /* 0x000000ff1e00720c */ /* 0x000fe20003f85070 */
[----:B------:R1:W-:Y:S02]  /*11270*/  LDGSTS.E [R13+0x2b200], [R60.64], P0 ;  /* 0x2b2000003c0d7fae */ /* 0x0003e40008121846 */
[C---:B-1----:R-:W-:Y:S02]  /*11280*/  IADD3 R10, P6, R17.reuse, R183, RZ ;  /* 0x000000b7110a7210 */ /* 0x042fe40007fde0ff */
[----:B------:R1:W-:Y:S03]  /*11290*/  LDGSTS.E [R13+0x2b600], [R28.64], P5 ;  /* 0x2b6000001c0d7fae */ /* 0x0003e6000a921846 */
[----:B------:R-:W-:Y:S01]  /*112a0*/  IMAD.X R11, R16, 0x1, R184, P6 ;  /* 0x00000001100b7824 */ /* 0x000fe200030e06b8 */
[----:B------:R-:W-:-:S04]  /*112b0*/  IADD3 R60, P0, R17, R187, RZ ;  /* 0x000000bb113c7210 */ /* 0x000fc80007f1e0ff */
[----:B------:R1:W-:Y:S02]  /*112c0*/  LDGSTS.E [R13+0x2ba00], [R10.64], P3 ;  /* 0x2ba000000a0d7fae */ /* 0x0003e40009921846 */
[----:B-1----:R-:W-:Y:S01]  /*112d0*/  IADD3 R28, P1, R14, R189, RZ ;  /* 0x000000bd0e1c7210 */ /* 0x002fe20007f3e0ff */
[----:B------:R-:W-:Y:S02]  /*112e0*/  IMAD.X R61, R16, 0x1, R188, P0 ;  /* 0x00000001103d7824 */ /* 0x000fe400000e06bc */
[----:B------:R-:W-:Y:S02]  /*112f0*/  IMAD R30, R12, 0x8000, R4 ;  /* 0x000080000c1e7824 */ /* 0x000fe400078e0204 */
[----:B------:R-:W-:Y:S01]  /*11300*/  IMAD.X R29, R18, 0x1, R190, P1 ;  /* 0x00000001121d7824 */ /* 0x000fe200008e06be */
[----:B------:R1:W-:Y:S01]  /*11310*/  LDGSTS.E [R13+0x2be00], [R60.64], P2 ;  /* 0x2be000003c0d7fae */ /* 0x0003e20009121846 */
[----:B------:R-:W-:-:S03]  /*11320*/  IADD3 R10, P0, R14, R197, RZ ;  /* 0x000000c50e0a7210 */ /* 0x000fc60007f1e0ff */
[----:B------:R-:W0:Y:S02]  /*11330*/  LDGDEPBAR ;  /* 0x00000000000079af */ /* 0x000e240000000000 */
[----:B------:R-:W-:Y:S02]  /*11340*/  IMAD.X R11, R18, 0x1, R198, P0 ;  /* 0x00000001120b7824 */ /* 0x000fe400000e06c6 */
[----:B------:R1:W-:Y:S02]  /*11350*/  LDGSTS.E [R30], [R28.64], P4 ;  /* 0x000000001c1e7fae */ /* 0x0003e4000a121846 */
[----:B-1----:R-:W-:Y:S02]  /*11360*/  IADD3 R60, P1, R14, R205, RZ ;  /* 0x000000cd0e3c7210 */ /* 0x002fe40007f3e0ff */
[----:B------:R1:W-:Y:S03]  /*11370*/  LDGSTS.E [R30+0x800], [R10.64], P4 ;  /* 0x008000000a1e7fae */ /* 0x0003e6000a121846 */
[----:B------:R-:W-:Y:S01]  /*11380*/  IMAD.X R61, R18, 0x1, R206, P1 ;  /* 0x00000001123d7824 */ /* 0x000fe200008e06ce */
[----:B------:R-:W-:-:S04]  /*11390*/  IADD3 R28, P0, R14, R213, RZ ;  /* 0x000000d50e1c7210 */ /* 0x000fc80007f1e0ff */
[----:B------:R1:W-:Y:S02]  /*113a0*/  LDGSTS.E [R30+0x1000], [R60.64], P4 ;  /* 0x010000003c1e7fae */ /* 0x0003e4000a121846 */
[----:B-1----:R-:W-:Y:S01]  /*113b0*/  IADD3 R10, P1, R14, R221, RZ ;  /* 0x000000dd0e0a7210 */ /* 0x002fe20007f3e0ff */
[----:B------:R-:W-:-:S04]  /*113c0*/  IMAD.X R29, R18, 0x1, R214, P0 ;  /* 0x00000001121d7824 */ /* 0x000fc800000e06d6 */
[----:B------:R-:W-:Y:S01]  /*113d0*/  IMAD.X R11, R18, 0x1, R222, P1 ;  /* 0x00000001120b7824 */ /* 0x000fe200008e06de */
[----:B------:R1:W-:Y:S01]  /*113e0*/  LDGSTS.E [R30+0x1800], [R28.64], P4 ;  /* 0x018000001c1e7fae */ /* 0x0003e2000a121846 */
[----:B------:R-:W-:-:S03]  /*113f0*/  IADD3 R60, P0, R14, R229, RZ ;  /* 0x000000e50e3c7210 */ /* 0x000fc60007f1e0ff */
[----:B------:R1:W-:Y:S02]  /*11400*/  LDGSTS.E [R30+0x2000], [R10.64], P4 ;  /* 0x020000000a1e7fae */ /* 0x0003e4000a121846 */
[----:B------:R-:W-:Y:S01]  /*11410*/  IMAD.X R61, R18, 0x1, R230, P0 ;  /* 0x00000001123d7824 */ /* 0x000fe200000e06e6 */
[----:B-1----:R-:W-:-:S04]  /*11420*/  IADD3 R28, P1, R14, R237, RZ ;  /* 0x000000ed0e1c7210 */ /* 0x002fc80007f3e0ff */
[----:B------:R2:W-:Y:S01]  /*11430*/  LDGSTS.E [R30+0x2800], [R60.64], P4 ;  /* 0x028000003c1e7fae */ /* 0x0005e2000a121846 */
[----:B------:R-:W-:Y:S01]  /*11440*/  IADD3 R10, P0, R14, R245, RZ ;  /* 0x000000f50e0a7210 */ /* 0x000fe20007f1e0ff */
[----:B------:R-:W-:-:S04]  /*11450*/  IMAD.X R29, R18, 0x1, R238, P1 ;  /* 0x00000001121d7824 */ /* 0x000fc800008e06ee */
[----:B------:R-:W-:Y:S01]  /*11460*/  IMAD.X R11, R18, 0x1, R246, P0 ;  /* 0x00000001120b7824 */ /* 0x000fe200000e06f6 */
[----:B------:R3:W-:Y:S04]  /*11470*/  LDGSTS.E [R30+0x3000], [R28.64], P4 ;  /* 0x030000001c1e7fae */ /* 0x0007e8000a121846 */
[----:B------:R1:W-:Y:S01]  /*11480*/  LDGSTS.E [R30+0x3800], [R10.64], P4 ;  /* 0x038000000a1e7fae */ /* 0x0003e2000a121846 */
[----:B--2---:R-:W-:-:S03]  /*11490*/  IADD3 R60, P1, R14, R81, RZ ;  /* 0x000000510e3c7210 */ /* 0x004fc60007f3e0ff */
[----:B------:R-:W2:Y:S01]  /*114a0*/  LDL R81, [R1+0x8] ;  /* 0x0000080001517983 */ /* 0x000ea20000100800 */
[----:B---3--:R-:W-:-:S03]  /*114b0*/  IADD3 R28, P0, R14, R80, RZ ;  /* 0x000000500e1c7210 */ /* 0x008fc60007f1e0ff */
[----:B------:R-:W3:Y:S01]  /*114c0*/  LDL R80, [R1+0x28] ;  /* 0x0000280001507983 */ /* 0x000ee20000100800 */
[----:B------:R-:W-:Y:S01]  /*114d0*/  IMAD.X R61, R18, 0x1, R79, P1 ;  /* 0x00000001123d7824 */ /* 0x000fe200008e064f */
[----:B-1----:R-:W-:Y:S02]  /*114e0*/  IADD3 R10, P1, R14, R78, RZ ;  /* 0x0000004e0e0a7210 */ /* 0x002fe40007f3e0ff */
[----:B------:R-:W3:Y:S01]  /*114f0*/  LDL R79, [R1+0xc] ;  /* 0x00000c00014f7983 */ /* 0x000ee20000100800 */
[----:B------:R-:W-:-:S03]  /*11500*/  IMAD.X R29, R18, 0x1, R77, P0 ;  /* 0x00000001121d7824 */ /* 0x000fc600000e064d */
[----:B------:R-:W3:Y:S04]  /*11510*/  LDL R78, [R1+0x48] ;  /* 0x00004800014e7983 */ /* 0x000ee80000100800 */
[----:B------:R-:W3:Y:S01]  /*11520*/  LDL R77, [R1+0x2c] ;  /* 0x00002c00014d7983 */ /* 0x000ee20000100800 */
[----:B------:R-:W-:-:S03]  /*11530*/  IMAD.X R11, R18, 0x1, R75, P1 ;  /* 0x00000001120b7824 */ /* 0x000fc600008e064b */
[----:B------:R1:W-:Y:S04]  /*11540*/  LDGSTS.E [R30+0x4000], [R60.64], P4 ;  /* 0x040000003c1e7fae */ /* 0x0003e8000a121846 */
[----:B------:R4:W-:Y:S04]  /*11550*/  LDGSTS.E [R30+0x4800], [R28.64], P4 ;  /* 0x048000001c1e7fae */ /* 0x0009e8000a121846 */
[----:B------:R-:W3:Y:S01]  /*11560*/  LDL R75, [R1+0x4c] ;  /* 0x00004c00014b7983 */ /* 0x000ee20000100800 */
[----:B-1----:R-:W-:-:S03]  /*11570*/  IADD3 R60, P0, R14, R76, RZ ;  /* 0x0000004c0e3c7210 */ /* 0x002fc60007f1e0ff */
[----:B------:R1:W-:Y:S01]  /*11580*/  LDGSTS.E [R30+0x5000], [R10.64], P4 ;  /* 0x050000000a1e7fae */ /* 0x0003e2000a121846 */
[----:B----4-:R-:W-:-:S03]  /*11590*/  IADD3 R28, P1, R14, R74, RZ ;  /* 0x0000004a0e1c7210 */ /* 0x010fc60007f3e0ff */
[----:B------:R-:W4:Y:S01]  /*115a0*/  LDL R76, [R1+0x68] ;  /* 0x00006800014c7983 */ /* 0x000f220000100800 */
[----:B------:R-:W-:-:S03]  /*115b0*/  IMAD.X R61, R18, 0x1, R73, P0 ;  /* 0x00000001123d7824 */ /* 0x000fc600000e0649 */
[----:B------:R-:W4:Y:S01]  /*115c0*/  LDL R74, [R1+0x88] ;  /* 0x00008800014a7983 */ /* 0x000f220000100800 */
[----:B------:R-:W-:Y:S01]  /*115d0*/  IMAD.X R29, R18, 0x1, R71, P1 ;  /* 0x00000001121d7824 */ /* 0x000fe200008e0647 */
[C---:B-1----:R-:W-:Y:S02]  /*115e0*/  IADD3 R10, P0, R14.reuse, R72, RZ ;  /* 0x000000480e0a7210 */ /* 0x042fe40007f1e0ff */
[----:B------:R-:W4:Y:S04]  /*115f0*/  LDL R73, [R1+0x6c] ;  /* 0x00006c0001497983 */ /* 0x000f280000100800 */
[----:B------:R-:W4:Y:S04]  /*11600*/  LDL R72, [R1+0xa8] ;  /* 0x0000a80001487983 */ /* 0x000f280000100800 */
[----:B------:R-:W4:Y:S04]  /*11610*/  LDL R71, [R1+0x8c] ;  /* 0x00008c0001477983 */ /* 0x000f280000100800 */
[----:B------:R1:W-:Y:S04]  /*11620*/  LDGSTS.E [R30+0x5800], [R60.64], P4 ;  /* 0x058000003c1e7fae */ /* 0x0003e8000a121846 */
[----:B------:R1:W-:Y:S02]  /*11630*/  LDGSTS.E [R30+0x6000], [R28.64], P4 ;  /* 0x060000001c1e7fae */ /* 0x0003e4000a121846 */
[----:B-1----:R-:W-:-:S02]  /*11640*/  IADD3 R60, P1, R14, R70, RZ ;  /* 0x000000460e3c7210 */ /* 0x002fc40007f3e0ff */
[----:B------:R-:W4:Y:S01]  /*11650*/  LDL R70, [R1+0xc8] ;  /* 0x0000c80001467983 */ /* 0x000f220000100800 */
[----:B------:R-:W-:-:S03]  /*11660*/  IMAD.X R11, R18, 0x1, R69, P0 ;  /* 0x00000001120b7824 */ /* 0x000fc600000e0645 */
[----:B------:R-:W4:Y:S01]  /*11670*/  LDL R69, [R1+0xac] ;  /* 0x0000ac0001457983 */ /* 0x000f220000100800 */
[----:B------:R-:W-:-:S03]  /*11680*/  IADD3 R28, P2, R14, R68, RZ ;  /* 0x000000440e1c7210 */ /* 0x000fc60007f5e0ff */
[----:B------:R-:W4:Y:S04]  /*11690*/  LDL R68, [R1+0xe8] ;  /* 0x0000e80001447983 */ /* 0x000f280000100800 */
[----:B------:R1:W-:Y:S01]  /*116a0*/  LDGSTS.E [R30+0x6800], [R10.64], P4 ;  /* 0x068000000a1e7fae */ /* 0x0003e2000a121846 */
[----:B------:R-:W-:-:S03]  /*116b0*/  IMAD.X R61, R18, 0x1, R63, P1 ;  /* 0x00000001123d7824 */ /* 0x000fc600008e063f */
[----:B------:R-:W4:Y:S01]  /*116c0*/  LDL R63, [R1+0xcc] ;  /* 0x0000cc00013f7983 */ /* 0x000f220000100800 */
[----:B------:R-:W-:-:S03]  /*116d0*/  IMAD.X R29, R18, 0x1, R62, P2 ;  /* 0x00000001121d7824 */ /* 0x000fc600010e063e */
[----:B------:R-:W4:Y:S01]  /*116e0*/  LDL R62, [R1+0xec] ;  /* 0x0000ec00013e7983 */ /* 0x000f220000100800 */
[----:B-1----:R-:W-:Y:S01]  /*116f0*/  IADD3 R10, P0, R14, R191, RZ ;  /* 0x000000bf0e0a7210 */ /* 0x002fe20007f1e0ff */
[----:B------:R-:W-:Y:S02]  /*11700*/  IMAD R13, R12, 0x8000, R6 ;  /* 0x000080000c0d7824 */ /* 0x000fe400078e0206 */
[----:B------:R1:W-:Y:S02]  /*11710*/  LDGSTS.E [R30+0x7000], [R60.64], P4 ;  /* 0x070000003c1e7fae */ /* 0x0003e4000a121846 */
[----:B------:R-:W-:Y:S02]  /*11720*/  IMAD.X R11, R18, 0x1, R192, P0 ;  /* 0x00000001120b7824 */ /* 0x000fe400000e06c0 */
[----:B------:R1:W-:Y:S04]  /*11730*/  LDGSTS.E [R30+0x7800], [R28.64], P4 ;  /* 0x078000001c1e7fae */ /* 0x0003e8000a121846 */
[----:B------:R1:W-:Y:S02]  /*11740*/  LDGSTS.E [R13+0x200], [R10.64], P4 ;  /* 0x002000000a0d7fae */ /* 0x0003e4000a121846 */
[----:B-1----:R-:W-:-:S02]  /*11750*/  IADD3 R60, P1, R14, R199, RZ ;  /* 0x000000c70e3c7210 */ /* 0x002fc40007f3e0ff */
[----:B------:R-:W-:-:S03]  /*11760*/  IADD3 R28, P0, R14, R207, RZ ;  /* 0x000000cf0e1c7210 */ /* 0x000fc60007f1e0ff */
[----:B------:R-:W-:Y:S01]  /*11770*/  IMAD.X R61, R18, 0x1, R200, P1 ;  /* 0x00000001123d7824 */ /* 0x000fe200008e06c8 */
[----:B------:R-:W-:Y:S01]  /*11780*/  IADD3 R10, P1, R14, R215, RZ ;  /* 0x000000d70e0a7210 */ /* 0x000fe20007f3e0ff */
[----:B------:R-:W-:-:S03]  /*11790*/  IMAD.X R29, R18, 0x1, R208, P0 ;  /* 0x00000001121d7824 */ /* 0x000fc600000e06d0 */
[----:B------:R1:W-:Y:S01]  /*117a0*/  LDGSTS.E [R13+0xa00], [R60.64], P4 ;  /* 0x00a000003c0d7fae */ /* 0x0003e2000a121846 */
[----:B------:R-:W-:-:S03]  /*117b0*/  IMAD.X R11, R18, 0x1, R216, P1 ;  /* 0x00000001120b7824 */ /* 0x000fc600008e06d8 */
[----:B------:R1:W-:Y:S04]  /*117c0*/  LDGSTS.E [R13+0x1200], [R28.64], P4 ;  /* 0x012000001c0d7fae */ /* 0x0003e8000a121846 */
[----:B------:R1:W-:Y:S02]  /*117d0*/  LDGSTS.E [R13+0x1a00], [R10.64], P4 ;  /* 0x01a000000a0d7fae */ /* 0x0003e4000a121846 */
[C---:B-1----:R-:W-:Y:S02]  /*117e0*/  IADD3 R60, P0, R14.reuse, R223, RZ ;  /* 0x000000df0e3c7210 */ /* 0x042fe40007f1e0ff */
[----:B------:R-:W-:-:S03]  /*117f0*/  IADD3 R28, P1, R14, R231, RZ ;  /* 0x000000e70e1c7210 */ /* 0x000fc60007f3e0ff */
[----:B------:R-:W-:Y:S01]  /*11800*/  IMAD.X R61, R18, 0x1, R224, P0 ;  /* 0x00000001123d7824 */ /* 0x000fe200000e06e0 */
[----:B------:R-:W-:Y:S01]  /*11810*/  IADD3 R10, P0, R14, R239, RZ ;  /* 0x000000ef0e0a7210 */ /* 0x000fe20007f1e0ff */
[----:B------:R-:W-:-:S03]  /*11820*/  IMAD.X R29, R18, 0x1, R232, P1 ;  /* 0x00000001121d7824 */ /* 0x000fc600008e06e8 */
[----:B------:R1:W-:Y:S01]  /*11830*/  LDGSTS.E [R13+0x2200], [R60.64], P4 ;  /* 0x022000003c0d7fae */ /* 0x0003e2000a121846 */
[----:B------:R-:W-:-:S03]  /*11840*/  IMAD.X R11, R18, 0x1, R240, P0 ;  /* 0x00000001120b7824 */ /* 0x000fc600000e06f0 */
[----:B------:R2:W-:Y:S04]  /*11850*/  LDGSTS.E [R13+0x2a00], [R28.64], P4 ;  /* 0x02a000001c0d7fae */ /* 0x0005e8000a121846 */
[----:B------:R3:W-:Y:S01]  /*11860*/  LDGSTS.E [R13+0x3200], [R10.64], P4 ;  /* 0x032000000a0d7fae */ /* 0x0007e2000a121846 */
[----:B-1----:R-:W-:-:S05]  /*11870*/  IADD3 R60, P1, R14, R247, RZ ;  /* 0x000000f70e3c7210 */ /* 0x002fca0007f3e0ff */
[----:B------:R-:W-:-:S05]  /*11880*/  IMAD.X R61, R18, 0x1, R248, P1 ;  /* 0x00000001123d7824 */ /* 0x000fca00008e06f8 */
[----:B------:R1:W-:Y:S01]  /*11890*/  LDGSTS.E [R13+0x3a00], [R60.64], P4 ;  /* 0x03a000003c0d7fae */ /* 0x0003e2000a121846 */
[----:B--2---:R-:W-:-:S03]  /*118a0*/  IADD3 R28, P0, R14, R81, RZ ;  /* 0x000000510e1c7210 */ /* 0x004fc60007f1e0ff */
[----:B------:R-:W2:Y:S01]  /*118b0*/  LDL R81, [R1+0x10] ;  /* 0x0000100001517983 */ /* 0x000ea20000100800 */
[----:B---3--:R-:W-:-:S03]  /*118c0*/  IADD3 R10, P1, R14, R80, RZ ;  /* 0x000000500e0a7210 */ /* 0x008fc60007f3e0ff */
[----:B------:R-:W3:Y:S01]  /*118d0*/  LDL R80, [R1+0x30] ;  /* 0x0000300001507983 */ /* 0x000ee20000100800 */
[----:B------:R-:W-:-:S03]  /*118e0*/  IMAD.X R29, R18, 0x1, R79, P0 ;  /* 0x00000001121d7824 */ /* 0x000fc600000e064f */
[----:B------:R-:W3:Y:S01]  /*118f0*/  LDL R79, [R1+0x14] ;  /* 0x00001400014f7983 */ /* 0x000ee20000100800 */
[----:B-1----:R-:W-:-:S03]  /*11900*/  IADD3 R60, P0, R14, R78, RZ ;  /* 0x0000004e0e3c7210 */ /* 0x002fc60007f1e0ff */
[----:B------:R-:W3:Y:S01]  /*11910*/  LDL R78, [R1+0x50] ;  /* 0x00005000014e7983 */ /* 0x000ee20000100800 */
[----:B------:R-:W-:-:S03]  /*11920*/  IMAD.X R11, R18, 0x1, R77, P1 ;  /* 0x00000001120b7824 */ /* 0x000fc600008e064d */
[----:B------:R-:W3:Y:S04]  /*11930*/  LDL R77, [R1+0x34] ;  /* 0x00003400014d7983 */ /* 0x000ee80000100800 */
[----:B------:R4:W-:Y:S04]  /*11940*/  LDGSTS.E [R13+0x4200], [R28.64], P4 ;  /* 0x042000001c0d7fae */ /* 0x0009e8000a121846 */
[----:B------:R1:W-:Y:S01]  /*11950*/  LDGSTS.E [R13+0x4a00], [R10.64], P4 ;  /* 0x04a000000a0d7fae */ /* 0x0003e2000a121846 */
[----:B------:R-:W-:-:S03]  /*11960*/  IMAD.X R61, R18, 0x1, R75, P0 ;  /* 0x00000001123d7824 */ /* 0x000fc600000e064b */
[----:B------:R-:W3:Y:S04]  /*11970*/  LDL R75, [R1+0x54] ;  /* 0x00005400014b7983 */ /* 0x000ee80000100800 */
[----:B------:R4:W-:Y:S02]  /*11980*/  LDGSTS.E [R13+0x5200], [R60.64], P4 ;  /* 0x052000003c0d7fae */ /* 0x0009e4000a121846 */
[C---:B----4-:R-:W-:Y:S02]  /*11990*/  IADD3 R28, P1, R14.reuse, R76, RZ ;  /* 0x0000004c0e1c7210 */ /* 0x050fe40007f3e0ff */
[----:B------:R-:W4:Y:S01]  /*119a0*/  LDL R76, [R1+0x70] ;  /* 0x00007000014c7983 */ /* 0x000f220000100800 */
[----:B-1----:R-:W-:-:S03]  /*119b0*/  IADD3 R10, P0, R14, R74, RZ ;  /* 0x0000004a0e0a7210 */ /* 0x002fc60007f1e0ff */
[----:B------:R-:W4:Y:S01]  /*119c0*/  LDL R74, [R1+0x90] ;  /* 0x00009000014a7983 */ /* 0x000f220000100800 */
[----:B------:R-:W-:-:S03]  /*119d0*/  IMAD.X R29, R18, 0x1, R73, P1 ;  /* 0x00000001121d7824 */ /* 0x000fc600008e0649 */
[----:B------:R-:W4:Y:S01]  /*119e0*/  LDL R73, [R1+0x74] ;  /* 0x0000740001497983 */ /* 0x000f220000100800 */
[----:B------:R-:W-:-:S03]  /*119f0*/  IADD3 R60, P1, R14, R72, RZ ;  /* 0x000000480e3c7210 */ /* 0x000fc60007f3e0ff */
[----:B------:R-:W4:Y:S01]  /*11a00*/  LDL R72, [R1+0xb0] ;  /* 0x0000b00001487983 */ /* 0x000f220000100800 */
[----:B------:R-:W-:-:S03]  /*11a10*/  IMAD.X R11, R18, 0x1, R71, P0 ;  /* 0x00000001120b7824 */ /* 0x000fc600000e0647 */
        /* <DEDUP_REMOVED lines=48> */
[----:B------:R4:W-:Y:S01]  /*11d20*/  LDGSTS.E [R30+0x4400], [R10.64], P4 ;  /* 0x044000000a1e7fae */ /* 0x0009e2000a121846 */
[----:B------:R-:W-:-:S03]  /*11d30*/  IMAD.X R61, R18, 0x1, R77, P1 ;  /* 0x00000001123d7824 */ /* 0x000fc600008e064d */
[----:B------:R-:W3:Y:S04]  /*11d40*/  LDL R78, [R1+0x58] ;  /* 0x00005800014e7983 */ /* 0x000ee80000100800 */
[----:B------:R1:W-:Y:S04]  /*11d50*/  LDGSTS.E [R30+0x4c00], [R60.64], P4 ;  /* 0x04c000003c1e7fae */ /* 0x0003e8000a121846 */
[----:B------:R-:W3:Y:S01]  /*11d60*/  LDL R77, [R1+0x5c] ;  /* 0x00005c00014d7983 */ /* 0x000ee20000100800 */
        /* <DEDUP_REMOVED lines=10> */
[----:B------:R1:W-:Y:S01]  /*11e10*/  LDGSTS.E [R30+0x5c00], [R10.64], P4 ;  /* 0x05c000000a1e7fae */ /* 0x0003e2000a121846 */
[----:B------:R-:W-:-:S03]  /*11e20*/  IMAD.X R61, R18, 0x1, R71, P0 ;  /* 0x00000001123d7824 */ /* 0x000fc600000e0647 */
[----:B------:R-:W4:Y:S04]  /*11e30*/  LDL R72, [R1+0x9c] ;  /* 0x00009c0001487983 */ /* 0x000f280000100800 */
[----:B------:R1:W-:Y:S04]  /*11e40*/  LDGSTS.E [R30+0x6400], [R60.64], P4 ;  /* 0x064000003c1e7fae */ /* 0x0003e8000a121846 */
[----:B------:R-:W4:Y:S01]  /*11e50*/  LDL R71, [R1+0xf8] ;  /* 0x0000f80001477983 */ /* 0x000f220000100800 */
[----:B-1----:R-:W-:-:S03]  /*11e60*/  IADD3 R10, P0, R14, R70, RZ ;  /* 0x000000460e0a7210 */ /* 0x002fc60007f1e0ff */
        /* <DEDUP_REMOVED lines=37> */
[----:B------:R-:W-:Y:S01]  /*120c0*/  UIADD3 UR4, UR4, 0x1, URZ ;  /* 0x0000000104047890 */ /* 0x000fe2000fffe03f */
[----:B------:R-:W-:Y:S02]  /*120d0*/  IMAD.MOV.U32 R131, RZ, RZ, c[0x0][0x188] ;  /* 0x00006200ff837624 */ /* 0x000fe400078e00ff */
[----:B------:R-:W-:Y:S02]  /*120e0*/  IMAD.MOV.U32 R30, RZ, RZ, c[0x0][0x188] ;  /* 0x00006200ff1e7624 */ /* 0x000fe400078e00ff */
[----:B------:R-:W-:Y:S02]  /*120f0*/  IMAD.SHL.U32 R131, R131, 0x40, RZ ;  /* 0x0000004083837824 */ /* 0x000fe400078e00ff */
[----:B------:R-:W-:Y:S01]  /*12100*/  IMAD.SHL.U32 R30, R30, 0x40, RZ ;  /* 0x000000401e1e7824 */ /* 0x000fe200078e00ff */
[----:B------:R-:W-:Y:S02]  /*12110*/  SHF.R.S32.HI R130, RZ, 0x1f, R9 ;  /* 0x0000001fff827819 */ /* 0x000fe40000011409 */
[----:B------:R-:W-:Y:S01]  /*12120*/  SHF.R.S32.HI R131, RZ, 0x1f, R131 ;  /* 0x0000001fff837819 */ /* 0x000fe20000011483 */
[----:B------:R-:W-:Y:S01]  /*12130*/  UIADD3 UR5, UR5, -0x40, URZ ;  /* 0xffffffc005057890 */ /* 0x000fe2000fffe03f */
[----:B--2---:R-:W-:-:S02]  /*12140*/  IADD3 R60, P0, R14, R81, RZ ;  /* 0x000000510e3c7210 */ /* 0x004fc40007f1e0ff */
[----:B---3--:R-:W-:-:S03]  /*12150*/  IADD3 R28, P1, R14, R80, RZ ;  /* 0x000000500e1c7210 */ /* 0x008fc60007f3e0ff */
[----:B------:R-:W-:-:S05]  /*12160*/  IMAD.X R61, R18, 0x1, R79, P0 ;  /* 0x00000001123d7824 */ /* 0x000fca00000e064f */
[----:B------:R4:W-:Y:S01]  /*12170*/  LDGSTS.E [R13+0x4600], [R60.64], P4 ;  /* 0x046000003c0d7fae */ /* 0x0009e2000a121846 */
[----:B-1----:R-:W-:-:S05]  /*12180*/  IADD3 R10, P0, R14, R78, RZ ;  /* 0x0000004e0e0a7210 */ /* 0x002fca0007f1e0ff */
[----:B------:R-:W-:Y:S01]  /*12190*/  IMAD.X R11, R18, 0x1, R77, P0 ;  /* 0x00000001120b7824 */ /* 0x000fe200000e064d */
[----:B----4-:R-:W-:-:S05]  /*121a0*/  IADD3 R60, P0, R14, R76, RZ ;  /* 0x0000004c0e3c7210 */ /* 0x010fca0007f1e0ff */
[C---:B------:R-:W-:Y:S02]  /*121b0*/  IMAD.X R61, R18.reuse, 0x1, R72, P0 ;  /* 0x00000001123d7824 */ /* 0x040fe400000e0648 */
[----:B------:R-:W-:Y:S01]  /*121c0*/  IMAD.X R29, R18, 0x1, R63, P1 ;  /* 0x00000001121d7824 */ /* 0x000fe200008e063f */
[----:B------:R-:W-:-:S04]  /*121d0*/  IADD3 R62, P1, R14, R62, RZ ;  /* 0x0000003e0e3e7210 */ /* 0x000fc80007f3e0ff */
[----:B------:R1:W-:Y:S01]  /*121e0*/  LDGSTS.E [R13+0x4e00], [R28.64], P4 ;  /* 0x04e000001c0d7fae */ /* 0x0003e2000a121846 */
[----:B------:R-:W-:-:S03]  /*121f0*/  IMAD.X R63, R18, 0x1, R75, P1 ;  /* 0x00000001123f7824 */ /* 0x000fc600008e064b */
[----:B------:R2:W-:Y:S04]  /*12200*/  LDGSTS.E [R13+0x5600], [R10.64], P4 ;  /* 0x056000000a0d7fae */ /* 0x0005e8000a121846 */
[----:B------:R3:W-:Y:S01]  /*12210*/  LDGSTS.E [R13+0x5e00], [R62.64], P4 ;  /* 0x05e000003e0d7fae */ /* 0x0007e2000a121846 */
[----:B-1----:R-:W-:-:S03]  /*12220*/  IADD3 R28, P1, R14, R74, RZ ;  /* 0x0000004a0e1c7210 */ /* 0x002fc60007f3e0ff */
[----:B------:R1:W-:Y:S01]  /*12230*/  LDGSTS.E [R13+0x6600], [R60.64], P4 ;  /* 0x066000003c0d7fae */ /* 0x0003e2000a121846 */
[C---:B---3--:R-:W-:Y:S02]  /*12240*/  IADD3 R62, P0, R14.reuse, R71, RZ ;  /* 0x000000470e3e7210 */ /* 0x048fe40007f1e0ff */
[----:B--2---:R-:W-:-:S03]  /*12250*/  IADD3 R10, P2, R14, R73, RZ ;  /* 0x000000490e0a7210 */ /* 0x004fc60007f5e0ff */
[----:B------:R-:W-:Y:S01]  /*12260*/  IMAD.X R63, R18, 0x1, R68, P0 ;  /* 0x00000001123f7824 */ /* 0x000fe200000e0644 */
[----:B------:R-:W-:Y:S01]  /*12270*/  ISETP.NE.U32.AND P0, PT, R26, UR4, PT ;  /* 0x000000041a007c0c */ /* 0x000fe2000bf05070 */
[C---:B------:R-:W-:Y:S02]  /*12280*/  IMAD.X R29, R18.reuse, 0x1, R70, P1 ;  /* 0x00000001121d7824 */ /* 0x040fe400008e0646 */
[----:B------:R-:W-:Y:S01]  /*12290*/  IMAD.X R11, R18, 0x1, R69, P2 ;  /* 0x00000001120b7824 */ /* 0x000fe200010e0645 */
[C---:B------:R-:W-:Y:S02]  /*122a0*/  LEA R17, P2, R30.reuse, R17, 0x2 ;  /* 0x000000111e117211 */ /* 0x040fe400078410ff */
[----:B------:R1:W-:Y:S01]  /*122b0*/  LDGSTS.E [R13+0x6e00], [R28.64], P4 ;  /* 0x06e000001c0d7fae */ /* 0x0003e2000a121846 */
[C---:B------:R-:W-:Y:S02]  /*122c0*/  LEA R14, P1, R9.reuse, R14, 0x2 ;  /* 0x0000000e090e7211 */ /* 0x040fe400078210ff */
[----:B------:R-:W-:Y:S01]  /*122d0*/  SHF.L.U64.HI R68, R9, 0x2, R130 ;  /* 0x0000000209447819 */ /* 0x000fe20000010282 */
[----:B------:R1:W-:Y:S01]  /*122e0*/  LDGSTS.E [R13+0x7600], [R10.64], P4 ;  /* 0x076000000a0d7fae */ /* 0x0003e2000a121846 */
[----:B------:R-:W-:-:S03]  /*122f0*/  SHF.L.U64.HI R30, R30, 0x2, R131 ;  /* 0x000000021e1e7819 */ /* 0x000fc60000010283 */
[----:B------:R1:W-:Y:S01]  /*12300*/  LDGSTS.E [R13+0x7e00], [R62.64], P4 ;  /* 0x07e000003e0d7fae */ /* 0x0003e2000a121846 */
[----:B------:R-:W-:-:S03]  /*12310*/  IMAD.X R18, R18, 0x1, R68, P1 ;  /* 0x0000000112127824 */ /* 0x000fc600008e0644 */
[----:B------:R-:W0:Y:S01]  /*12320*/  LDGDEPBAR ;  /* 0x00000000000079af */ /* 0x000e220000000000 */
[----:B------:R-:W-:Y:S01]  /*12330*/  IMAD.X R16, R16, 0x1, R30, P2 ;  /* 0x0000000110107824 */ /* 0x000fe200010e061e */
[----:B------:R-:W-:Y:S01]  /*12340*/  @!P0 CALL.REL.NOINC `(.L_x_1) ;  /* 0x0000001000008944 */ /* 0x000fe20003c00000 */
[----:B------:R-:W-:Y:S05]  /*12350*/  BRA `(.L_x_2) ;  /* 0xffffcba000007947 */ /* 0x000fea000383ffff */
.L_x_1:
[----:B-1----:R-:W2:Y:S01]  /*12360*/  LDL.LU R10, [R1+0x118] ;  /* 0x00011800010a7983 */ /* 0x002ea20000300800 */
[----:B------:R-:W-:-:S04]  /*12370*/  DEPBAR.LE SB0, 0x0 ;  /* 0x000080000000791a */ /* 0x000fc80000000000 */
[----:B------:R-:W1:Y:S04]  /*12380*/  S2R R11, SR_TID.X ;  /* 0x00000000000b7919 */ /* 0x000e680000002100 */
[----:B------:R-:W3:Y:S04]  /*12390*/  LDL.LU R20, [R1+0x2c0] ;  /* 0x0002c00001147983 */ /* 0x000ee80000300800 */
[----:B------:R-:W4:Y:S04]  /*123a0*/  LDL.LU R29, [R1+0x324] ;  /* 0x00032400011d7983 */ /* 0x000f280000300800 */
[----:B------:R-:W3:Y:S04]  /*123b0*/  LDL.LU R28, [R1+0x2bc] ;  /* 0x0002bc00011c7983 */ /* 0x000ee80000300800 */
[----:B------:R-:W3:Y:S04]  /*123c0*/  LDL.LU R27, [R1+0x2b8] ;  /* 0x0002b800011b7983 */ /* 0x000ee80000300800 */
[----:B------:R-:W3:Y:S01]  /*123d0*/  LDL.LU R26, [R1+0x2b4] ;  /* 0x0002b400011a7983 */ /* 0x000ee20000300800 */
[----:B-1----:R-:W-:-:S03]  /*123e0*/  IMAD.SHL.U32 R0, R11, 0x20, RZ ;  /* 0x000000200b007824 */ /* 0x002fc600078e00ff */
[----:B------:R-:W3:Y:S01]  /*123f0*/  LDL.LU R60, [R1+0x2b0] ;  /* 0x0002b000013c7983 */ /* 0x000ee20000300800 */
[C---:B------:R-:W-:Y:S02]  /*12400*/  IMAD.SHL.U32 R6, R11.reuse, 0x10, RZ ;  /* 0x000000100b067824 */ /* 0x040fe400078e00ff */
[C---:B------:R-:W-:Y:S01]  /*12410*/  IMAD.SHL.U32 R4, R11.reuse, 0x4, RZ ;  /* 0x000000040b047824 */ /* 0x040fe200078e00ff */
[----:B------:R-:W-:Y:S01]  /*12420*/  LOP3.LUT R3, R0, 0x60, RZ, 0xc0, !PT ;  /* 0x0000006000037812 */ /* 0x000fe200078ec0ff */
[C---:B------:R-:W-:Y:S01]  /*12430*/  IMAD.SHL.U32 R0, R11.reuse, 0x400, RZ ;  /* 0x000004000b007824 */ /* 0x040fe200078e00ff */
[----:B------:R-:W-:Y:S01]  /*12440*/  LOP3.LUT R8, R6, 0x7f0, RZ, 0xc0, !PT ;  /* 0x000007f006087812 */ /* 0x000fe200078ec0ff */
[----:B------:R-:W-:Y:S01]  /*12450*/  IMAD.SHL.U32 R5, R11, 0x1000, RZ ;  /* 0x000010000b057824 */ /* 0x000fe200078e00ff */
[----:B------:R-:W-:Y:S02]  /*12460*/  LOP3.LUT R6, R3, 0x70, R4, 0x78, !PT ;  /* 0x0000007003067812 */ /* 0x000fe400078e7804 */
[----:B------:R-:W-:Y:S01]  /*12470*/  LOP3.LUT R3, R0, 0x6000, RZ, 0xc0, !PT ;  /* 0x0000600000037812 */ /* 0x000fe200078ec0ff */
[----:B------:R-:W-:Y:S01]  /*12480*/  IMAD.MOV.U32 R4, RZ, RZ, R100 ;  /* 0x000000ffff047224 */ /* 0x000fe200078e0064 */
[----:B------:R-:W-:Y:S01]  /*12490*/  LOP3.LUT R0, R8, 0x6000, R5, 0xf8, !PT ;  /* 0x0000600008007812 */ /* 0x000fe200078ef805 */
[----:B------:R-:W-:-:S02]  /*124a0*/  IMAD.MOV.U32 R5, RZ, RZ, R88 ;  /* 0x000000ffff057224 */ /* 0x000fc400078e0058 */
[----:B------:R-:W-:Y:S02]  /*124b0*/  IMAD.MOV.U32 R7, RZ, RZ, R32 ;  /* 0x000000ffff077224 */ /* 0x000fe400078e0020 */
[----:B------:R-:W-:Y:S02]  /*124c0*/  IMAD.MOV.U32 R16, RZ, RZ, R109 ;  /* 0x000000ffff107224 */ /* 0x000fe400078e006d */
[----:B------:R-:W-:Y:S02]  /*124d0*/  IMAD.MOV.U32 R17, RZ, RZ, R49 ;  /* 0x000000ffff117224 */ /* 0x000fe400078e0031 */
[----:B------:R-:W-:Y:S02]  /*124e0*/  IMAD.MOV.U32 R18, RZ, RZ, R53 ;  /* 0x000000ffff127224 */ /* 0x000fe400078e0035 */
[----:B------:R-:W-:Y:S01]  /*124f0*/  IMAD.MOV.U32 R19, RZ, RZ, R57 ;  /* 0x000000ffff137224 */ /* 0x000fe200078e0039 */
[----:B------:R-:W-:Y:S01]  /*12500*/  BAR.SYNC.DEFER_BLOCKING 0x0 ;  /* 0x0000000000007b1d */ /* 0x000fe20000010000 */
[----:B------:R-:W-:-:S02]  /*12510*/  IMAD.MOV.U32 R8, RZ, RZ, R101 ;  /* 0x000000ffff087224 */ /* 0x000fc400078e0065 */
[----:B------:R-:W-:Y:S02]  /*12520*/  IMAD.MOV.U32 R9, RZ, RZ, R89 ;  /* 0x000000ffff097224 */ /* 0x000fe400078e0059 */
[----:B------:R-:W-:Y:S02]  /*12530*/  IMAD.MOV.U32 R11, RZ, RZ, R33 ;  /* 0x000000ffff0b7224 */ /* 0x000fe400078e0021 */
[----:B------:R-:W-:Y:S02]  /*12540*/  IMAD.MOV.U32 R12, RZ, RZ, R108 ;  /* 0x000000ffff0c7224 */ /* 0x000fe400078e006c */
[----:B------:R-:W-:Y:S02]  /*12550*/  IMAD.MOV.U32 R13, RZ, RZ, R48 ;  /* 0x000000ffff0d7224 */ /* 0x000fe400078e0030 */
[----:B------:R-:W-:Y:S02]  /*12560*/  IMAD.MOV.U32 R14, RZ, RZ, R52 ;  /* 0x000000ffff0e7224 */ /* 0x000fe400078e0034 */
[----:B------:R-:W-:-:S02]  /*12570*/  IMAD.MOV.U32 R15, RZ, RZ, R56 ;  /* 0x000000ffff0f7224 */ /* 0x000fc400078e0038 */
[----:B------:R-:W-:Y:S02]  /*12580*/  IMAD.MOV.U32 R32, RZ, RZ, R103 ;  /* 0x000000ffff207224 */ /* 0x000fe400078e0067 */
[----:B------:R-:W-:Y:S02]  /*12590*/  IMAD.MOV.U32 R33, RZ, RZ, R91 ;  /* 0x000000ffff217224 */ /* 0x000fe400078e005b */
[----:B------:R-:W-:Y:S02]  /*125a0*/  IMAD.MOV.U32 R56, RZ, RZ, R111 ;  /* 0x000000ffff387224 */ /* 0x000fe400078e006f */
[----:B------:R-:W-:Y:S01]  /*125b0*/  IMAD.MOV.U32 R57, RZ, RZ, R51 ;  /* 0x000000ffff397224 */ /* 0x000fe200078e0033 */
[----:B--2---:R-:W-:Y:S01]  /*125c0*/  IADD3 R3, R6, R3, R10 ;  /* 0x0000000306037210 */ /* 0x004fe20007ffe00a */
[----:B------:R-:W-:-:S05]  /*125d0*/  IMAD.MOV.U32 R6, RZ, RZ, R84 ;  /* 0x000000ffff067224 */ /* 0x000fca00078e0054 */
[----:B------:R1:W-:Y:S04]  /*125e0*/  STS.128 [R3], R4 ;  /* 0x0000000403007388 */ /* 0x0003e80000000c00 */
[----:B------:R2:W-:Y:S01]  /*125f0*/  STS.128 [R3+0x500], R16 ;  /* 0x0005001003007388 */ /* 0x0005e20000000c00 */
[----:B-1----:R-:W-:Y:S02]  /*12600*/  IMAD.MOV.U32 R4, RZ, RZ, R102 ;  /* 0x000000ffff047224 */ /* 0x002fe400078e0066 */
[----:B------:R-:W-:Y:S02]  /*12610*/  IMAD.MOV.U32 R5, RZ, RZ, R90 ;  /* 0x000000ffff057224 */ /* 0x000fe400078e005a */
[----:B------:R-:W-:Y:S02]  /*12620*/  IMAD.MOV.U32 R6, RZ, RZ, R86 ;  /* 0x000000ffff067224 */ /* 0x000fe400078e0056 */
[----:B------:R-:W-:-:S02]  /*12630*/  IMAD.MOV.U32 R7, RZ, RZ, R34 ;  /* 0x000000ffff077224 */ /* 0x000fc400078e0022 */
[----:B--2---:R-:W-:Y:S02]  /*12640*/  IMAD.MOV.U32 R19, RZ, RZ, R46 ;  /* 0x000000ffff137224 */ /* 0x004fe400078e002e */
[----:B------:R-:W-:Y:S01]  /*12650*/  IMAD.MOV.U32 R46, RZ, RZ, R43 ;  /* 0x000000ffff2e7224 */ /* 0x000fe200078e002b */
[----:B------:R1:W-:Y:S04]  /*12660*/  STS.128 [R3+0x80], R4 ;  /* 0x0000800403007388 */ /* 0x0003e80000000c00 */
[----:B------:R-:W2:Y:S01]  /*12670*/  LDL.LU R43, [R1+0x2ac] ;  /* 0x0002ac00012b7983 */ /* 0x000ea20000300800 */
[----:B-1----:R-:W-:-:S03]  /*12680*/  IMAD.MOV.U32 R5, RZ, RZ, R50 ;  /* 0x000000ffff057224 */ /* 0x002fc600078e0032 */
[----:B------:R-:W2:Y:S01]  /*12690*/  LDL.LU R50, [R1+0x2a8] ;  /* 0x0002a80001327983 */ /* 0x000ea20000300800 */
[----:B------:R-:W-:Y:S02]  /*126a0*/  IMAD.MOV.U32 R10, RZ, RZ, R85 ;  /* 0x000000ffff0a7224 */ /* 0x000fe400078e0055 */
[----:B------:R-:W-:Y:S01]  /*126b0*/  IMAD.MOV.U32 R4, RZ, RZ, R110 ;  /* 0x000000ffff047224 */ /* 0x000fe200078e006e */
[----:B------:R1:W-:Y:S01]  /*126c0*/  STS.128 [R3+0x100], R12 ;  /* 0x0001000c03007388 */ /* 0x0003e20000000c00 */
[----:B------:R-:W-:Y:S02]  /*126d0*/  IMAD.MOV.U32 R6, RZ, RZ, R54 ;  /* 0x000000ffff067224 */ /* 0x000fe400078e0036 */
[----:B------:R-:W-:Y:S01]  /*126e0*/  IMAD.MOV.U32 R7, RZ, RZ, R58 ;  /* 0x000000ffff077224 */ /* 0x000fe200078e003a */
[----:B------:R4:W-:Y:S01]  /*126f0*/  STS.128 [R3+0x400], R8 ;  /* 0x0004000803007388 */ /* 0x0009e20000000c00 */
[----:B------:R-:W-:-:S03]  /*12700*/  IMAD.MOV.U32 R34, RZ, RZ, R87 ;  /* 0x000000ffff227224 */ /* 0x000fc600078e0057 */
[----:B------:R4:W-:Y:S01]  /*12710*/  STS.128 [R3+0x180], R4 ;  /* 0x0001800403007388 */ /* 0x0009e20000000c00 */
[----:B------:R-:W-:Y:S02]  /*12720*/  IMAD.MOV.U32 R58, RZ, RZ, R55 ;  /* 0x000000ffff3a7224 */ /* 0x000fe400078e0037 */
[----:B------:R-:W-:Y:S01]  /*12730*/  IMAD.MOV.U32 R16, RZ, RZ, R106 ;  /* 0x000000ffff107224 */ /* 0x000fe200078e006a */
[----:B------:R-:W-:Y:S01]  /*12740*/  LOP3.LUT R76, R0, 0x40, RZ, 0x3c, !PT ;  /* 0x00000040004c7812 */ /* 0x000fe200078e3cff */
[----:B------:R-:W-:Y:S01]  /*12750*/  IMAD.MOV.U32 R17, RZ, RZ, R38 ;  /* 0x000000ffff117224 */ /* 0x000fe200078e0026 */
[----:B---3--:R-:W-:Y:S01]  /*12760*/  ISETP.GE.AND P0, PT, R20, c[0x0][0x178], PT ;  /* 0x00005e0014007a0c */ /* 0x008fe20003f06270 */
[----:B------:R-:W-:Y:S01]  /*12770*/  IMAD.MOV.U32 R18, RZ, RZ, R42 ;  /* 0x000000ffff127224 */ /* 0x000fe200078e002a */
[----:B------:R-:W3:Y:S01]  /*12780*/  LDL.LU R54, [R1+0x2a4] ;  /* 0x0002a40001367983 */ /* 0x000ee20000300800 */
[----:B-1----:R-:W-:Y:S02]  /*12790*/  IMAD.MOV.U32 R12, RZ, RZ, R105 ;  /* 0x000000ffff0c7224 */ /* 0x002fe400078e0069 */
[----:B------:R-:W-:-:S02]  /*127a0*/  IMAD.MOV.U32 R13, RZ, RZ, R37 ;  /* 0x000000ffff0d7224 */ /* 0x000fc400078e0025 */
[----:B----4-:R-:W-:Y:S02]  /*127b0*/  IMAD.MOV.U32 R8, RZ, RZ, R104 ;  /* 0x000000ffff087224 */ /* 0x010fe400078e0068 */
[----:B------:R-:W-:Y:S02]  /*127c0*/  IMAD.MOV.U32 R9, RZ, RZ, R36 ;  /* 0x000000ffff097224 */ /* 0x000fe400078e0024 */
[----:B------:R-:W-:Y:S02]  /*127d0*/  IMAD.MOV.U32 R10, RZ, RZ, R40 ;  /* 0x000000ffff0a7224 */ /* 0x000fe400078e0028 */
[----:B------:R-:W-:Y:S02]  /*127e0*/  IMAD.MOV.U32 R11, RZ, RZ, R44 ;  /* 0x000000ffff0b7224 */ /* 0x000fe400078e002c */
[----:B------:R-:W-:Y:S02]  /*127f0*/  IMAD.MOV.U32 R14, RZ, RZ, R41 ;  /* 0x000000ffff0e7224 */ /* 0x000fe400078e0029 */
[----:B------:R-:W-:Y:S01]  /*12800*/  IMAD.MOV.U32 R15, RZ, RZ, R45 ;  /* 0x000000ffff0f7224 */ /* 0x000fe200078e002d */
[----:B------:R1:W-:Y:S01]  /*12810*/  STS.128 [R3+0x200], R8 ;  /* 0x0002000803007388 */ /* 0x0003e20000000c00 */
[----:B------:R-:W-:-:S03]  /*12820*/  IMAD.MOV.U32 R7, RZ, RZ, R116 ;  /* 0x000000ffff077224 */ /* 0x000fc600078e0074 */
[----:B------:R4:W-:Y:S01]  /*12830*/  STS.128 [R3+0x600], R12 ;  /* 0x0006000c03007388 */ /* 0x0009e20000000c00 */
[----:B------:R-:W-:Y:S02]  /*12840*/  IMAD.MOV.U32 R44, RZ, RZ, R107 ;  /* 0x000000ffff2c7224 */ /* 0x000fe400078e006b */
[----:B------:R-:W-:Y:S02]  /*12850*/  IMAD.MOV.U32 R45, RZ, RZ, R39 ;  /* 0x000000ffff2d7224 */ /* 0x000fe400078e0027 */
[----:B------:R-:W-:Y:S02]  /*12860*/  IMAD.MOV.U32 R4, RZ, RZ, R64 ;  /* 0x000000ffff047224 */ /* 0x000fe400078e0040 */
[----:B------:R-:W-:Y:S02]  /*12870*/  IMAD.MOV.U32 R5, RZ, RZ, R124 ;  /* 0x000000ffff057224 */ /* 0x000fe400078e007c */
[----:B------:R-:W-:Y:S01]  /*12880*/  IMAD.MOV.U32 R6, RZ, RZ, R120 ;  /* 0x000000ffff067224 */ /* 0x000fe200078e0078 */
[----:B------:R-:W-:Y:S01]  /*12890*/  STS.128 [R3+0x480], R32 ;  /* 0x0004802003007388 */ /* 0x000fe20000000c00 */
[----:B------:R-:W-:-:S02]  /*128a0*/  IMAD.MOV.U32 R116, RZ, RZ, R67 ;  /* 0x000000ffff747224 */ /* 0x000fc400078e0043 */
[----:B-1----:R-:W-:Y:S01]  /*128b0*/  IMAD.MOV.U32 R11, RZ, RZ, R117 ;  /* 0x000000ffff0b7224 */ /* 0x002fe200078e0075 */
[----:B------:R1:W-:Y:S01]  /*128c0*/  STS.128 [R3+0x580], R56 ;  /* 0x0005803803007388 */ /* 0x0003e20000000c00 */
[----:B------:R-:W-:Y:S02]  /*128d0*/  IMAD.MOV.U32 R8, RZ, RZ, R65 ;  /* 0x000000ffff087224 */ /* 0x000fe400078e0041 */
[----:B----4-:R-:W-:Y:S01]  /*128e0*/  IMAD.MOV.U32 R15, RZ, RZ, R118 ;  /* 0x000000ffff0f7224 */ /* 0x010fe200078e0076 */
[----:B------:R-:W-:Y:S01]  /*128f0*/  STS.128 [R3+0x280], R16 ;  /* 0x0002801003007388 */ /* 0x000fe20000000c00 */
[----:B------:R-:W-:Y:S02]  /*12900*/  IMAD.MOV.U32 R9, RZ, RZ, R125 ;  /* 0x000000ffff097224 */ /* 0x000fe400078e007d */
[----:B------:R-:W-:Y:S02]  /*12910*/  IMAD.MOV.U32 R10, RZ, RZ, R121 ;  /* 0x000000ffff0a7224 */ /* 0x000fe400078e0079 */
[----:B------:R-:W-:-:S02]  /*12920*/  IMAD R24, R20, c[0x0][0x194], RZ ;  /* 0x0000650014187a24 */ /* 0x000fc400078e02ff */
[C---:B-----5:R-:W-:Y:S01]  /*12930*/  IMAD R25, R2.reuse, c[0x0][0x198], RZ ;  /* 0x0000660002197a24 */ /* 0x060fe200078e02ff */
[----:B------:R-:W-:Y:S01]  /*12940*/  ISETP.LT.AND P6, PT, R2, c[0x0][0x17c], !P0 ;  /* 0x00005f0002007a0c */ /* 0x000fe200047c1270 */
[----:B------:R-:W-:Y:S01]  /*12950*/  IMAD.MOV.U32 R12, RZ, RZ, R66 ;  /* 0x000000ffff0c7224 */ /* 0x000fe200078e0042 */
[----:B------:R-:W4:Y:S01]  /*12960*/  LDL.LU R51, [R1+0x2a0] ;  /* 0x0002a00001337983 */ /* 0x000f220000300800 */
[----:B------:R-:W-:Y:S02]  /*12970*/  IMAD.MOV.U32 R13, RZ, RZ, R126 ;  /* 0x000000ffff0d7224 */ /* 0x000fe400078e007e */
[----:B------:R-:W-:Y:S02]  /*12980*/  IMAD.MOV.U32 R14, RZ, RZ, R122 ;  /* 0x000000ffff0e7224 */ /* 0x000fe400078e007a */
[----:B------:R-:W-:Y:S02]  /*12990*/  IMAD.MOV.U32 R117, RZ, RZ, R127 ;  /* 0x000000ffff757224 */ /* 0x000fe400078e007f */
[----:B------:R-:W-:Y:S01]  /*129a0*/  IMAD.MOV.U32 R118, RZ, RZ, R123 ;  /* 0x000000ffff767224 */ /* 0x000fe200078e007b */
[----:B------:R-:W-:Y:S04]  /*129b0*/  STS.128 [R3+0x680], R44 ;  /* 0x0006802c03007388 */ /* 0x000fe80000000c00 */
[----:B------:R-:W-:Y:S04]  /*129c0*/  STS.128 [R3+0x300], R4 ;  /* 0x0003000403007388 */ /* 0x000fe80000000c00 */
[----:B------:R-:W-:Y:S04]  /*129d0*/  STS.128 [R3+0x700], R8 ;  /* 0x0007000803007388 */ /* 0x000fe80000000c00 */
[----:B------:R-:W-:Y:S04]  /*129e0*/  STS.128 [R3+0x380], R12 ;  /* 0x0003800c03007388 */ /* 0x000fe80000000c00 */
[----:B------:R1:W-:Y:S04]  /*129f0*/  STS.128 [R3+0x780], R116 ;  /* 0x0007807403007388 */ /* 0x0003e80000000c00 */
[----:B------:R-:W-:Y:S01]  /*12a00*/  BAR.SYNC.DEFER_BLOCKING 0x0 ;  /* 0x0000000000007b1d */ /* 0x000fe20000010000 */
[----:B-1----:R-:W-:-:S02]  /*12a10*/  LOP3.LUT R56, R0, 0x20, RZ, 0x3c, !PT ;  /* 0x0000002000387812 */ /* 0x002fc400078e3cff */
[----:B------:R-:W-:Y:S01]  /*12a20*/  LOP3.LUT R64, R0, 0x60, RZ, 0x3c, !PT ;  /* 0x0000006000407812 */ /* 0x000fe200078e3cff */
[C---:B------:R-:W-:Y:S01]  /*12a30*/  IMAD R32, R28.reuse, c[0x0][0x198], RZ ;  /* 0x000066001c207a24 */ /* 0x040fe200078e02ff */
[----:B------:R-:W-:Y:S01]  /*12a40*/  ISETP.LT.AND P5, PT, R29, c[0x0][0x17c], !P0 ;  /* 0x00005f001d007a0c */ /* 0x000fe200047a1270 */
[C---:B------:R-:W-:Y:S01]  /*12a50*/  IMAD R33, R27.reuse, c[0x0][0x198], RZ ;  /* 0x000066001b217a24 */ /* 0x040fe200078e02ff */
[----:B------:R-:W-:Y:S01]  /*12a60*/  ISETP.LT.AND P3, PT, R28, c[0x0][0x17c], !P0 ;  /* 0x00005f001c007a0c */ /* 0x000fe20004761270 */
[----:B------:R-:W-:Y:S01]  /*12a70*/  IMAD R34, R26, c[0x0][0x198], RZ ;  /* 0x000066001a227a24 */ /* 0x000fe200078e02ff */
[----:B------:R-:W-:Y:S01]  /*12a80*/  ISETP.LT.AND P2, PT, R27, c[0x0][0x17c], !P0 ;  /* 0x00005f001b007a0c */ /* 0x000fe20004741270 */
[----:B------:R-:W4:Y:S01]  /*12a90*/  LDL.LU R66, [R1+0x29c] ;  /* 0x00029c0001427983 */ /* 0x000f220000300800 */
[----:B------:R-:W-:Y:S01]  /*12aa0*/  LEA R3, P1, R24, c[0x0][0x170], 0x2 ;  /* 0x00005c0018037a11 */ /* 0x000fe200078210ff */
[----:B------:R-:W-:Y:S02]  /*12ab0*/  IMAD R42, R60, c[0x0][0x198], RZ ;  /* 0x000066003c2a7a24 */ /* 0x000fe400078e02ff */
[----:B------:R-:W4:Y:S04]  /*12ac0*/  LDL.LU R65, [R1+0x298] ;  /* 0x0002980001417983 */ /* 0x000f280000300800 */
[----:B------:R-:W1:Y:S04]  /*12ad0*/  LDS.128 R12, [R0] ;  /* 0x00000000000c7984 */ /* 0x000e680000000c00 */
[----:B------:R-:W1:Y:S04]  /*12ae0*/  LDS.128 R16, [R56] ;  /* 0x0000000038107984 */ /* 0x000e680000000c00 */
[----:B------:R-:W1:Y:S04]  /*12af0*/  LDS.128 R4, [R76] ;  /* 0x000000004c047984 */ /* 0x000e680000000c00 */
[----:B------:R-:W1:Y:S04]  /*12b00*/  LDS.128 R8, [R64] ;  /* 0x0000000040087984 */ /* 0x000e680000000c00 */
[----:B------:R-:W1:Y:S01]  /*12b10*/  LDS.128 R20, [R0+0x800] ;  /* 0x0008000000147984 */ /* 0x000e620000000c00 */
[----:B------:R-:W-:-:S02]  /*12b20*/  LEA.HI.X.SX32 R2, R24, c[0x0][0x174], 0x2, P1 ;  /* 0x00005d0018027a11 */ /* 0x000fc400008f16ff */
[C---:B------:R-:W-:Y:S01]  /*12b30*/  LEA R40, P1, R25.reuse, R3, 0x2 ;  /* 0x0000000319287211 */ /* 0x040fe200078210ff */
[----:B------:R-:W2:Y:S03]  /*12b40*/  LDS.128 R28, [R56+0x800] ;  /* 0x00080000381c7984 */ /* 0x000ea60000000c00 */
[----:B------:R-:W-:Y:S01]  /*12b50*/  LEA.HI.X.SX32 R41, R25, R2, 0x2, P1 ;  /* 0x0000000219297211 */ /* 0x000fe200008f16ff */
[----:B------:R-:W-:Y:S01]  /*12b60*/  LDS.128 R36, [R64+0x800] ;  /* 0x0008000040247984 */ /* 0x000fe20000000c00 */
[----:B------:R-:W-:-:S03]  /*12b70*/  ISETP.LT.AND P1, PT, R26, c[0x0][0x17c], !P0 ;  /* 0x00005f001a007a0c */ /* 0x000fc60004721270 */
[----:B------:R-:W2:Y:S01]  /*12b80*/  LDS.128 R24, [R76+0x800] ;  /* 0x000800004c187984 */ /* 0x000ea20000000c00 */
[----:B------:R-:W-:-:S04]  /*12b90*/  LEA R44, P4, R32, R3, 0x2 ;  /* 0x00000003202c7211 */ /* 0x000fc800078810ff */
[----:B------:R-:W-:Y:S01]  /*12ba0*/  LEA.HI.X.SX32 R45, R32, R2, 0x2, P4 ;  /* 0x00000002202d7211 */ /* 0x000fe200020f16ff */
[----:B-1----:R-:W-:Y:S01]  /*12bb0*/  @P6 STG.E [R40.64], R12 ;  /* 0x0000000c28006986 */ /* 0x002fe2000c101906 */
[----:B------:R-:W-:-:S04]  /*12bc0*/  LEA R46, P6, R33, R3, 0x2 ;  /* 0x00000003212e7211 */ /* 0x000fc800078c10ff */
[----:B------:R-:W-:Y:S02]  /*12bd0*/  LEA.HI.X.SX32 R47, R33, R2, 0x2, P6 ;  /* 0x00000002212f7211 */ /* 0x000fe400030f16ff */
[----:B------:R-:W-:Y:S01]  /*12be0*/  ISETP.LT.AND P6, PT, R60, c[0x0][0x17c], !P0 ;  /* 0x00005f003c007a0c */ /* 0x000fe200047c1270 */
[----:B------:R1:W-:Y:S01]  /*12bf0*/  @P3 STG.E [R44.64], R16 ;  /* 0x000000102c003986 */ /* 0x0003e2000c101906 */
[----:B------:R-:W-:-:S03]  /*12c00*/  LEA R48, P4, R34, R3, 0x2 ;  /* 0x0000000322307211 */ /* 0x000fc600078810ff */
[----:B------:R-:W-:Y:S01]  /*12c10*/  @P2 STG.E [R46.64], R4 ;  /* 0x000000042e002986 */ /* 0x000fe2000c101906 */
[----:B------:R-:W-:Y:S02]  /*12c20*/  LEA R52, P2, R42, R3, 0x2 ;  /* 0x000000032a347211 */ /* 0x000fe400078410ff */
[-C--:B------:R-:W-:Y:S01]  /*12c30*/  LEA.HI.X.SX32 R49, R34, R2.reuse, 0x2, P4 ;  /* 0x0000000222317211 */ /* 0x080fe200020f16ff */
[----:B------:R-:W-:Y:S04]  /*12c40*/  LDS.128 R44, [R76+0x1000] ;  /* 0x001000004c2c7984 */ /* 0x000fe80000000c00 */
[----:B-1----:R-:W4:Y:S01]  /*12c50*/  LDL.LU R16, [R1+0x294] ;  /* 0x0002940001107983 */ /* 0x002f220000300800 */
[----:B------:R-:W-:-:S03]  /*12c60*/  LEA.HI.X.SX32 R53, R42, R2, 0x2, P2 ;  /* 0x000000022a357211 */ /* 0x000fc600010f16ff */
[----:B------:R-:W-:Y:S04]  /*12c70*/  @P1 STG.E [R48.64], R8 ;  /* 0x0000000830001986 */ /* 0x000fe8000c101906 */
[----:B------:R1:W-:Y:S04]  /*12c80*/  @P6 STG.E [R52.64], R20 ;  /* 0x0000001434006986 */ /* 0x0003e8000c101906 */
[----:B------:R-:W4:Y:S04]  /*12c90*/  LDL.LU R77, [R1+0x290] ;  /* 0x00029000014d7983 */ /* 0x000f280000300800 */
[----:B------:R-:W2:Y:S04]  /*12ca0*/  LDS.128 R32, [R0+0x1000] ;  /* 0x0010000000207984 */ /* 0x000ea80000000c00 */
[----:B-1----:R-:W4:Y:S04]  /*12cb0*/  LDL.LU R20, [R1+0x28c] ;  /* 0x00028c0001147983 */ /* 0x002f280000300800 */
[----:B------:R-:W4:Y:S01]  /*12cc0*/  LDL.LU R78, [R1+0x288] ;  /* 0x00028800014e7983 */ /* 0x000f220000300800 */
[C---:B--2---:R-:W-:Y:S01]  /*12cd0*/  IMAD R12, R43.reuse, c[0x0][0x198], RZ ;  /* 0x000066002b0c7a24 */ /* 0x044fe200078e02ff */
[----:B------:R-:W-:-:S02]  /*12ce0*/  ISETP.LT.AND P3, PT, R43, c[0x0][0x17c], !P0 ;  /* 0x00005f002b007a0c */ /* 0x000fc40004761270 */
[----:B------:R-:W1:Y:S02]  /*12cf0*/  LDS.128 R40, [R56+0x1000] ;  /* 0x0010000038287984 */ /* 0x000e640000000c00 */
[-C--:B------:R-:W-:Y:S02]  /*12d00*/  LEA R60, P4, R12, R3.reuse, 0x2 ;  /* 0x000000030c3c7211 */ /* 0x080fe400078810ff */
[----:B------:R-:W-:Y:S01]  /*12d10*/  LDS.128 R56, [R56+0x1800] ;  /* 0x0018000038387984 */ /* 0x000fe20000000c00 */
[C---:B------:R-:W-:Y:S01]  /*12d20*/  ISETP.LT.AND P1, PT, R50.reuse, c[0x0][0x17c], !P0 ;  /* 0x00005f0032007a0c */ /* 0x040fe20004721270 */
[----:B------:R-:W-:Y:S01]  /*12d30*/  IMAD R50, R50, c[0x0][0x198], RZ ;  /* 0x0000660032327a24 */ /* 0x000fe200078e02ff */
[----:B------:R-:W-:Y:S02]  /*12d40*/  LEA.HI.X.SX32 R61, R12, R2, 0x2, P4 ;  /* 0x000000020c3d7211 */ /* 0x000fe400020f16ff */
[----:B------:R-:W2:Y:S02]  /*12d50*/  LDL.LU R12, [R1+0x284] ;  /* 0x00028400010c7983 */ /* 0x000ea40000300800 */
[----:B------:R-:W-:-:S04]  /*12d60*/  LEA R62, P6, R50, R3, 0x2 ;  /* 0x00000003323e7211 */ /* 0x000fc800078c10ff */
[----:B------:R-:W-:Y:S01]  /*12d70*/  LEA.HI.X.SX32 R63, R50, R2, 0x2, P6 ;  /* 0x00000002323f7211 */ /* 0x000fe200030f16ff */
[----:B------:R-:W-:Y:S04]  /*12d80*/  @P3 STG.E [R60.64], R28 ;  /* 0x0000001c3c003986 */ /* 0x000fe8000c101906 */
[----:B------:R3:W-:Y:S04]  /*12d90*/  @P1 STG.E [R62.64], R24 ;  /* 0x000000183e001986 */ /* 0x0007e8000c101906 */
[----:B------:R-:W-:Y:S04]  /*12da0*/  LDS.128 R60, [R76+0x1800] ;  /* 0x001800004c3c7984 */ /* 0x000fe80000000c00 */
[----:B---3--:R-:W2:Y:S01]  /*12db0*/  LDL.LU R24, [R1+0x280] ;  /* 0x0002800001187983 */ /* 0x008ea20000300800 */
[C---:B------:R-:W-:Y:S01]  /*12dc0*/  IMAD R4, R54.reuse, c[0x0][0x198], RZ ;  /* 0x0000660036047a24 */ /* 0x040fe200078e02ff */
[----:B------:R-:W-:-:S02]  /*12dd0*/  ISETP.LT.AND P2, PT, R54, c[0x0][0x17c], !P0 ;  /* 0x00005f0036007a0c */ /* 0x000fc40004741270 */
[----:B------:R1:W-:Y:S02]  /*12de0*/  LDS.128 R52, [R0+0x1800] ;  /* 0x0018000000347984 */ /* 0x0003e40000000c00 */
[----:B------:R-:W-:-:S04]  /*12df0*/  LEA R68, P6, R4, R3, 0x2 ;  /* 0x0000000304447211 */ /* 0x000fc800078c10ff */
[----:B------:R-:W-:-:S05]  /*12e00*/  LEA.HI.X.SX32 R69, R4, R2, 0x2, P6 ;  /* 0x0000000204457211 */ /* 0x000fca00030f16ff */
[----:B------:R1:W-:Y:S01]  /*12e10*/  @P2 STG.E [R68.64], R36 ;  /* 0x0000002444002986 */ /* 0x0003e2000c101906 */
[C---:B----4-:R-:W-:Y:S01]  /*12e20*/  ISETP.LT.AND P4, PT, R51.reuse, c[0x0][0x17c], !P0 ;  /* 0x00005f0033007a0c */ /* 0x050fe20004781270 */
[----:B------:R-:W-:Y:S02]  /*12e30*/  IMAD R8, R51, c[0x0][0x198], RZ ;  /* 0x0000660033087a24 */ /* 0x000fe400078e02ff */
[----:B------:R-:W4:Y:S03]  /*12e40*/  LDS.128 R48, [R64+0x1000] ;  /* 0x0010000040307984 */ /* 0x000f260000000c00 */
[----:B------:R-:W-:-:S04]  /*12e50*/  LEA R70, P3, R8, R3, 0x2 ;  /* 0x0000000308467211 */ /* 0x000fc800078610ff */
[----:B------:R-:W-:-:S05]  /*12e60*/  LEA.HI.X.SX32 R71, R8, R2, 0x2, P3 ;  /* 0x0000000208477211 */ /* 0x000fca00018f16ff */
[----:B------:R1:W-:Y:S01]  /*12e70*/  @P4 STG.E [R70.64], R32 ;  /* 0x0000002046004986 */ /* 0x0003e2000c101906 */
[C---:B------:R-:W-:Y:S01]  /*12e80*/  IMAD R4, R66.reuse, c[0x0][0x198], RZ ;  /* 0x0000660042047a24 */ /* 0x040fe200078e02ff */
[----:B------:R-:W-:-:S04]  /*12e90*/  ISETP.LT.AND P1, PT, R66, c[0x0][0x17c], !P0 ;  /* 0x00005f0042007a0c */ /* 0x000fc80004721270 */
[CC--:B------:R-:W-:Y:S01]  /*12ea0*/  LEA R72, P2, R4.reuse, R3.reuse, 0x2 ;  /* 0x0000000304487211 */ /* 0x0c0fe200078410ff */
[C---:B-1----:R-:W-:Y:S01]  /*12eb0*/  IMAD R0, R65.reuse, c[0x0][0x198], RZ ;  /* 0x0000660041007a24 */ /* 0x042fe200078e02ff */
[----:B------:R-:W-:Y:S02]  /*12ec0*/  ISETP.LT.AND P4, PT, R65, c[0x0][0x17c], !P0 ;  /* 0x00005f0041007a0c */ /* 0x000fe40004781270 */
[----:B------:R-:W-:Y:S01]  /*12ed0*/  LEA.HI.X.SX32 R73, R4, R2, 0x2, P2 ;  /* 0x0000000204497211 */ /* 0x000fe200010f16ff */
[----:B------:R-:W1:Y:S01]  /*12ee0*/  LDS.128 R64, [R64+0x1800] ;  /* 0x0018000040407984 */ /* 0x000e620000000c00 */
[----:B------:R-:W-:-:S03]  /*12ef0*/  LEA R74, P3, R0, R3, 0x2 ;  /* 0x00000003004a7211 */ /* 0x000fc600078610ff */
[----:B------:R-:W-:Y:S01]  /*12f00*/  @P1 STG.E [R72.64], R40 ;  /* 0x0000002848001986 */ /* 0x000fe2000c101906 */
[----:B------:R-:W-:-:S05]  /*12f10*/  LEA.HI.X.SX32 R75, R0, R2, 0x2, P3 ;  /* 0x00000002004b7211 */ /* 0x000fca00018f16ff */
[----:B------:R1:W-:Y:S01]  /*12f20*/  @P4 STG.E [R74.64], R44 ;  /* 0x0000002c4a004986 */ /* 0x0003e2000c101906 */
[C---:B------:R-:W-:Y:S01]  /*12f30*/  ISETP.LT.AND P2, PT, R16.reuse, c[0x0][0x17c], !P0 ;  /* 0x00005f0010007a0c */ /* 0x040fe20004741270 */
[----:B------:R-:W-:Y:S02]  /*12f40*/  IMAD R4, R16, c[0x0][0x198], RZ ;  /* 0x0000660010047a24 */ /* 0x000fe400078e02ff */
[----:B------:R-:W3:Y:S04]  /*12f50*/  LDL.LU R16, [R1+0x27c] ;  /* 0x00027c0001107983 */ /* 0x000ee80000300800 */
[----:B------:R-:W3:Y:S01]  /*12f60*/  LDL.LU R28, [R1+0x278] ;  /* 0x00027800011c7983 */ /* 0x000ee20000300800 */
[----:B------:R-:W-:Y:S01]  /*12f70*/  LEA R68, P1, R4, R3, 0x2 ;  /* 0x0000000304447211 */ /* 0x000fe200078210ff */
[C---:B------:R-:W-:Y:S01]  /*12f80*/  IMAD R8, R77.reuse, c[0x0][0x198], RZ ;  /* 0x000066004d087a24 */ /* 0x040fe200078e02ff */
[----:B------:R-:W-:-:S02]  /*12f90*/  ISETP.LT.AND P3, PT, R77, c[0x0][0x17c], !P0 ;  /* 0x00005f004d007a0c */ /* 0x000fc40004761270 */
[-C--:B------:R-:W-:Y:S01]  /*12fa0*/  LEA.HI.X.SX32 R69, R4, R2.reuse, 0x2, P1 ;  /* 0x0000000204457211 */ /* 0x080fe200008f16ff */
[C---:B------:R-:W-:Y:S01]  /*12fb0*/  IMAD R0, R20.reuse, c[0x0][0x198], RZ ;  /* 0x0000660014007a24 */ /* 0x040fe200078e02ff */
[----:B------:R-:W-:Y:S02]  /*12fc0*/  ISETP.LT.AND P1, PT, R20, c[0x0][0x17c], !P0 ;  /* 0x00005f0014007a0c */ /* 0x000fe40004721270 */
[----:B------:R-:W3:Y:S01]  /*12fd0*/  LDL.LU R20, [R1+0x274] ;  /* 0x0002740001147983 */ /* 0x000ee20000300800 */
[-C--:B------:R-:W-:Y:S02]  /*12fe0*/  LEA R70, P6, R8, R3.reuse, 0x2 ;  /* 0x0000000308467211 */ /* 0x080fe400078c10ff */
[----:B------:R-:W-:Y:S01]  /*12ff0*/  LEA R76, P4, R0, R3, 0x2 ;  /* 0x00000003004c7211 */ /* 0x000fe200078810ff */
[----:B------:R-:W3:Y:S01]  /*13000*/  LDL.LU R32, [R1+0x270] ;  /* 0x0002700001207983 */ /* 0x000ee20000300800 */
[-C--:B------:R-:W-:Y:S02]  /*13010*/  LEA.HI.X.SX32 R71, R8, R2.reuse, 0x2, P6 ;  /* 0x0000000208477211 */ /* 0x080fe400030f16ff */
[----:B------:R-:W-:Y:S01]  /*13020*/  LEA.HI.X.SX32 R77, R0, R2, 0x2, P4 ;  /* 0x00000002004d7211 */ /* 0x000fe200020f16ff */
[----:B----4-:R4:W-:Y:S04]  /*13030*/  @P2 STG.E [R68.64], R48 ;  /* 0x0000003044002986 */ /* 0x0109e8000c101906 */
[----:B------:R1:W-:Y:S04]  /*13040*/  @P3 STG.E [R70.64], R52 ;  /* 0x0000003446003986 */ /* 0x0003e8000c101906 */
[----:B------:R-:W-:Y:S01]  /*13050*/  @P1 STG.E [R76.64], R56 ;  /* 0x000000384c001986 */ /* 0x000fe2000c101906 */
[C---:B--2---:R-:W-:Y:S01]  /*13060*/  ISETP.LT.AND P3, PT, R12.reuse, c[0x0][0x17c], !P0 ;  /* 0x00005f000c007a0c */ /* 0x044fe20004761270 */
[----:B------:R-:W-:-:S02]  /*13070*/  IMAD R0, R12, c[0x0][0x198], RZ ;  /* 0x000066000c007a24 */ /* 0x000fc400078e02ff */
[----:B------:R-:W2:Y:S01]  /*13080*/  LDL.LU R12, [R1+0x26c] ;  /* 0x00026c00010c7983 */ /* 0x000ea20000300800 */
[C---:B------:R-:W-:Y:S01]  /*13090*/  IMAD R8, R24.reuse, c[0x0][0x198], RZ ;  /* 0x0000660018087a24 */ /* 0x040fe200078e02ff */
[----:B------:R-:W-:Y:S02]  /*130a0*/  ISETP.LT.AND P1, PT, R24, c[0x0][0x17c], !P0 ;  /* 0x00005f0018007a0c */ /* 0x000fe40004721270 */
[----:B------:R-:W2:Y:S01]  /*130b0*/  LDL.LU R24, [R1+0x268] ;  /* 0x0002680001187983 */ /* 0x000ea20000300800 */
[C---:B------:R-:W-:Y:S01]  /*130c0*/  IMAD R4, R78.reuse, c[0x0][0x198], RZ ;  /* 0x000066004e047a24 */ /* 0x040fe200078e02ff */
[----:B------:R-:W-:Y:S02]  /*130d0*/  ISETP.LT.AND P2, PT, R78, c[0x0][0x17c], !P0 ;  /* 0x00005f004e007a0c */ /* 0x000fe40004741270 */
[-C--:B-1----:R-:W-:Y:S02]  /*130e0*/  LEA R74, P4, R0, R3.reuse, 0x2 ;  /* 0x00000003004a7211 */ /* 0x082fe400078810ff */
[----:B------:R-:W-:-:S02]  /*130f0*/  LEA R72, P6, R4, R3, 0x2 ;  /* 0x0000000304487211 */ /* 0x000fc400078c10ff */
[-C--:B------:R-:W-:Y:S02]  /*13100*/  LEA.HI.X.SX32 R75, R0, R2.reuse, 0x2, P4 ;  /* 0x00000002004b7211 */ /* 0x080fe400020f16ff */
[----:B------:R-:W-:Y:S02]  /*13110*/  LEA.HI.X.SX32 R73, R4, R2, 0x2, P6 ;  /* 0x0000000204497211 */ /* 0x000fe400030f16ff */
[----:B----4-:R-:W-:-:S03]  /*13120*/  LEA R68, P6, R8, R3, 0x2 ;  /* 0x0000000308447211 */ /* 0x010fc600078c10ff */
[----:B------:R1:W-:Y:S04]  /*13130*/  @P2 STG.E [R72.64], R60 ;  /* 0x0000003c48002986 */ /* 0x0003e8000c101906 */
[----:B------:R4:W-:Y:S01]  /*13140*/  @P3 STG.E [R74.64], R64 ;  /* 0x000000404a003986 */ /* 0x0009e2000c101906 */
[----:B------:R-:W-:-:S05]  /*13150*/  LEA.HI.X.SX32 R69, R8, R2, 0x2, P6 ;  /* 0x0000000208457211 */ /* 0x000fca00030f16ff */
[----:B------:R1:W-:Y:S01]  /*13160*/  @P1 STG.E [R68.64], R13 ;  /* 0x0000000d44001986 */ /* 0x0003e2000c101906 */
[C---:B---3--:R-:W-:Y:S01]  /*13170*/  IMAD R4, R16.reuse, c[0x0][0x198], RZ ;  /* 0x0000660010047a24 */ /* 0x048fe200078e02ff */
[----:B------:R-:W-:Y:S02]  /*13180*/  ISETP.LT.AND P2, PT, R16, c[0x0][0x17c], !P0 ;  /* 0x00005f0010007a0c */ /* 0x000fe40004741270 */
[----:B------:R-:W3:Y:S01]  /*13190*/  LDL.LU R16, [R1+0x264] ;  /* 0x0002640001107983 */ /* 0x000ee20000300800 */
[C---:B------:R-:W-:Y:S01]  /*131a0*/  ISETP.LT.AND P3, PT, R28.reuse, c[0x0][0x17c], !P0 ;  /* 0x00005f001c007a0c */ /* 0x040fe20004761270 */
[----:B------:R-:W-:Y:S02]  /*131b0*/  IMAD R0, R28, c[0x0][0x198], RZ ;  /* 0x000066001c007a24 */ /* 0x000fe400078e02ff */
[----:B------:R-:W3:Y:S01]  /*131c0*/  LDL.LU R28, [R1+0x260] ;  /* 0x00026000011c7983 */ /* 0x000ee20000300800 */
[----:B------:R-:W-:-:S04]  /*131d0*/  LEA R70, P4, R4, R3, 0x2 ;  /* 0x0000000304467211 */ /* 0x000fc800078810ff */
[----:B------:R-:W-:Y:S02]  /*131e0*/  LEA.HI.X.SX32 R71, R4, R2, 0x2, P4 ;  /* 0x0000000204477211 */ /* 0x000fe400020f16ff */
[-C--:B-1----:R-:W-:Y:S01]  /*131f0*/  LEA R72, P6, R0, R3.reuse, 0x2 ;  /* 0x0000000300487211 */ /* 0x082fe200078c10ff */
[C---:B------:R-:W-:Y:S01]  /*13200*/  IMAD R4, R20.reuse, c[0x0][0x198], RZ ;  /* 0x0000660014047a24 */ /* 0x040fe200078e02ff */
[----:B------:R-:W-:Y:S01]  /*13210*/  ISETP.LT.AND P1, PT, R20, c[0x0][0x17c], !P0 ;  /* 0x00005f0014007a0c */ /* 0x000fe20004721270 */
[----:B------:R-:W-:Y:S01]  /*13220*/  @P2 STG.E [R70.64], R17 ;  /* 0x0000001146002986 */ /* 0x000fe2000c101906 */
[----:B------:R-:W-:Y:S02]  /*13230*/  IMAD R8, R32, c[0x0][0x198], RZ ;  /* 0x0000660020087a24 */ /* 0x000fe400078e02ff */
[----:B------:R-:W-:Y:S01]  /*13240*/  LEA R76, P4, R4, R3, 0x2 ;  /* 0x00000003044c7211 */ /* 0x000fe200078810ff */
[----:B------:R-:W3:Y:S01]  /*13250*/  LDL.LU R20, [R1+0x25c] ;  /* 0x00025c0001147983 */ /* 0x000ee20000300800 */
[----:B------:R-:W-:-:S03]  /*13260*/  ISETP.LT.AND P2, PT, R32, c[0x0][0x17c], !P0 ;  /* 0x00005f0020007a0c */ /* 0x000fc60004741270 */
[----:B------:R-:W3:Y:S01]  /*13270*/  LDL.LU R52, [R1+0x258] ;  /* 0x0002580001347983 */ /* 0x000ee20000300800 */
[----:B------:R-:W-:-:S03]  /*13280*/  LEA.HI.X.SX32 R73, R0, R2, 0x2, P6 ;  /* 0x0000000200497211 */ /* 0x000fc600030f16ff */
[----:B------:R-:W3:Y:S01]  /*13290*/  LDL.LU R32, [R1+0x254] ;  /* 0x0002540001207983 */ /* 0x000ee20000300800 */
[----:B----4-:R-:W-:Y:S02]  /*132a0*/  LEA R74, P6, R8, R3, 0x2 ;  /* 0x00000003084a7211 */ /* 0x010fe400078c10ff */
[-C--:B------:R-:W-:Y:S01]  /*132b0*/  LEA.HI.X.SX32 R77, R4, R2.reuse, 0x2, P4 ;  /* 0x00000002044d7211 */ /* 0x080fe200020f16ff */
[----:B------:R1:W-:Y:S01]  /*132c0*/  @P3 STG.E [R72.64], R5 ;  /* 0x0000000548003986 */ /* 0x0003e2000c101906 */
[----:B------:R-:W-:-:S03]  /*132d0*/  LEA.HI.X.SX32 R75, R8, R2, 0x2, P6 ;  /* 0x00000002084b7211 */ /* 0x000fc600030f16ff */
[----:B------:R-:W-:Y:S04]  /*132e0*/  @P1 STG.E [R76.64], R9 ;  /* 0x000000094c001986 */ /* 0x000fe8000c101906 */
[----:B------:R-:W4:Y:S04]  /*132f0*/  LDL.LU R48, [R1+0x250] ;  /* 0x0002500001307983 */ /* 0x000f280000300800 */
[----:B------:R-:W4:Y:S04]  /*13300*/  LDL.LU R44, [R1+0x24c] ;  /* 0x00024c00012c7983 */ /* 0x000f280000300800 */
[----:B------:R-:W-:Y:S04]  /*13310*/  @P2 STG.E [R74.64], R21 ;  /* 0x000000154a002986 */ /* 0x000fe8000c101906 */
[----:B------:R-:W4:Y:S04]  /*13320*/  LDL.LU R40, [R1+0x33c] ;  /* 0x00033c0001287983 */ /* 0x000f280000300800 */
[----:B------:R-:W4:Y:S01]  /*13330*/  LDL.LU R36, [R1+0x248] ;  /* 0x0002480001247983 */ /* 0x000f220000300800 */
[C---:B--2---:R-:W-:Y:S01]  /*13340*/  IMAD R0, R12.reuse, c[0x0][0x198], RZ ;  /* 0x000066000c007a24 */ /* 0x044fe200078e02ff */
[----:B------:R-:W-:-:S04]  /*13350*/  ISETP.LT.AND P3, PT, R12, c[0x0][0x17c], !P0 ;  /* 0x00005f000c007a0c */ /* 0x000fc80004761270 */
[----:B------:R-:W-:-:S04]  /*13360*/  LEA R12, P4, R0, R3, 0x2 ;  /* 0x00000003000c7211 */ /* 0x000fc800078810ff */
[----:B------:R-:W-:Y:S01]  /*13370*/  LEA.HI.X.SX32 R13, R0, R2, 0x2, P4 ;  /* 0x00000002000d7211 */ /* 0x000fe200020f16ff */
[C---:B------:R-:W-:Y:S01]  /*13380*/  IMAD R8, R24.reuse, c[0x0][0x198], RZ ;  /* 0x0000660018087a24 */ /* 0x040fe200078e02ff */
[----:B------:R-:W-:-:S04]  /*13390*/  ISETP.LT.AND P1, PT, R24, c[0x0][0x17c], !P0 ;  /* 0x00005f0018007a0c */ /* 0x000fc80004721270 */
[----:B------:R-:W-:-:S04]  /*133a0*/  LEA R4, P6, R8, R3, 0x2 ;  /* 0x0000000308047211 */ /* 0x000fc800078c10ff */
[----:B-1----:R-:W-:Y:S01]  /*133b0*/  LEA.HI.X.SX32 R5, R8, R2, 0x2, P6 ;  /* 0x0000000208057211 */ /* 0x002fe200030f16ff */
[----:B------:R-:W-:Y:S04]  /*133c0*/  @P3 STG.E [R12.64], R29 ;  /* 0x0000001d0c003986 */ /* 0x000fe8000c101906 */
[----:B------:R1:W-:Y:S04]  /*133d0*/  @P1 STG.E [R4.64], R25 ;  /* 0x0000001904001986 */ /* 0x0003e8000c101906 */
[----:B-1----:R-:W2:Y:S01]  /*133e0*/  LDL.LU R25, [R1+0x244] ;  /* 0x0002440001197983 */ /* 0x002ea20000300800 */
[C---:B---3--:R-:W-:Y:S01]  /*133f0*/  IMAD R0, R16.reuse, c[0x0][0x198], RZ ;  /* 0x0000660010007a24 */ /* 0x048fe200078e02ff */
[----:B------:R-:W-:Y:S01]  /*13400*/  ISETP.LT.AND P2, PT, R16, c[0x0][0x17c], !P0 ;  /* 0x00005f0010007a0c */ /* 0x000fe20004741270 */
[C---:B------:R-:W-:Y:S01]  /*13410*/  IMAD R24, R28.reuse, c[0x0][0x198], RZ ;  /* 0x000066001c187a24 */ /* 0x040fe200078e02ff */
[----:B------:R-:W-:-:S02]  /*13420*/  ISETP.LT.AND P3, PT, R28, c[0x0][0x17c], !P0 ;  /* 0x00005f001c007a0c */ /* 0x000fc40004761270 */
[-C--:B------:R-:W-:Y:S02]  /*13430*/  LEA R16, P4, R0, R3.reuse, 0x2 ;  /* 0x0000000300107211 */ /* 0x080fe400078810ff */
[----:B------:R-:W-:Y:S02]  /*13440*/  LEA R8, P6, R24, R3, 0x2 ;  /* 0x0000000318087211 */ /* 0x000fe400078c10ff */
[-C--:B------:R-:W-:Y:S02]  /*13450*/  LEA.HI.X.SX32 R17, R0, R2.reuse, 0x2, P4 ;  /* 0x0000000200117211 */ /* 0x080fe400020f16ff */
[----:B------:R-:W-:-:S03]  /*13460*/  LEA.HI.X.SX32 R9, R24, R2, 0x2, P6 ;  /* 0x0000000218097211 */ /* 0x000fc600030f16ff */
[----:B------:R4:W-:Y:S04]  /*13470*/  @P2 STG.E [R16.64], R37 ;  /* 0x0000002510002986 */ /* 0x0009e8000c101906 */
[----:B------:R-:W-:Y:S01]  /*13480*/  @P3 STG.E [R8.64], R33 ;  /* 0x0000002108003986 */ /* 0x000fe2000c101906 */
[C---:B------:R-:W-:Y:S01]  /*13490*/  IMAD R28, R20.reuse, c[0x0][0x198], RZ ;  /* 0x00006600141c7a24 */ /* 0x040fe200078e02ff */
[----:B------:R-:W-:Y:S01]  /*134a0*/  ISETP.LT.AND P1, PT, R20, c[0x0][0x17c], !P0 ;  /* 0x00005f0014007a0c */ /* 0x000fe20004721270 */
[----:B------:R-:W-:Y:S01]  /*134b0*/  IMAD R0, R52, c[0x0][0x198], RZ ;  /* 0x0000660034007a24 */ /* 0x000fe200078e02ff */
[C---:B------:R-:W-:Y:S01]  /*134c0*/  ISETP.LT.AND P3, PT, R32.reuse, c[0x0][0x17c], !P0 ;  /* 0x00005f0020007a0c */ /* 0x040fe20004761270 */
[----:B------:R-:W-:Y:S02]  /*134d0*/  IMAD R13, R32, c[0x0][0x198], RZ ;  /* 0x00006600200d7a24 */ /* 0x000fe400078e02ff */
[----:B------:R-:W3:Y:S01]  /*134e0*/  LDL.LU R32, [R1+0x240] ;  /* 0x0002400001207983 */ /* 0x000ee20000300800 */
[----:B------:R-:W-:-:S02]  /*134f0*/  ISETP.LT.AND P2, PT, R52, c[0x0][0x17c], !P0 ;  /* 0x00005f0034007a0c */ /* 0x000fc40004741270 */
[-C--:B------:R-:W-:Y:S01]  /*13500*/  LEA R20, P4, R28, R3.reuse, 0x2 ;  /* 0x000000031c147211 */ /* 0x080fe200078810ff */
[----:B------:R-:W3:Y:S01]  /*13510*/  LDL.LU R29, [R1+0x338] ;  /* 0x00033800011d7983 */ /* 0x000ee20000300800 */
[-C--:B------:R-:W-:Y:S02]  /*13520*/  LEA R4, P6, R0, R3.reuse, 0x2 ;  /* 0x0000000300047211 */ /* 0x080fe400078c10ff */
[-C--:B------:R-:W-:Y:S01]  /*13530*/  LEA.HI.X.SX32 R21, R28, R2.reuse, 0x2, P4 ;  /* 0x000000021c157211 */ /* 0x080fe200020f16ff */
[----:B------:R-:W3:Y:S01]  /*13540*/  LDL.LU R24, [R1+0x334] ;  /* 0x0003340001187983 */ /* 0x000ee20000300800 */
[----:B------:R-:W-:Y:S01]  /*13550*/  LEA.HI.X.SX32 R5, R0, R2, 0x2, P6 ;  /* 0x0000000200057211 */ /* 0x000fe200030f16ff */
[----:B----4-:R-:W-:Y:S02]  /*13560*/  IMAD R17, R44, c[0x0][0x198], RZ ;  /* 0x000066002c117a24 */ /* 0x010fe400078e02ff */
[----:B------:R2:W-:Y:S04]  /*13570*/  @P1 STG.E [R20.64], R41 ;  /* 0x0000002914001986 */ /* 0x0005e8000c101906 */
[----:B------:R1:W-:Y:S01]  /*13580*/  @P2 STG.E [R4.64], R45 ;  /* 0x0000002d04002986 */ /* 0x0003e2000c101906 */
[----:B------:R-:W-:-:S03]  /*13590*/  LEA R16, P2, R17, R3, 0x2 ;  /* 0x0000000311107211 */ /* 0x000fc600078410ff */
[----:B------:R-:W4:Y:S01]  /*135a0*/  LDL.LU R28, [R1+0x330] ;  /* 0x00033000011c7983 */ /* 0x000f220000300800 */
[-C--:B------:R-:W-:Y:S01]  /*135b0*/  LEA.HI.X.SX32 R17, R17, R2.reuse, 0x2, P2 ;  /* 0x0000000211117211 */ /* 0x080fe200010f16ff */
[C---:B--2---:R-:W-:Y:S01]  /*135c0*/  IMAD R20, R25.reuse, c[0x0][0x198], RZ ;  /* 0x0000660019147a24 */ /* 0x044fe200078e02ff */
[----:B------:R-:W-:Y:S02]  /*135d0*/  ISETP.LT.AND P2, PT, R25, c[0x0][0x17c], !P0 ;  /* 0x00005f0019007a0c */ /* 0x000fe40004741270 */
[----:B------:R-:W2:Y:S01]  /*135e0*/  LDL.LU R25, [R1+0x32c] ;  /* 0x00032c0001197983 */ /* 0x000ea20000300800 */
[CC--:B------:R-:W-:Y:S01]  /*135f0*/  LEA R12, P4, R13.reuse, R3.reuse, 0x2 ;  /* 0x000000030d0c7211 */ /* 0x0c0fe200078810ff */
[C---:B------:R-:W-:Y:S01]  /*13600*/  IMAD R0, R48.reuse, c[0x0][0x198], RZ ;  /* 0x0000660030007a24 */ /* 0x040fe200078e02ff */
[----:B------:R-:W-:Y:S02]  /*13610*/  ISETP.LT.AND P1, PT, R48, c[0x0][0x17c], !P0 ;  /* 0x00005f0030007a0c */ /* 0x000fe40004721270 */
[----:B------:R-:W-:Y:S01]  /*13620*/  ISETP.LT.AND P6, PT, R44, c[0x0][0x17c], !P0 ;  /* 0x00005f002c007a0c */ /* 0x000fe200047c1270 */
[----:B------:R-:W-:Y:S01]  /*13630*/  IMAD.MOV.U32 R21, RZ, RZ, c[0x0][0x198] ;  /* 0x00006600ff157624 */ /* 0x000fe200078e00ff */
[----:B------:R-:W-:Y:S01]  /*13640*/  LEA.HI.X.SX32 R13, R13, R2, 0x2, P4 ;  /* 0x000000020d0d7211 */ /* 0x000fe200020f16ff */
[----:B------:R-:W2:Y:S01]  /*13650*/  LDL.LU R33, [R1+0x328] ;  /* 0x0003280001217983 */ /* 0x000ea20000300800 */
[----:B------:R-:W-:-:S03]  /*13660*/  LEA R8, P4, R0, R3, 0x2 ;  /* 0x0000000300087211 */ /* 0x000fc600078810ff */
[----:B------:R1:W-:Y:S01]  /*13670*/  @P3 STG.E [R12.64], R49 ;  /* 0x000000310c003986 */ /* 0x0003e2000c101906 */
[----:B------:R-:W-:Y:S01]  /*13680*/  LEA.HI.X.SX32 R9, R0, R2, 0x2, P4 ;  /* 0x0000000200097211 */ /* 0x000fe200020f16ff */
[C---:B------:R-:W-:Y:S01]  /*13690*/  IMAD R0, R36.reuse, c[0x0][0x198], RZ ;  /* 0x0000660024007a24 */ /* 0x040fe200078e02ff */
[----:B------:R-:W-:-:S03]  /*136a0*/  ISETP.LT.AND P3, PT, R36, c[0x0][0x17c], !P0 ;  /* 0x00005f0024007a0c */ /* 0x000fc60004761270 */
[----:B------:R3:W-:Y:S01]  /*136b0*/  @P1 STG.E [R8.64], R53 ;  /* 0x0000003508001986 */ /* 0x0007e2000c101906 */
[----:B-1----:R-:W-:-:S03]  /*136c0*/  LEA R4, P1, R0, R3, 0x2 ;  /* 0x0000000300047211 */ /* 0x002fc600078210ff */
[----:B------:R1:W-:Y:S01]  /*136d0*/  @P6 STG.E [R16.64], R57 ;  /* 0x0000003910006986 */ /* 0x0003e2000c101906 */
[----:B------:R-:W-:Y:S02]  /*136e0*/  LEA.HI.X.SX32 R5, R0, R2, 0x2, P1 ;  /* 0x0000000200057211 */ /* 0x000fe400008f16ff */
[----:B------:R-:W-:-:S03]  /*136f0*/  LEA R12, P6, R20, R3, 0x2 ;  /* 0x00000003140c7211 */ /* 0x000fc600078c10ff */
[----:B------:R1:W-:Y:S01]  /*13700*/  @P3 STG.E [R4.64], R61 ;  /* 0x0000003d04003986 */ /* 0x0003e2000c101906 */
[----:B------:R-:W-:-:S05]  /*13710*/  LEA.HI.X.SX32 R13, R20, R2, 0x2, P6 ;  /* 0x00000002140d7211 */ /* 0x000fca00030f16ff */
[----:B------:R1:W-:Y:S01]  /*13720*/  @P2 STG.E [R12.64], R65 ;  /* 0x000000410c002986 */ /* 0x0003e2000c101906 */
[C---:B---3--:R-:W-:Y:S01]  /*13730*/  IMAD R0, R32.reuse, c[0x0][0x198], RZ ;  /* 0x0000660020007a24 */ /* 0x048fe200078e02ff */
[----:B------:R-:W-:Y:S02]  /*13740*/  ISETP.LT.AND P1, PT, R32, c[0x0][0x17c], !P0 ;  /* 0x00005f0020007a0c */ /* 0x000fe40004721270 */
[----:B------:R-:W3:Y:S01]  /*13750*/  LDL.LU R32, [R1+0x320] ;  /* 0x0003200001207983 */ /* 0x000ee20000300800 */
[----:B------:R-:W-:Y:S01]  /*13760*/  IMAD R20, R21, 0x2, R0 ;  /* 0x0000000215147824 */ /* 0x000fe200078e0200 */
[----:B------:R-:W-:-:S04]  /*13770*/  LEA R8, P3, R0, R3, 0x2 ;  /* 0x0000000300087211 */ /* 0x000fc800078610ff */
[-C--:B------:R-:W-:Y:S01]  /*13780*/  LEA.HI.X.SX32 R9, R0, R2.reuse, 0x2, P3 ;  /* 0x0000000200097211 */ /* 0x080fe200018f16ff */
[----:B------:R-:W-:Y:S01]  /*13790*/  IMAD R0, R21, 0x2, R20 ;  /* 0x0000000215007824 */ /* 0x000fe200078e0214 */
[-C--:B-1----:R-:W-:Y:S02]  /*137a0*/  LEA R16, P6, R20, R3.reuse, 0x2 ;  /* 0x0000000314107211 */ /* 0x082fe400078c10ff */
[----:B------:R-:W-:Y:S02]  /*137b0*/  ISETP.LT.AND P3, PT, R29, c[0x0][0x17c], !P0 ;  /* 0x00005f001d007a0c */ /* 0x000fe40004761270 */
[----:B------:R-:W3:Y:S01]  /*137c0*/  LDL.LU R29, [R1+0x31c] ;  /* 0x00031c00011d7983 */ /* 0x000ee20000300800 */
[----:B------:R-:W-:Y:S02]  /*137d0*/  ISETP.LT.AND P2, PT, R24, c[0x0][0x17c], !P0 ;  /* 0x00005f0018007a0c */ /* 0x000fe40004741270 */
[----:B------:R-:W-:Y:S01]  /*137e0*/  LEA.HI.X.SX32 R17, R20, R2, 0x2, P6 ;  /* 0x0000000214117211 */ /* 0x000fe200030f16ff */
[----:B------:R-:W3:Y:S01]  /*137f0*/  LDL.LU R24, [R1+0x318] ;  /* 0x0003180001187983 */ /* 0x000ee20000300800 */
[----:B------:R-:W-:Y:S01]  /*13800*/  LEA R4, P6, R0, R3, 0x2 ;  /* 0x0000000300047211 */ /* 0x000fe200078c10ff */
[----:B------:R-:W-:-:S03]  /*13810*/  IMAD R20, R21, 0x2, R0 ;  /* 0x0000000215147824 */ /* 0x000fc600078e0200 */
[-C--:B------:R-:W-:Y:S01]  /*13820*/  LEA.HI.X.SX32 R5, R0, R2.reuse, 0x2, P6 ;  /* 0x0000000200057211 */ /* 0x080fe200030f16ff */
[----:B------:R-:W-:Y:S01]  /*13830*/  @P1 STG.E [R8.64], R14 ;  /* 0x0000000e08001986 */ /* 0x000fe2000c101906 */
[----:B------:R-:W-:Y:S02]  /*13840*/  LEA R12, P6, R20, R3, 0x2 ;  /* 0x00000003140c7211 */ /* 0x000fe400078c10ff */
[----:B----4-:R-:W-:Y:S01]  /*13850*/  ISETP.LT.AND P1, PT, R28, c[0x0][0x17c], !P0 ;  /* 0x00005f001c007a0c */ /* 0x010fe20004721270 */
[----:B------:R1:W-:Y:S01]  /*13860*/  @P5 STG.E [R16.64], R18 ;  /* 0x0000001210005986 */ /* 0x0003e2000c101906 */
[----:B------:R-:W-:Y:S01]  /*13870*/  IMAD R0, R21, 0x2, R20 ;  /* 0x0000000215007824 */ /* 0x000fe200078e0214 */
[----:B------:R-:W-:Y:S02]  /*13880*/  LEA.HI.X.SX32 R13, R20, R2, 0x2, P6 ;  /* 0x00000002140d7211 */ /* 0x000fe400030f16ff */
[----:B------:R-:W4:Y:S01]  /*13890*/  LDL.LU R28, [R1+0x314] ;  /* 0x00031400011c7983 */ /* 0x000f220000300800 */
[----:B--2---:R-:W-:-:S03]  /*138a0*/  ISETP.LT.AND P5, PT, R25, c[0x0][0x17c], !P0 ;  /* 0x00005f0019007a0c */ /* 0x004fc600047a1270 */
[----:B------:R-:W2:Y:S04]  /*138b0*/  LDL.LU R25, [R1+0x310] ;  /* 0x0003100001197983 */ /* 0x000ea80000300800 */
[----:B------:R-:W2:Y:S04]  /*138c0*/  LDL.LU R20, [R1+0x30c] ;  /* 0x00030c0001147983 */ /* 0x000ea80000300800 */
[----:B-1----:R-:W4:Y:S01]  /*138d0*/  LDL.LU R18, [R1+0x308] ;  /* 0x0003080001127983 */ /* 0x002f220000300800 */
[----:B------:R-:W-:Y:S01]  /*138e0*/  ISETP.LT.AND P4, PT, R40, c[0x0][0x17c], !P0 ;  /* 0x00005f0028007a0c */ /* 0x000fe20004781270 */
[----:B------:R-:W-:Y:S01]  /*138f0*/  IMAD R14, R21, 0x2, R0 ;  /* 0x00000002150e7824 */ /* 0x000fe200078e0200 */
[----:B------:R-:W-:-:S04]  /*13900*/  LEA R8, P6, R0, R3, 0x2 ;  /* 0x0000000300087211 */ /* 0x000fc800078c10ff */
[----:B------:R-:W-:Y:S01]  /*13910*/  LEA.HI.X.SX32 R9, R0, R2, 0x2, P6 ;  /* 0x0000000200097211 */ /* 0x000fe200030f16ff */
[----:B------:R-:W-:Y:S01]  /*13920*/  IMAD R0, R21, 0x2, R14 ;  /* 0x0000000215007824 */ /* 0x000fe200078e020e */
[----:B------:R-:W-:-:S04]  /*13930*/  LEA R16, P6, R14, R3, 0x2 ;  /* 0x000000030e107211 */ /* 0x000fc800078c10ff */
[----:B------:R-:W-:Y:S01]  /*13940*/  LEA.HI.X.SX32 R17, R14, R2, 0x2, P6 ;  /* 0x000000020e117211 */ /* 0x000fe200030f16ff */
[----:B------:R1:W-:Y:S04]  /*13950*/  @P4 STG.E [R4.64], R6 ;  /* 0x0000000604004986 */ /* 0x0003e8000c101906 */
[----:B------:R1:W-:Y:S02]  /*13960*/  @P3 STG.E [R12.64], R10 ;  /* 0x0000000a0c003986 */ /* 0x0003e4000c101906 */
[----:B-1----:R-:W-:Y:S01]  /*13970*/  LEA R4, P6, R0, R3, 0x2 ;  /* 0x0000000300047211 */ /* 0x002fe200078c10ff */
[----:B------:R-:W-:-:S03]  /*13980*/  IMAD R6, R21, 0x2, R0 ;  /* 0x0000000215067824 */ /* 0x000fc600078e0200 */
[-C--:B------:R-:W-:Y:S01]  /*13990*/  LEA.HI.X.SX32 R5, R0, R2.reuse, 0x2, P6 ;  /* 0x0000000200057211 */ /* 0x080fe200030f16ff */
[----:B------:R-:W4:Y:S01]  /*139a0*/  LDL.LU R10, [R1+0x304] ;  /* 0x00030400010a7983 */ /* 0x000f220000300800 */
[CC--:B------:R-:W-:Y:S01]  /*139b0*/  LEA R12, P6, R6.reuse, R3.reuse, 0x2 ;  /* 0x00000003060c7211 */ /* 0x0c0fe200078c10ff */
[----:B------:R-:W-:Y:S01]  /*139c0*/  IMAD R0, R21, 0x2, R6 ;  /* 0x0000000215007824 */ /* 0x000fe200078e0206 */
[----:B------:R-:W-:Y:S01]  /*139d0*/  ISETP.LT.AND P4, PT, R33, c[0x0][0x17c], !P0 ;  /* 0x00005f0021007a0c */ /* 0x000fe20004781270 */
[----:B------:R1:W-:Y:S01]  /*139e0*/  @P2 STG.E [R8.64], R22 ;  /* 0x0000001608002986 */ /* 0x0003e2000c101906 */
[----:B------:R-:W-:Y:S01]  /*139f0*/  LEA.HI.X.SX32 R13, R6, R2, 0x2, P6 ;  /* 0x00000002060d7211 */ /* 0x000fe200030f16ff */
[----:B------:R-:W-:Y:S02]  /*13a00*/  IMAD R6, R21, 0x2, R0 ;  /* 0x0000000215067824 */ /* 0x000fe400078e0200 */
[----:B------:R1:W-:Y:S02]  /*13a10*/  @P1 STG.E [R16.64], R30 ;  /* 0x0000001e10001986 */ /* 0x0003e4000c101906 */
[----:B-1----:R-:W-:-:S04]  /*13a20*/  LEA R8, P6, R0, R3, 0x2 ;  /* 0x0000000300087211 */ /* 0x002fc800078c10ff */
[-C--:B------:R-:W-:Y:S02]  /*13a30*/  LEA.HI.X.SX32 R9, R0, R2.reuse, 0x2, P6 ;  /* 0x0000000200097211 */ /* 0x080fe400030f16ff */
[C---:B------:R-:W-:Y:S01]  /*13a40*/  LEA R16, P6, R6.reuse, R3, 0x2 ;  /* 0x0000000306107211 */ /* 0x040fe200078c10ff */
[----:B------:R1:W-:Y:S03]  /*13a50*/  @P5 STG.E [R4.64], R26 ;  /* 0x0000001a04005986 */ /* 0x0003e6000c101906 */
[----:B------:R-:W-:Y:S01]  /*13a60*/  LEA.HI.X.SX32 R17, R6, R2, 0x2, P6 ;  /* 0x0000000206117211 */ /* 0x000fe200030f16ff */
[----:B------:R1:W-:Y:S01]  /*13a70*/  @P4 STG.E [R12.64], R38 ;  /* 0x000000260c004986 */ /* 0x0003e2000c101906 */
[----:B---3--:R-:W-:Y:S02]  /*13a80*/  ISETP.LT.AND P3, PT, R32, c[0x0][0x17c], !P0 ;  /* 0x00005f0020007a0c */ /* 0x008fe40004761270 */
[----:B------:R-:W-:-:S02]  /*13a90*/  ISETP.LT.AND P2, PT, R29, c[0x0][0x17c], !P0 ;  /* 0x00005f001d007a0c */ /* 0x000fc40004741270 */
[----:B------:R-:W-:Y:S02]  /*13aa0*/  ISETP.LT.AND P1, PT, R24, c[0x0][0x17c], !P0 ;  /* 0x00005f0018007a0c */ /* 0x000fe40004721270 */
[----:B------:R-:W3:Y:S04]  /*13ab0*/  LDL.LU R24, [R1+0x300] ;  /* 0x0003000001187983 */ /* 0x000ee80000300800 */
[----:B------:R-:W3:Y:S04]  /*13ac0*/  LDL.LU R14, [R1+0x2fc] ;  /* 0x0002fc00010e7983 */ /* 0x000ee80000300800 */
[----:B------:R1:W-:Y:S04]  /*13ad0*/  @P3 STG.E [R8.64], R34 ;  /* 0x0000002208003986 */ /* 0x0003e8000c101906 */
[----:B------:R-:W3:Y:S04]  /*13ae0*/  LDL.LU R22, [R1+0x2f8] ;  /* 0x0002f80001167983 */ /* 0x000ee80000300800 */
[----:B------:R1:W-:Y:S01]  /*13af0*/  @P2 STG.E [R16.64], R42 ;  /* 0x0000002a10002986 */ /* 0x0003e2000c101906 */
[----:B--2---:R-:W-:-:S03]  /*13b00*/  ISETP.LT.AND P3, PT, R20, c[0x0][0x17c], !P0 ;  /* 0x00005f0014007a0c */ /* 0x004fc60004761270 */
[----:B------:R-:W2:Y:S01]  /*13b10*/  LDL.LU R20, [R1+0x2f4] ;  /* 0x0002f40001147983 */ /* 0x000ea20000300800 */
[----:B----4-:R-:W-:-:S03]  /*13b20*/  ISETP.LT.AND P2, PT, R18, c[0x0][0x17c], !P0 ;  /* 0x00005f0012007a0c */ /* 0x010fc60004741270 */
[----:B------:R-:W4:Y:S01]  /*13b30*/  LDL.LU R18, [R1+0x2f0] ;  /* 0x0002f00001127983 */ /* 0x000f220000300800 */
[----:B------:R-:W-:-:S04]  /*13b40*/  IMAD R0, R21, 0x2, R6 ;  /* 0x0000000215007824 */ /* 0x000fc800078e0206 */
[----:B------:R-:W-:Y:S01]  /*13b50*/  IMAD R6, R21, 0x2, R0 ;  /* 0x0000000215067824 */ /* 0x000fe200078e0200 */
[----:B-1----:R-:W-:-:S04]  /*13b60*/  LEA R4, P6, R0, R3, 0x2 ;  /* 0x0000000300047211 */ /* 0x002fc800078c10ff */
[-C--:B------:R-:W-:Y:S01]  /*13b70*/  LEA.HI.X.SX32 R5, R0, R2.reuse, 0x2, P6 ;  /* 0x0000000200057211 */ /* 0x080fe200030f16ff */
[C---:B------:R-:W-:Y:S01]  /*13b80*/  IMAD R0, R21.reuse, 0x2, R6 ;  /* 0x0000000215007824 */ /* 0x040fe200078e0206 */
[-C--:B------:R-:W-:Y:S02]  /*13b90*/  LEA R12, P6, R6, R3.reuse, 0x2 ;  /* 0x00000003060c7211 */ /* 0x080fe400078c10ff */
[----:B------:R-:W-:Y:S02]  /*13ba0*/  ISETP.LT.AND P5, PT, R28, c[0x0][0x17c], !P0 ;  /* 0x00005f001c007a0c */ /* 0x000fe400047a1270 */
[-C--:B------:R-:W-:Y:S01]  /*13bb0*/  LEA.HI.X.SX32 R13, R6, R2.reuse, 0x2, P6 ;  /* 0x00000002060d7211 */ /* 0x080fe200030f16ff */
[----:B------:R-:W-:Y:S01]  /*13bc0*/  IMAD R6, R21, 0x2, R0 ;  /* 0x0000000215067824 */ /* 0x000fe200078e0200 */
[----:B------:R-:W-:Y:S02]  /*13bd0*/  ISETP.LT.AND P4, PT, R25, c[0x0][0x17c], !P0 ;  /* 0x00005f0019007a0c */ /* 0x000fe40004781270 */
[CC--:B------:R-:W-:Y:S01]  /*13be0*/  LEA R8, P6, R0.reuse, R3.reuse, 0x2 ;  /* 0x0000000300087211 */ /* 0x0c0fe200078c10ff */
[----:B------:R1:W-:Y:S03]  /*13bf0*/  @P1 STG.E [R4.64], R46 ;  /* 0x0000002e04001986 */ /* 0x0003e6000c101906 */
[----:B------:R-:W-:Y:S01]  /*13c00*/  LEA.HI.X.SX32 R9, R0, R2, 0x2, P6 ;  /* 0x0000000200097211 */ /* 0x000fe200030f16ff */
[----:B------:R-:W-:Y:S01]  /*13c10*/  IMAD R0, R21, 0x2, R6 ;  /* 0x0000000215007824 */ /* 0x000fe200078e0206 */
[----:B------:R-:W-:-:S02]  /*13c20*/  LEA R16, P6, R6, R3, 0x2 ;  /* 0x0000000306107211 */ /* 0x000fc400078c10ff */
[----:B------:R-:W-:Y:S02]  /*13c30*/  ISETP.LT.AND P1, PT, R10, c[0x0][0x17c], !P0 ;  /* 0x00005f000a007a0c */ /* 0x000fe40004721270 */
[----:B------:R-:W4:Y:S01]  /*13c40*/  LDL.LU R10, [R1+0x2ec] ;  /* 0x0002ec00010a7983 */ /* 0x000f220000300800 */
[-C--:B------:R-:W-:Y:S01]  /*13c50*/  LEA.HI.X.SX32 R17, R6, R2.reuse, 0x2, P6 ;  /* 0x0000000206117211 */ /* 0x080fe200030f16ff */
[----:B------:R-:W-:Y:S01]  /*13c60*/  IMAD R6, R21, 0x2, R0 ;  /* 0x0000000215067824 */ /* 0x000fe200078e0200 */
[CC--:B-1----:R-:W-:Y:S01]  /*13c70*/  LEA R4, P6, R0.reuse, R3.reuse, 0x2 ;  /* 0x0000000300047211 */ /* 0x0c2fe200078c10ff */
[----:B------:R1:W-:Y:S03]  /*13c80*/  @P5 STG.E [R12.64], R50 ;  /* 0x000000320c005986 */ /* 0x0003e6000c101906 */
[----:B------:R-:W-:Y:S01]  /*13c90*/  LEA.HI.X.SX32 R5, R0, R2, 0x2, P6 ;  /* 0x0000000200057211 */ /* 0x000fe200030f16ff */
[----:B------:R2:W-:Y:S01]  /*13ca0*/  @P4 STG.E [R8.64], R54 ;  /* 0x0000003608004986 */ /* 0x0005e2000c101906 */
[----:B-1----:R-:W-:-:S03]  /*13cb0*/  LEA R12, P6, R6, R3, 0x2 ;  /* 0x00000003060c7211 */ /* 0x002fc600078c10ff */
[----:B------:R1:W-:Y:S01]  /*13cc0*/  @P3 STG.E [R16.64], R58 ;  /* 0x0000003a10003986 */ /* 0x0003e2000c101906 */
[----:B------:R-:W-:-:S03]  /*13cd0*/  LEA.HI.X.SX32 R13, R6, R2, 0x2, P6 ;  /* 0x00000002060d7211 */ /* 0x000fc600030f16ff */
[----:B------:R1:W-:Y:S04]  /*13ce0*/  @P2 STG.E [R4.64], R62 ;  /* 0x0000003e04002986 */ /* 0x0003e8000c101906 */
[----:B------:R1:W-:Y:S01]  /*13cf0*/  @P1 STG.E [R12.64], R66 ;  /* 0x000000420c001986 */ /* 0x0003e2000c101906 */
[----:B---3--:R-:W-:-:S03]  /*13d00*/  ISETP.LT.AND P5, PT, R24, c[0x0][0x17c], !P0 ;  /* 0x00005f0018007a0c */ /* 0x008fc600047a1270 */
[----:B------:R-:W3:Y:S01]  /*13d10*/  LDL.LU R24, [R1+0x2e8] ;  /* 0x0002e80001187983 */ /* 0x000ee20000300800 */
[----:B------:R-:W-:-:S03]  /*13d20*/  ISETP.LT.AND P4, PT, R14, c[0x0][0x17c], !P0 ;  /* 0x00005f000e007a0c */ /* 0x000fc60004781270 */
[----:B------:R-:W3:Y:S01]  /*13d30*/  LDL.LU R14, [R1+0x2e4] ;  /* 0x0002e400010e7983 */ /* 0x000ee20000300800 */
[----:B------:R-:W-:-:S03]  /*13d40*/  ISETP.LT.AND P3, PT, R22, c[0x0][0x17c], !P0 ;  /* 0x00005f0016007a0c */ /* 0x000fc60004761270 */
[----:B------:R-:W3:Y:S01]  /*13d50*/  LDL.LU R22, [R1+0x2e0] ;  /* 0x0002e00001167983 */ /* 0x000ee20000300800 */
[----:B--2---:R-:W-:-:S03]  /*13d60*/  ISETP.LT.AND P2, PT, R20, c[0x0][0x17c], !P0 ;  /* 0x00005f0014007a0c */ /* 0x004fc60004741270 */
[----:B------:R-:W2:Y:S01]  /*13d70*/  LDL.LU R20, [R1+0x2dc] ;  /* 0x0002dc0001147983 */ /* 0x000ea20000300800 */
[----:B----4-:R-:W-:-:S03]  /*13d80*/  ISETP.LT.AND P1, PT, R18, c[0x0][0x17c], !P0 ;  /* 0x00005f0012007a0c */ /* 0x010fc60004721270 */
[----:B------:R-:W4:Y:S01]  /*13d90*/  LDL.LU R18, [R1+0x2d8] ;  /* 0x0002d80001127983 */ /* 0x000f220000300800 */
[----:B------:R-:W-:-:S04]  /*13da0*/  IMAD R0, R21, 0x2, R6 ;  /* 0x0000000215007824 */ /* 0x000fc800078e0206 */
[----:B------:R-:W-:Y:S01]  /*13db0*/  IMAD R6, R21, 0x2, R0 ;  /* 0x0000000215067824 */ /* 0x000fe200078e0200 */
[----:B------:R-:W-:-:S04]  /*13dc0*/  LEA R8, P6, R0, R3, 0x2 ;  /* 0x0000000300087211 */ /* 0x000fc800078c10ff */
[----:B------:R-:W-:Y:S01]  /*13dd0*/  LEA.HI.X.SX32 R9, R0, R2, 0x2, P6 ;  /* 0x0000000200097211 */ /* 0x000fe200030f16ff */
[----:B------:R-:W-:Y:S01]  /*13de0*/  IMAD R0, R21, 0x2, R6 ;  /* 0x0000000215007824 */ /* 0x000fe200078e0206 */
[----:B-1----:R-:W-:-:S04]  /*13df0*/  LEA R16, P6, R6, R3, 0x2 ;  /* 0x0000000306107211 */ /* 0x002fc800078c10ff */
[-C--:B------:R-:W-:Y:S01]  /*13e00*/  LEA.HI.X.SX32 R17, R6, R2.reuse, 0x2, P6 ;  /* 0x0000000206117211 */ /* 0x080fe200030f16ff */
[C---:B------:R-:W-:Y:S01]  /*13e10*/  IMAD R6, R21.reuse, 0x2, R0 ;  /* 0x0000000215067824 */ /* 0x040fe200078e0200 */
[CC--:B------:R-:W-:Y:S01]  /*13e20*/  LEA R4, P6, R0.reuse, R3.reuse, 0x2 ;  /* 0x0000000300047211 */ /* 0x0c0fe200078c10ff */
[----:B------:R1:W-:Y:S03]  /*13e30*/  @P5 STG.E [R8.64], R15 ;  /* 0x0000000f08005986 */ /* 0x0003e6000c101906 */
[----:B------:R-:W-:Y:S01]  /*13e40*/  LEA.HI.X.SX32 R5, R0, R2, 0x2, P6 ;  /* 0x0000000200057211 */ /* 0x000fe200030f16ff */
[----:B------:R-:W-:Y:S01]  /*13e50*/  IMAD R0, R21, 0x2, R6 ;  /* 0x0000000215007824 */ /* 0x000fe200078e0206 */
[----:B------:R-:W-:Y:S02]  /*13e60*/  LEA R12, P6, R6, R3, 0x2 ;  /* 0x00000003060c7211 */ /* 0x000fe400078c10ff */
[----:B------:R-:W-:-:S02]  /*13e70*/  ISETP.LT.AND P5, PT, R10, c[0x0][0x17c], !P0 ;  /* 0x00005f000a007a0c */ /* 0x000fc400047a1270 */
[----:B------:R-:W2:Y:S01]  /*13e80*/  LDL.LU R10, [R1+0x2d4] ;  /* 0x0002d400010a7983 */ /* 0x000ea20000300800 */
[-C--:B------:R-:W-:Y:S01]  /*13e90*/  LEA.HI.X.SX32 R13, R6, R2.reuse, 0x2, P6 ;  /* 0x00000002060d7211 */ /* 0x080fe200030f16ff */
[----:B------:R-:W-:Y:S01]  /*13ea0*/  IMAD R6, R21, 0x2, R0 ;  /* 0x0000000215067824 */ /* 0x000fe200078e0200 */
[C---:B-1----:R-:W-:Y:S01]  /*13eb0*/  LEA R8, P6, R0.reuse, R3, 0x2 ;  /* 0x0000000300087211 */ /* 0x042fe200078c10ff */
[----:B------:R1:W-:Y:S03]  /*13ec0*/  @P4 STG.E [R16.64], R19 ;  /* 0x0000001310004986 */ /* 0x0003e6000c101906 */
[----:B------:R-:W-:Y:S01]  /*13ed0*/  LEA.HI.X.SX32 R9, R0, R2, 0x2, P6 ;  /* 0x0000000200097211 */ /* 0x000fe200030f16ff */
[----:B------:R1:W-:Y:S04]  /*13ee0*/  @P3 STG.E [R4.64], R7 ;  /* 0x0000000704003986 */ /* 0x0003e8000c101906 */
[----:B------:R3:W-:Y:S04]  /*13ef0*/  @P2 STG.E [R12.64], R11 ;  /* 0x0000000b0c002986 */ /* 0x0007e8000c101906 */
[----:B------:R3:W-:Y:S04]  /*13f00*/  @P1 STG.E [R8.64], R23 ;  /* 0x0000001708001986 */ /* 0x0007e8000c101906 */
[----:B-1----:R-:W2:Y:S04]  /*13f10*/  LDL.LU R19, [R1+0x2d0] ;  /* 0x0002d00001137983 */ /* 0x002ea80000300800 */
[----:B------:R-:W2:Y:S01]  /*13f20*/  LDL.LU R16, [R1+0x2cc] ;  /* 0x0002cc0001107983 */ /* 0x000ea20000300800 */
[----:B---3--:R-:W-:-:S02]  /*13f30*/  ISETP.LT.AND P3, PT, R14, c[0x0][0x17c], !P0 ;  /* 0x00005f000e007a0c */ /* 0x008fc40004761270 */
[----:B------:R-:W-:-:S04]  /*13f40*/  LEA R14, P6, R6, R3, 0x2 ;  /* 0x00000003060e7211 */ /* 0x000fc800078c10ff */
[----:B------:R-:W-:-:S05]  /*13f50*/  LEA.HI.X.SX32 R15, R6, R2, 0x2, P6 ;  /* 0x00000002060f7211 */ /* 0x000fca00030f16ff */
[----:B------:R1:W-:Y:S01]  /*13f60*/  @P5 STG.E [R14.64], R31 ;  /* 0x0000001f0e005986 */ /* 0x0003e2000c101906 */
[----:B----4-:R-:W-:-:S03]  /*13f70*/  ISETP.LT.AND P5, PT, R18, c[0x0][0x17c], !P0 ;  /* 0x00005f0012007a0c */ /* 0x010fc600047a1270 */
[----:B------:R-:W3:Y:S04]  /*13f80*/  LDL.LU R18, [R1+0x2c8] ;  /* 0x0002c80001127983 */ /* 0x000ee80000300800 */
[----:B------:R-:W4:Y:S01]  /*13f90*/  LDL.LU R17, [R1+0x2c4] ;  /* 0x0002c40001117983 */ /* 0x000f220000300800 */
[----:B------:R-:W-:Y:S01]  /*13fa0*/  IMAD R0, R21, 0x2, R6 ;  /* 0x0000000215007824 */ /* 0x000fe200078e0206 */
[----:B------:R-:W-:-:S03]  /*13fb0*/  ISETP.LT.AND P4, PT, R24, c[0x0][0x17c], !P0 ;  /* 0x00005f0018007a0c */ /* 0x000fc60004781270 */
[----:B------:R-:W-:Y:S01]  /*13fc0*/  IMAD R7, R21, 0x2, R0 ;  /* 0x0000000215077824 */ /* 0x000fe200078e0200 */
[----:B------:R-:W-:-:S04]  /*13fd0*/  LEA R4, P6, R0, R3, 0x2 ;  /* 0x0000000300047211 */ /* 0x000fc800078c10ff */
[----:B------:R-:W-:Y:S01]  /*13fe0*/  LEA.HI.X.SX32 R5, R0, R2, 0x2, P6 ;  /* 0x0000000200057211 */ /* 0x000fe200030f16ff */
[----:B------:R-:W-:Y:S01]  /*13ff0*/  IMAD R0, R21, 0x2, R7 ;  /* 0x0000000215007824 */ /* 0x000fe200078e0207 */
[----:B------:R-:W-:-:S04]  /*14000*/  LEA R6, P6, R7, R3, 0x2 ;  /* 0x0000000307067211 */ /* 0x000fc800078c10ff */
[-C--:B------:R-:W-:Y:S01]  /*14010*/  LEA.HI.X.SX32 R7, R7, R2.reuse, 0x2, P6 ;  /* 0x0000000207077211 */ /* 0x080fe200030f16ff */
[C---:B------:R-:W-:Y:S01]  /*14020*/  IMAD R11, R21.reuse, 0x2, R0 ;  /* 0x00000002150b7824 */ /* 0x040fe200078e0200 */
[----:B------:R-:W-:Y:S02]  /*14030*/  LEA R8, P6, R0, R3, 0x2 ;  /* 0x0000000300087211 */ /* 0x000fe400078c10ff */
[----:B------:R-:W-:Y:S02]  /*14040*/  ISETP.LT.AND P2, PT, R22, c[0x0][0x17c], !P0 ;  /* 0x00005f0016007a0c */ /* 0x000fe40004741270 */
[----:B--2---:R-:W-:Y:S01]  /*14050*/  ISETP.LT.AND P1, PT, R20, c[0x0][0x17c], !P0 ;  /* 0x00005f0014007a0c */ /* 0x004fe20004721270 */
[----:B------:R-:W-:Y:S01]  /*14060*/  @P4 STG.E [R4.64], R27 ;  /* 0x0000001b04004986 */ /* 0x000fe2000c101906 */
[----:B------:R-:W-:Y:S01]  /*14070*/  LEA.HI.X.SX32 R9, R0, R2, 0x2, P6 ;  /* 0x0000000200097211 */ /* 0x000fe200030f16ff */
[----:B------:R-:W-:Y:S01]  /*14080*/  IMAD R0, R21, 0x2, R11 ;  /* 0x0000000215007824 */ /* 0x000fe200078e020b */
[----:B------:R-:W-:-:S02]  /*14090*/  ISETP.LT.AND P4, PT, R10, c[0x0][0x17c], !P0 ;  /* 0x00005f000a007a0c */ /* 0x000fc40004781270 */
[----:B------:R-:W-:Y:S01]  /*140a0*/  LEA R10, P6, R11, R3, 0x2 ;  /* 0x000000030b0a7211 */ /* 0x000fe200078c10ff */
[----:B------:R-:W-:-:S03]  /*140b0*/  IMAD R13, R21, 0x2, R0 ;  /* 0x00000002150d7824 */ /* 0x000fc600078e0200 */
[----:B------:R-:W-:Y:S01]  /*140c0*/  LEA.HI.X.SX32 R11, R11, R2, 0x2, P6 ;  /* 0x000000020b0b7211 */ /* 0x000fe200030f16ff */
[C---:B-1----:R-:W-:Y:S01]  /*140d0*/  IMAD R14, R21.reuse, 0x2, R13 ;  /* 0x00000002150e7824 */ /* 0x042fe200078e020d */
[----:B------:R1:W-:Y:S04]  /*140e0*/  @P3 STG.E [R6.64], R39 ;  /* 0x0000002706003986 */ /* 0x0003e8000c101906 */
[----:B------:R2:W-:Y:S01]  /*140f0*/  @P2 STG.E [R8.64], R35 ;  /* 0x0000002308002986 */ /* 0x0005e2000c101906 */
[----:B------:R-:W-:-:S03]  /*14100*/  IMAD R15, R21, 0x2, R14 ;  /* 0x00000002150f7824 */ /* 0x000fc600078e020e */
[----:B------:R2:W-:Y:S01]  /*14110*/  @P1 STG.E [R10.64], R43 ;  /* 0x0000002b0a001986 */ /* 0x0005e2000c101906 */
[CC--:B-1----:R-:W-:Y:S02]  /*14120*/  LEA R6, P1, R13.reuse, R3.reuse, 0x2 ;  /* 0x000000030d067211 */ /* 0x0c2fe400078210ff */
[CC--:B------:R-:W-:Y:S02]  /*14130*/  LEA R4, P6, R0.reuse, R3.reuse, 0x2 ;  /* 0x0000000300047211 */ /* 0x0c0fe400078c10ff */
[-C--:B------:R-:W-:Y:S02]  /*14140*/  LEA.HI.X.SX32 R7, R13, R2.reuse, 0x2, P1 ;  /* 0x000000020d077211 */ /* 0x080fe400008f16ff */
[----:B--2---:R-:W-:Y:S02]  /*14150*/  LEA R8, P1, R15, R3, 0x2 ;  /* 0x000000030f087211 */ /* 0x004fe400078210ff */
[----:B------:R-:W-:Y:S02]  /*14160*/  ISETP.LT.AND P3, PT, R19, c[0x0][0x17c], !P0 ;  /* 0x00005f0013007a0c */ /* 0x000fe40004761270 */
[----:B------:R-:W-:Y:S01]  /*14170*/  LEA.HI.X.SX32 R5, R0, R2, 0x2, P6 ;  /* 0x0000000200057211 */ /* 0x000fe200030f16ff */
[----:B------:R-:W-:Y:S01]  /*14180*/  IMAD R0, R21, 0x2, R15 ;  /* 0x0000000215007824 */ /* 0x000fe200078e020f */
[----:B------:R-:W-:-:S02]  /*14190*/  ISETP.LT.AND P2, PT, R16, c[0x0][0x17c], !P0 ;  /* 0x00005f0010007a0c */ /* 0x000fc40004741270 */
[CC--:B------:R-:W-:Y:S02]  /*141a0*/  LEA R12, P6, R14.reuse, R3.reuse, 0x2 ;  /* 0x000000030e0c7211 */ /* 0x0c0fe400078c10ff */
[-C--:B------:R-:W-:Y:S02]  /*141b0*/  LEA.HI.X.SX32 R9, R15, R2.reuse, 0x2, P1 ;  /* 0x000000020f097211 */ /* 0x080fe400008f16ff */
[-C--:B------:R-:W-:Y:S02]  /*141c0*/  LEA.HI.X.SX32 R13, R14, R2.reuse, 0x2, P6 ;  /* 0x000000020e0d7211 */ /* 0x080fe400030f16ff */
[C---:B------:R-:W-:Y:S01]  /*141d0*/  LEA R14, P6, R0.reuse, R3, 0x2 ;  /* 0x00000003000e7211 */ /* 0x040fe200078c10ff */
[----:B------:R-:W-:Y:S01]  /*141e0*/  IMAD R16, R21, 0x2, R0 ;  /* 0x0000000215107824 */ /* 0x000fe200078e0200 */
[----:B------:R1:W-:Y:S02]  /*141f0*/  @P5 STG.E [R4.64], R47 ;  /* 0x0000002f04005986 */ /* 0x0003e4000c101906 */
[----:B------:R-:W-:-:S02]  /*14200*/  LEA.HI.X.SX32 R15, R0, R2, 0x2, P6 ;  /* 0x00000002000f7211 */ /* 0x000fc400030f16ff */
[----:B------:R1:W-:Y:S01]  /*14210*/  @P4 STG.E [R6.64], R51 ;  /* 0x0000003306004986 */ /* 0x0003e2000c101906 */
[----:B------:R-:W-:-:S03]  /*14220*/  LEA R10, P6, R16, R3, 0x2 ;  /* 0x00000003100a7211 */ /* 0x000fc600078c10ff */
[----:B------:R1:W-:Y:S04]  /*14230*/  @P3 STG.E [R12.64], R55 ;  /* 0x000000370c003986 */ /* 0x0003e8000c101906 */
[----:B------:R1:W-:Y:S01]  /*14240*/  @P2 STG.E [R8.64], R59 ;  /* 0x0000003b08002986 */ /* 0x0003e2000c101906 */
[----:B------:R-:W-:Y:S02]  /*14250*/  LEA.HI.X.SX32 R11, R16, R2, 0x2, P6 ;  /* 0x00000002100b7211 */ /* 0x000fe400030f16ff */
[----:B---3--:R-:W-:Y:S02]  /*14260*/  ISETP.LT.AND P1, PT, R18, c[0x0][0x17c], !P0 ;  /* 0x00005f0012007a0c */ /* 0x008fe40004721270 */
[----:B----4-:R-:W-:-:S11]  /*14270*/  ISETP.LT.AND P0, PT, R17, c[0x0][0x17c], !P0 ;  /* 0x00005f0011007a0c */ /* 0x010fd60004701270 */
[----:B------:R1:W-:Y:S02]  /*14280*/  @P1 STG.E [R14.64], R63 ;  /* 0x0000003f0e001986 */ /* 0x0003e4000c101906 */
[----:B------:R-:W-:Y:S05]  /*14290*/  @!P0 EXIT ;  /* 0x000000000000894d */ /* 0x000fea0003800000 */
[----:B------:R-:W-:Y:S01]  /*142a0*/  STG.E [R10.64], R67 ;  /* 0x000000430a007986 */ /* 0x000fe2000c101906 */
[----:B------:R-:W-:Y:S05]  /*142b0*/  EXIT ;  /* 0x000000000000794d */ /* 0x000fea0003800000 */
.L_x_3:
[----:B------:R-:W-:-:S00]  /*142c0*/  BRA `(.L_x_3) ;  /* 0xfffffff000007947 */ /* 0x000fc0000383ffff */
[----:B------:R-:W-:-:S00]  /*142d0*/  NOP ;  /* 0x0000000000007918 */ /* 0x000fc00000000000 */
        /* <DEDUP_REMOVED lines=10> */
.L_x_4:


//--------------------- .nv.shared.matmul_kernel  --------------------------
	.section	.nv.shared.matmul_kernel,"aw",@nobits
	.sectionflags	@""
	.align	16
